//
// Generated by NVIDIA NVVM Compiler
//
// Compiler Build ID: CL-36424714
// Cuda compilation tools, release 13.0, V13.0.88
// Based on NVVM 20.0.0
//

.version 9.0
.target sm_100
.address_size 64

	// .globl	_Z13shared_matmulPKfS0_Pfiii
.extern .func __assertfail
(
	.param .b64 __assertfail_param_0,
	.param .b64 __assertfail_param_1,
	.param .b32 __assertfail_param_2,
	.param .b64 __assertfail_param_3,
	.param .b64 __assertfail_param_4
)
;
// _ZZ13shared_matmulPKfS0_PfiiiE5smemA has been demoted
// _ZZ13shared_matmulPKfS0_PfiiiE5smemB has been demoted
// _ZZ25shared_matmul_thread_tilePKfS0_PfiiiE5smemA has been demoted
// _ZZ25shared_matmul_thread_tilePKfS0_PfiiiE5smemB has been demoted
// _ZZ23shared_matmul_warp_tilePKfS0_PfiiiE5smemA has been demoted
// _ZZ23shared_matmul_warp_tilePKfS0_PfiiiE5smemB has been demoted
.global .align 1 .b8 __unnamed_1[94] = {118, 111, 105, 100, 32, 115, 104, 97, 114, 101, 100, 95, 109, 97, 116, 109, 117, 108, 95, 116, 104, 114, 101, 97, 100, 95, 116, 105, 108, 101, 95, 108, 111, 97, 100, 95, 111, 112, 116, 40, 99, 111, 110, 115, 116, 32, 102, 108, 111, 97, 116, 32, 42, 44, 32, 99, 111, 110, 115, 116, 32, 102, 108, 111, 97, 116, 32, 42, 44, 32, 102, 108, 111, 97, 116, 32, 42, 44, 32, 105, 110, 116, 44, 32, 105, 110, 116, 44, 32, 105, 110, 116, 41};
// _ZZ34shared_matmul_thread_tile_load_optPKfS0_PfiiiE5smemA has been demoted
// _ZZ34shared_matmul_thread_tile_load_optPKfS0_PfiiiE5smemB has been demoted
.global .align 1 .b8 $str[24] = {65, 95, 84, 73, 76, 69, 95, 82, 79, 87, 95, 83, 84, 65, 82, 84, 43, 106, 32, 60, 32, 77, 73};
.global .align 1 .b8 $str$1[27] = {47, 116, 109, 112, 47, 115, 97, 115, 115, 95, 99, 117, 95, 101, 54, 95, 50, 52, 122, 51, 108, 47, 107, 46, 99, 117};
.global .align 1 .b8 $str$3[24] = {66, 95, 84, 73, 76, 69, 95, 82, 79, 87, 95, 83, 84, 65, 82, 84, 43, 106, 32, 60, 32, 75, 73};

.visible .entry _Z13shared_matmulPKfS0_Pfiii(
	.param .u64 .ptr .align 1 _Z13shared_matmulPKfS0_Pfiii_param_0,
	.param .u64 .ptr .align 1 _Z13shared_matmulPKfS0_Pfiii_param_1,
	.param .u64 .ptr .align 1 _Z13shared_matmulPKfS0_Pfiii_param_2,
	.param .u32 _Z13shared_matmulPKfS0_Pfiii_param_3,
	.param .u32 _Z13shared_matmulPKfS0_Pfiii_param_4,
	.param .u32 _Z13shared_matmulPKfS0_Pfiii_param_5
)
{
	.reg .pred 	%p<9>;
	.reg .b32 	%r<397>;
	.reg .b32 	%f<1426>;
	.reg .b64 	%rd<170>;
	// demoted variable
	.shared .align 4 .b8 _ZZ13shared_matmulPKfS0_PfiiiE5smemA[8192];
	// demoted variable
	.shared .align 4 .b8 _ZZ13shared_matmulPKfS0_PfiiiE5smemB[8192];
	ld.param.u32 	%r84, [_Z13shared_matmulPKfS0_Pfiii_param_4];
	setp.eq.s32 	%p1, %r84, 0;
	@%p1 bra 	$L__BB0_10;
	ld.param.u32 	%r369, [_Z13shared_matmulPKfS0_Pfiii_param_4];
	mov.u32 	%r87, %ctaid.x;
	shl.b32 	%r88, %r87, 7;
	mov.u32 	%r89, %tid.x;
	mov.u32 	%r90, %tid.y;
	mov.u32 	%r91, %ntid.x;
	mov.u32 	%r92, %ntid.y;
	mad.lo.s32 	%r93, %r90, %r91, %r89;
	add.s32 	%r94, %r92, %r90;
	mad.lo.s32 	%r95, %r94, %r91, %r89;
	shl.b32 	%r96, %r95, 2;
	and.b32  	%r97, %r96, -64;
	mov.u32 	%r98, _ZZ13shared_matmulPKfS0_PfiiiE5smemA;
	add.s32 	%r99, %r98, %r97;
	and.b32  	%r100, %r96, 60;
	add.s32 	%r1, %r99, %r100;
	add.s32 	%r101, %r94, %r92;
	mad.lo.s32 	%r102, %r101, %r91, %r89;
	shl.b32 	%r103, %r102, 2;
	and.b32  	%r104, %r103, -64;
	add.s32 	%r105, %r98, %r104;
	and.b32  	%r106, %r103, 60;
	add.s32 	%r2, %r105, %r106;
	add.s32 	%r107, %r101, %r92;
	mad.lo.s32 	%r108, %r107, %r91, %r89;
	add.s32 	%r109, %r107, %r92;
	mad.lo.s32 	%r110, %r109, %r91, %r89;
	shr.u32 	%r3, %r110, 4;
	and.b32  	%r4, %r110, 15;
	add.s32 	%r111, %r109, %r92;
	mad.lo.s32 	%r112, %r111, %r91, %r89;
	shr.u32 	%r5, %r112, 4;
	and.b32  	%r6, %r112, 15;
	add.s32 	%r113, %r111, %r92;
	mad.lo.s32 	%r114, %r113, %r91, %r89;
	shr.u32 	%r7, %r114, 4;
	and.b32  	%r8, %r114, 15;
	add.s32 	%r115, %r113, %r92;
	mad.lo.s32 	%r116, %r115, %r91, %r89;
	shr.u32 	%r9, %r116, 4;
	and.b32  	%r10, %r116, 15;
	shr.u32 	%r117, %r93, 7;
	and.b32  	%r118, %r93, 127;
	and.b32  	%r119, %r96, -512;
	mov.u32 	%r120, _ZZ13shared_matmulPKfS0_PfiiiE5smemB;
	add.s32 	%r121, %r120, %r119;
	and.b32  	%r122, %r96, 508;
	add.s32 	%r11, %r121, %r122;
	and.b32  	%r123, %r103, -512;
	add.s32 	%r124, %r120, %r123;
	and.b32  	%r125, %r103, 508;
	add.s32 	%r12, %r124, %r125;
	shl.b32 	%r126, %r108, 2;
	and.b32  	%r127, %r126, -512;
	add.s32 	%r128, %r120, %r127;
	and.b32  	%r129, %r126, 508;
	add.s32 	%r13, %r128, %r129;
	shl.b32 	%r130, %r110, 2;
	and.b32  	%r131, %r130, -512;
	add.s32 	%r132, %r120, %r131;
	and.b32  	%r133, %r130, 508;
	add.s32 	%r14, %r132, %r133;
	shl.b32 	%r134, %r112, 2;
	and.b32  	%r135, %r134, -512;
	add.s32 	%r136, %r120, %r135;
	and.b32  	%r137, %r134, 508;
	add.s32 	%r15, %r136, %r137;
	shr.u32 	%r138, %r114, 7;
	and.b32  	%r139, %r114, 127;
	shl.b32 	%r140, %r138, 9;
	add.s32 	%r141, %r120, %r140;
	shl.b32 	%r142, %r114, 2;
	and.b32  	%r143, %r142, 508;
	add.s32 	%r16, %r141, %r143;
	shr.u32 	%r144, %r116, 7;
	and.b32  	%r145, %r116, 127;
	shl.b32 	%r146, %r144, 9;
	add.s32 	%r147, %r120, %r146;
	shl.b32 	%r148, %r116, 2;
	and.b32  	%r149, %r148, 508;
	add.s32 	%r17, %r147, %r149;
	mad.lo.s32 	%r150, %r369, %r117, %r88;
	add.s32 	%r18, %r150, %r118;
	mad.lo.s32 	%r151, %r369, %r138, %r88;
	add.s32 	%r19, %r151, %r139;
	mad.lo.s32 	%r152, %r369, %r144, %r88;
	add.s32 	%r20, %r152, %r145;
	mov.b32 	%r376, 0;
	mov.u32 	%r377, %r376;
$L__BB0_2:
	ld.param.u32 	%r366, [_Z13shared_matmulPKfS0_Pfiii_param_3];
	setp.eq.s32 	%p2, %r366, 0;
	mov.u32 	%r153, %ctaid.x;
	shl.b32 	%r154, %r153, 7;
	mov.u32 	%r155, %tid.x;
	add.s32 	%r156, %r154, %r155;
	add.s32 	%r23, %r156, %r376;
	@%p2 bra 	$L__BB0_9;
	ld.param.u32 	%r370, [_Z13shared_matmulPKfS0_Pfiii_param_4];
	add.s32 	%r24, %r18, %r376;
	mov.u32 	%r158, %ntid.x;
	mov.u32 	%r159, %ntid.y;
	mov.u32 	%r160, %tid.y;
	add.s32 	%r161, %r159, %r160;
	mad.lo.s32 	%r163, %r161, %r158, %r155;
	shr.u32 	%r164, %r163, 7;
	mad.lo.s32 	%r167, %r370, %r164, %r154;
	and.b32  	%r168, %r163, 127;
	add.s32 	%r169, %r167, %r168;
	add.s32 	%r25, %r169, %r376;
	add.s32 	%r170, %r161, %r159;
	mad.lo.s32 	%r171, %r170, %r158, %r155;
	shr.u32 	%r172, %r171, 7;
	mad.lo.s32 	%r173, %r370, %r172, %r154;
	and.b32  	%r174, %r171, 127;
	add.s32 	%r175, %r173, %r174;
	add.s32 	%r26, %r175, %r376;
	add.s32 	%r176, %r170, %r159;
	mad.lo.s32 	%r177, %r176, %r158, %r155;
	shr.u32 	%r178, %r177, 7;
	mad.lo.s32 	%r179, %r370, %r178, %r154;
	and.b32  	%r180, %r177, 127;
	add.s32 	%r181, %r179, %r180;
	add.s32 	%r27, %r181, %r376;
	add.s32 	%r182, %r176, %r159;
	mad.lo.s32 	%r183, %r182, %r158, %r155;
	shr.u32 	%r184, %r183, 7;
	mad.lo.s32 	%r185, %r370, %r184, %r154;
	and.b32  	%r186, %r183, 127;
	add.s32 	%r187, %r185, %r186;
	add.s32 	%r28, %r187, %r376;
	add.s32 	%r188, %r182, %r159;
	mad.lo.s32 	%r189, %r188, %r158, %r155;
	shr.u32 	%r190, %r189, 7;
	mad.lo.s32 	%r191, %r370, %r190, %r154;
	and.b32  	%r192, %r189, 127;
	add.s32 	%r193, %r191, %r192;
	add.s32 	%r29, %r193, %r376;
	add.s32 	%r30, %r19, %r376;
	add.s32 	%r31, %r20, %r376;
	mov.b32 	%r378, 0;
	mov.u32 	%r379, %r378;
$L__BB0_4:
	ld.param.u32 	%r371, [_Z13shared_matmulPKfS0_Pfiii_param_4];
	ld.param.u32 	%r367, [_Z13shared_matmulPKfS0_Pfiii_param_3];
	setp.ge.s32 	%p3, %r23, %r371;
	mov.u32 	%r194, %tid.y;
	mov.u32 	%r195, %ctaid.y;
	shl.b32 	%r34, %r195, 7;
	add.s32 	%r196, %r34, %r194;
	add.s32 	%r35, %r196, %r378;
	setp.ge.s32 	%p4, %r35, %r367;
	or.pred  	%p5, %p3, %p4;
	@%p5 bra 	$L__BB0_8;
	ld.param.u32 	%r375, [_Z13shared_matmulPKfS0_Pfiii_param_5];
	add.s32 	%r36, %r378, %r34;
	mov.u32 	%r199, %ntid.x;
	mov.u32 	%r200, %tid.x;
	mad.lo.s32 	%r201, %r194, %r199, %r200;
	shr.u32 	%r202, %r201, 4;
	add.s32 	%r203, %r36, %r202;
	and.b32  	%r204, %r201, 15;
	mad.lo.s32 	%r388, %r203, %r375, %r204;
	mov.u32 	%r205, %ntid.y;
	add.s32 	%r206, %r205, %r194;
	mad.lo.s32 	%r207, %r206, %r199, %r200;
	shr.u32 	%r208, %r207, 4;
	add.s32 	%r209, %r36, %r208;
	and.b32  	%r210, %r207, 15;
	mad.lo.s32 	%r389, %r209, %r375, %r210;
	add.s32 	%r211, %r206, %r205;
	mad.lo.s32 	%r212, %r211, %r199, %r200;
	shr.u32 	%r213, %r212, 4;
	add.s32 	%r214, %r36, %r213;
	and.b32  	%r215, %r212, 15;
	mad.lo.s32 	%r390, %r214, %r375, %r215;
	add.s32 	%r216, %r211, %r205;
	mad.lo.s32 	%r217, %r216, %r199, %r200;
	shr.u32 	%r218, %r217, 4;
	add.s32 	%r219, %r36, %r218;
	and.b32  	%r220, %r217, 15;
	mad.lo.s32 	%r391, %r219, %r375, %r220;
	add.s32 	%r221, %r36, %r3;
	mad.lo.s32 	%r392, %r221, %r375, %r4;
	add.s32 	%r222, %r36, %r5;
	mad.lo.s32 	%r393, %r222, %r375, %r6;
	add.s32 	%r223, %r36, %r7;
	mad.lo.s32 	%r394, %r223, %r375, %r8;
	add.s32 	%r224, %r36, %r9;
	mad.lo.s32 	%r395, %r224, %r375, %r10;
	mov.b32 	%r396, 0;
	mov.f32 	%f1362, 0f00000000;
	mov.u32 	%r380, %r31;
	mov.u32 	%r381, %r30;
	mov.u32 	%r382, %r29;
	mov.u32 	%r383, %r28;
	mov.u32 	%r384, %r27;
	mov.u32 	%r385, %r26;
	mov.u32 	%r386, %r25;
	mov.u32 	%r387, %r24;
	mov.f32 	%f1363, %f1362;
	mov.f32 	%f1364, %f1362;
	mov.f32 	%f1365, %f1362;
	mov.f32 	%f1366, %f1362;
	mov.f32 	%f1367, %f1362;
	mov.f32 	%f1368, %f1362;
	mov.f32 	%f1369, %f1362;
	mov.f32 	%f1370, %f1362;
	mov.f32 	%f1371, %f1362;
	mov.f32 	%f1372, %f1362;
	mov.f32 	%f1373, %f1362;
	mov.f32 	%f1374, %f1362;
	mov.f32 	%f1375, %f1362;
	mov.f32 	%f1376, %f1362;
	mov.f32 	%f1377, %f1362;
	mov.f32 	%f1378, %f1362;
	mov.f32 	%f1379, %f1362;
	mov.f32 	%f1380, %f1362;
	mov.f32 	%f1381, %f1362;
	mov.f32 	%f1382, %f1362;
	mov.f32 	%f1383, %f1362;
	mov.f32 	%f1384, %f1362;
	mov.f32 	%f1385, %f1362;
	mov.f32 	%f1386, %f1362;
	mov.f32 	%f1387, %f1362;
	mov.f32 	%f1388, %f1362;
	mov.f32 	%f1389, %f1362;
	mov.f32 	%f1390, %f1362;
	mov.f32 	%f1391, %f1362;
	mov.f32 	%f1392, %f1362;
	mov.f32 	%f1393, %f1362;
	mov.f32 	%f1394, %f1362;
	mov.f32 	%f1395, %f1362;
	mov.f32 	%f1396, %f1362;
	mov.f32 	%f1397, %f1362;
	mov.f32 	%f1398, %f1362;
	mov.f32 	%f1399, %f1362;
	mov.f32 	%f1400, %f1362;
	mov.f32 	%f1401, %f1362;
	mov.f32 	%f1402, %f1362;
	mov.f32 	%f1403, %f1362;
	mov.f32 	%f1404, %f1362;
	mov.f32 	%f1405, %f1362;
	mov.f32 	%f1406, %f1362;
	mov.f32 	%f1407, %f1362;
	mov.f32 	%f1408, %f1362;
	mov.f32 	%f1409, %f1362;
	mov.f32 	%f1410, %f1362;
	mov.f32 	%f1411, %f1362;
	mov.f32 	%f1412, %f1362;
	mov.f32 	%f1413, %f1362;
	mov.f32 	%f1414, %f1362;
	mov.f32 	%f1415, %f1362;
	mov.f32 	%f1416, %f1362;
	mov.f32 	%f1417, %f1362;
	mov.f32 	%f1418, %f1362;
	mov.f32 	%f1419, %f1362;
	mov.f32 	%f1420, %f1362;
	mov.f32 	%f1421, %f1362;
	mov.f32 	%f1422, %f1362;
	mov.f32 	%f1423, %f1362;
	mov.f32 	%f1424, %f1362;
	mov.f32 	%f1425, %f1362;
$L__BB0_6:
	ld.param.u32 	%r372, [_Z13shared_matmulPKfS0_Pfiii_param_4];
	ld.param.u64 	%rd168, [_Z13shared_matmulPKfS0_Pfiii_param_1];
	ld.param.u64 	%rd167, [_Z13shared_matmulPKfS0_Pfiii_param_0];
	cvta.to.global.u64 	%rd4, %rd167;
	mul.wide.u32 	%rd5, %r388, 4;
	add.s64 	%rd6, %rd4, %rd5;
	ld.global.f32 	%f130, [%rd6];
	mov.u32 	%r225, %tid.y;
	mov.u32 	%r226, %ntid.x;
	mov.u32 	%r227, %tid.x;
	mad.lo.s32 	%r228, %r225, %r226, %r227;
	shl.b32 	%r229, %r228, 2;
	and.b32  	%r230, %r229, -64;
	mov.u32 	%r231, _ZZ13shared_matmulPKfS0_PfiiiE5smemA;
	add.s32 	%r232, %r231, %r230;
	and.b32  	%r233, %r229, 60;
	add.s32 	%r234, %r232, %r233;
	st.shared.f32 	[%r234], %f130;
	mul.wide.u32 	%rd7, %r389, 4;
	add.s64 	%rd8, %rd4, %rd7;
	ld.global.f32 	%f131, [%rd8];
	st.shared.f32 	[%r1], %f131;
	mul.wide.u32 	%rd9, %r390, 4;
	add.s64 	%rd10, %rd4, %rd9;
	ld.global.f32 	%f132, [%rd10];
	st.shared.f32 	[%r2], %f132;
	mul.wide.u32 	%rd11, %r391, 4;
	add.s64 	%rd12, %rd4, %rd11;
	ld.global.f32 	%f133, [%rd12];
	mov.u32 	%r235, %ntid.y;
	add.s32 	%r236, %r235, %r225;
	add.s32 	%r237, %r236, %r235;
	add.s32 	%r238, %r237, %r235;
	mad.lo.s32 	%r239, %r238, %r226, %r227;
	shl.b32 	%r240, %r239, 2;
	and.b32  	%r241, %r240, -64;
	add.s32 	%r242, %r231, %r241;
	and.b32  	%r243, %r240, 60;
	add.s32 	%r244, %r242, %r243;
	st.shared.f32 	[%r244], %f133;
	mul.wide.u32 	%rd13, %r392, 4;
	add.s64 	%rd14, %rd4, %rd13;
	ld.global.f32 	%f134, [%rd14];
	shl.b32 	%r245, %r3, 6;
	add.s32 	%r246, %r231, %r245;
	shl.b32 	%r247, %r4, 2;
	add.s32 	%r248, %r246, %r247;
	st.shared.f32 	[%r248], %f134;
	mul.wide.u32 	%rd15, %r393, 4;
	add.s64 	%rd16, %rd4, %rd15;
	ld.global.f32 	%f135, [%rd16];
	shl.b32 	%r249, %r5, 6;
	add.s32 	%r250, %r231, %r249;
	shl.b32 	%r251, %r6, 2;
	add.s32 	%r252, %r250, %r251;
	st.shared.f32 	[%r252], %f135;
	mul.wide.u32 	%rd17, %r394, 4;
	add.s64 	%rd18, %rd4, %rd17;
	ld.global.f32 	%f136, [%rd18];
	shl.b32 	%r253, %r7, 6;
	add.s32 	%r254, %r231, %r253;
	shl.b32 	%r255, %r8, 2;
	add.s32 	%r256, %r254, %r255;
	st.shared.f32 	[%r256], %f136;
	mul.wide.u32 	%rd19, %r395, 4;
	add.s64 	%rd20, %rd4, %rd19;
	ld.global.f32 	%f137, [%rd20];
	shl.b32 	%r257, %r9, 6;
	add.s32 	%r258, %r231, %r257;
	shl.b32 	%r259, %r10, 2;
	add.s32 	%r260, %r258, %r259;
	st.shared.f32 	[%r260], %f137;
	cvta.to.global.u64 	%rd21, %rd168;
	mul.wide.u32 	%rd22, %r387, 4;
	add.s64 	%rd23, %rd21, %rd22;
	ld.global.f32 	%f138, [%rd23];
	and.b32  	%r261, %r229, -512;
	mov.u32 	%r262, _ZZ13shared_matmulPKfS0_PfiiiE5smemB;
	add.s32 	%r263, %r262, %r261;
	and.b32  	%r264, %r229, 508;
	add.s32 	%r265, %r263, %r264;
	st.shared.f32 	[%r265], %f138;
	mul.wide.u32 	%rd24, %r386, 4;
	add.s64 	%rd25, %rd21, %rd24;
	ld.global.f32 	%f139, [%rd25];
	st.shared.f32 	[%r11], %f139;
	mul.wide.u32 	%rd26, %r385, 4;
	add.s64 	%rd27, %rd21, %rd26;
	ld.global.f32 	%f140, [%rd27];
	st.shared.f32 	[%r12], %f140;
	mul.wide.u32 	%rd28, %r384, 4;
	add.s64 	%rd29, %rd21, %rd28;
	ld.global.f32 	%f141, [%rd29];
	st.shared.f32 	[%r13], %f141;
	mul.wide.u32 	%rd30, %r383, 4;
	add.s64 	%rd31, %rd21, %rd30;
	ld.global.f32 	%f142, [%rd31];
	st.shared.f32 	[%r14], %f142;
	mul.wide.u32 	%rd32, %r382, 4;
	add.s64 	%rd33, %rd21, %rd32;
	ld.global.f32 	%f143, [%rd33];
	st.shared.f32 	[%r15], %f143;
	mul.wide.u32 	%rd34, %r381, 4;
	add.s64 	%rd35, %rd21, %rd34;
	ld.global.f32 	%f144, [%rd35];
	st.shared.f32 	[%r16], %f144;
	mul.wide.u32 	%rd36, %r380, 4;
	add.s64 	%rd37, %rd21, %rd36;
	ld.global.f32 	%f145, [%rd37];
	st.shared.f32 	[%r17], %f145;
	bar.sync 	0;
	shl.b32 	%r266, %r225, 6;
	add.s32 	%r267, %r231, %r266;
	ld.shared.f32 	%f146, [%r267];
	shl.b32 	%r268, %r227, 2;
	add.s32 	%r269, %r262, %r268;
	ld.shared.f32 	%f147, [%r269];
	fma.rn.f32 	%f148, %f146, %f147, %f1425;
	ld.shared.f32 	%f149, [%r267+4];
	ld.shared.f32 	%f150, [%r269+512];
	fma.rn.f32 	%f151, %f149, %f150, %f148;
	ld.shared.f32 	%f152, [%r267+8];
	ld.shared.f32 	%f153, [%r269+1024];
	fma.rn.f32 	%f154, %f152, %f153, %f151;
	ld.shared.f32 	%f155, [%r267+12];
	ld.shared.f32 	%f156, [%r269+1536];
	fma.rn.f32 	%f157, %f155, %f156, %f154;
	ld.shared.f32 	%f158, [%r267+16];
	ld.shared.f32 	%f159, [%r269+2048];
	fma.rn.f32 	%f160, %f158, %f159, %f157;
	ld.shared.f32 	%f161, [%r267+20];
	ld.shared.f32 	%f162, [%r269+2560];
	fma.rn.f32 	%f163, %f161, %f162, %f160;
	ld.shared.f32 	%f164, [%r267+24];
	ld.shared.f32 	%f165, [%r269+3072];
	fma.rn.f32 	%f166, %f164, %f165, %f163;
	ld.shared.f32 	%f167, [%r267+28];
	ld.shared.f32 	%f168, [%r269+3584];
	fma.rn.f32 	%f169, %f167, %f168, %f166;
	ld.shared.f32 	%f170, [%r267+32];
	ld.shared.f32 	%f171, [%r269+4096];
	fma.rn.f32 	%f172, %f170, %f171, %f169;
	ld.shared.f32 	%f173, [%r267+36];
	ld.shared.f32 	%f174, [%r269+4608];
	fma.rn.f32 	%f175, %f173, %f174, %f172;
	ld.shared.f32 	%f176, [%r267+40];
	ld.shared.f32 	%f177, [%r269+5120];
	fma.rn.f32 	%f178, %f176, %f177, %f175;
	ld.shared.f32 	%f179, [%r267+44];
	ld.shared.f32 	%f180, [%r269+5632];
	fma.rn.f32 	%f181, %f179, %f180, %f178;
	ld.shared.f32 	%f182, [%r267+48];
	ld.shared.f32 	%f183, [%r269+6144];
	fma.rn.f32 	%f184, %f182, %f183, %f181;
	ld.shared.f32 	%f185, [%r267+52];
	ld.shared.f32 	%f186, [%r269+6656];
	fma.rn.f32 	%f187, %f185, %f186, %f184;
	ld.shared.f32 	%f188, [%r267+56];
	ld.shared.f32 	%f189, [%r269+7168];
	fma.rn.f32 	%f190, %f188, %f189, %f187;
	ld.shared.f32 	%f191, [%r267+60];
	ld.shared.f32 	%f192, [%r269+7680];
	fma.rn.f32 	%f1425, %f191, %f192, %f190;
	shl.b32 	%r270, %r235, 6;
	add.s32 	%r271, %r267, %r270;
	ld.shared.f32 	%f193, [%r271];
	fma.rn.f32 	%f194, %f193, %f147, %f1417;
	ld.shared.f32 	%f195, [%r271+4];
	fma.rn.f32 	%f196, %f195, %f150, %f194;
	ld.shared.f32 	%f197, [%r271+8];
	fma.rn.f32 	%f198, %f197, %f153, %f196;
	ld.shared.f32 	%f199, [%r271+12];
	fma.rn.f32 	%f200, %f199, %f156, %f198;
	ld.shared.f32 	%f201, [%r271+16];
	fma.rn.f32 	%f202, %f201, %f159, %f200;
	ld.shared.f32 	%f203, [%r271+20];
	fma.rn.f32 	%f204, %f203, %f162, %f202;
	ld.shared.f32 	%f205, [%r271+24];
	fma.rn.f32 	%f206, %f205, %f165, %f204;
	ld.shared.f32 	%f207, [%r271+28];
	fma.rn.f32 	%f208, %f207, %f168, %f206;
	ld.shared.f32 	%f209, [%r271+32];
	fma.rn.f32 	%f210, %f209, %f171, %f208;
	ld.shared.f32 	%f211, [%r271+36];
	fma.rn.f32 	%f212, %f211, %f174, %f210;
	ld.shared.f32 	%f213, [%r271+40];
	fma.rn.f32 	%f214, %f213, %f177, %f212;
	ld.shared.f32 	%f215, [%r271+44];
	fma.rn.f32 	%f216, %f215, %f180, %f214;
	ld.shared.f32 	%f217, [%r271+48];
	fma.rn.f32 	%f218, %f217, %f183, %f216;
	ld.shared.f32 	%f219, [%r271+52];
	fma.rn.f32 	%f220, %f219, %f186, %f218;
	ld.shared.f32 	%f221, [%r271+56];
	fma.rn.f32 	%f222, %f221, %f189, %f220;
	ld.shared.f32 	%f223, [%r271+60];
	fma.rn.f32 	%f1417, %f223, %f192, %f222;
	add.s32 	%r272, %r271, %r270;
	ld.shared.f32 	%f224, [%r272];
	fma.rn.f32 	%f225, %f224, %f147, %f1409;
	ld.shared.f32 	%f226, [%r272+4];
	fma.rn.f32 	%f227, %f226, %f150, %f225;
	ld.shared.f32 	%f228, [%r272+8];
	fma.rn.f32 	%f229, %f228, %f153, %f227;
	ld.shared.f32 	%f230, [%r272+12];
	fma.rn.f32 	%f231, %f230, %f156, %f229;
	ld.shared.f32 	%f232, [%r272+16];
	fma.rn.f32 	%f233, %f232, %f159, %f231;
	ld.shared.f32 	%f234, [%r272+20];
	fma.rn.f32 	%f235, %f234, %f162, %f233;
	ld.shared.f32 	%f236, [%r272+24];
	fma.rn.f32 	%f237, %f236, %f165, %f235;
	ld.shared.f32 	%f238, [%r272+28];
	fma.rn.f32 	%f239, %f238, %f168, %f237;
	ld.shared.f32 	%f240, [%r272+32];
	fma.rn.f32 	%f241, %f240, %f171, %f239;
	ld.shared.f32 	%f242, [%r272+36];
	fma.rn.f32 	%f243, %f242, %f174, %f241;
	ld.shared.f32 	%f244, [%r272+40];
	fma.rn.f32 	%f245, %f244, %f177, %f243;
	ld.shared.f32 	%f246, [%r272+44];
	fma.rn.f32 	%f247, %f246, %f180, %f245;
	ld.shared.f32 	%f248, [%r272+48];
	fma.rn.f32 	%f249, %f248, %f183, %f247;
	ld.shared.f32 	%f250, [%r272+52];
	fma.rn.f32 	%f251, %f250, %f186, %f249;
	ld.shared.f32 	%f252, [%r272+56];
	fma.rn.f32 	%f253, %f252, %f189, %f251;
	ld.shared.f32 	%f254, [%r272+60];
	fma.rn.f32 	%f1409, %f254, %f192, %f253;
	add.s32 	%r273, %r272, %r270;
	ld.shared.f32 	%f255, [%r273];
	fma.rn.f32 	%f256, %f255, %f147, %f1401;
	ld.shared.f32 	%f257, [%r273+4];
	fma.rn.f32 	%f258, %f257, %f150, %f256;
	ld.shared.f32 	%f259, [%r273+8];
	fma.rn.f32 	%f260, %f259, %f153, %f258;
	ld.shared.f32 	%f261, [%r273+12];
	fma.rn.f32 	%f262, %f261, %f156, %f260;
	ld.shared.f32 	%f263, [%r273+16];
	fma.rn.f32 	%f264, %f263, %f159, %f262;
	ld.shared.f32 	%f265, [%r273+20];
	fma.rn.f32 	%f266, %f265, %f162, %f264;
	ld.shared.f32 	%f267, [%r273+24];
	fma.rn.f32 	%f268, %f267, %f165, %f266;
	ld.shared.f32 	%f269, [%r273+28];
	fma.rn.f32 	%f270, %f269, %f168, %f268;
	ld.shared.f32 	%f271, [%r273+32];
	fma.rn.f32 	%f272, %f271, %f171, %f270;
	ld.shared.f32 	%f273, [%r273+36];
	fma.rn.f32 	%f274, %f273, %f174, %f272;
	ld.shared.f32 	%f275, [%r273+40];
	fma.rn.f32 	%f276, %f275, %f177, %f274;
	ld.shared.f32 	%f277, [%r273+44];
	fma.rn.f32 	%f278, %f277, %f180, %f276;
	ld.shared.f32 	%f279, [%r273+48];
	fma.rn.f32 	%f280, %f279, %f183, %f278;
	ld.shared.f32 	%f281, [%r273+52];
	fma.rn.f32 	%f282, %f281, %f186, %f280;
	ld.shared.f32 	%f283, [%r273+56];
	fma.rn.f32 	%f284, %f283, %f189, %f282;
	ld.shared.f32 	%f285, [%r273+60];
	fma.rn.f32 	%f1401, %f285, %f192, %f284;
	add.s32 	%r274, %r273, %r270;
	ld.shared.f32 	%f286, [%r274];
	fma.rn.f32 	%f287, %f286, %f147, %f1393;
	ld.shared.f32 	%f288, [%r274+4];
	fma.rn.f32 	%f289, %f288, %f150, %f287;
	ld.shared.f32 	%f290, [%r274+8];
	fma.rn.f32 	%f291, %f290, %f153, %f289;
	ld.shared.f32 	%f292, [%r274+12];
	fma.rn.f32 	%f293, %f292, %f156, %f291;
	ld.shared.f32 	%f294, [%r274+16];
	fma.rn.f32 	%f295, %f294, %f159, %f293;
	ld.shared.f32 	%f296, [%r274+20];
	fma.rn.f32 	%f297, %f296, %f162, %f295;
	ld.shared.f32 	%f298, [%r274+24];
	fma.rn.f32 	%f299, %f298, %f165, %f297;
	ld.shared.f32 	%f300, [%r274+28];
	fma.rn.f32 	%f301, %f300, %f168, %f299;
	ld.shared.f32 	%f302, [%r274+32];
	fma.rn.f32 	%f303, %f302, %f171, %f301;
	ld.shared.f32 	%f304, [%r274+36];
	fma.rn.f32 	%f305, %f304, %f174, %f303;
	ld.shared.f32 	%f306, [%r274+40];
	fma.rn.f32 	%f307, %f306, %f177, %f305;
	ld.shared.f32 	%f308, [%r274+44];
	fma.rn.f32 	%f309, %f308, %f180, %f307;
	ld.shared.f32 	%f310, [%r274+48];
	fma.rn.f32 	%f311, %f310, %f183, %f309;
	ld.shared.f32 	%f312, [%r274+52];
	fma.rn.f32 	%f313, %f312, %f186, %f311;
	ld.shared.f32 	%f314, [%r274+56];
	fma.rn.f32 	%f315, %f314, %f189, %f313;
	ld.shared.f32 	%f316, [%r274+60];
	fma.rn.f32 	%f1393, %f316, %f192, %f315;
	add.s32 	%r275, %r274, %r270;
	ld.shared.f32 	%f317, [%r275];
	fma.rn.f32 	%f318, %f317, %f147, %f1385;
	ld.shared.f32 	%f319, [%r275+4];
	fma.rn.f32 	%f320, %f319, %f150, %f318;
	ld.shared.f32 	%f321, [%r275+8];
	fma.rn.f32 	%f322, %f321, %f153, %f320;
	ld.shared.f32 	%f323, [%r275+12];
	fma.rn.f32 	%f324, %f323, %f156, %f322;
	ld.shared.f32 	%f325, [%r275+16];
	fma.rn.f32 	%f326, %f325, %f159, %f324;
	ld.shared.f32 	%f327, [%r275+20];
	fma.rn.f32 	%f328, %f327, %f162, %f326;
	ld.shared.f32 	%f329, [%r275+24];
	fma.rn.f32 	%f330, %f329, %f165, %f328;
	ld.shared.f32 	%f331, [%r275+28];
	fma.rn.f32 	%f332, %f331, %f168, %f330;
	ld.shared.f32 	%f333, [%r275+32];
	fma.rn.f32 	%f334, %f333, %f171, %f332;
	ld.shared.f32 	%f335, [%r275+36];
	fma.rn.f32 	%f336, %f335, %f174, %f334;
	ld.shared.f32 	%f337, [%r275+40];
	fma.rn.f32 	%f338, %f337, %f177, %f336;
	ld.shared.f32 	%f339, [%r275+44];
	fma.rn.f32 	%f340, %f339, %f180, %f338;
	ld.shared.f32 	%f341, [%r275+48];
	fma.rn.f32 	%f342, %f341, %f183, %f340;
	ld.shared.f32 	%f343, [%r275+52];
	fma.rn.f32 	%f344, %f343, %f186, %f342;
	ld.shared.f32 	%f345, [%r275+56];
	fma.rn.f32 	%f346, %f345, %f189, %f344;
	ld.shared.f32 	%f347, [%r275+60];
	fma.rn.f32 	%f1385, %f347, %f192, %f346;
	add.s32 	%r276, %r275, %r270;
	ld.shared.f32 	%f348, [%r276];
	fma.rn.f32 	%f349, %f348, %f147, %f1377;
	ld.shared.f32 	%f350, [%r276+4];
	fma.rn.f32 	%f351, %f350, %f150, %f349;
	ld.shared.f32 	%f352, [%r276+8];
	fma.rn.f32 	%f353, %f352, %f153, %f351;
	ld.shared.f32 	%f354, [%r276+12];
	fma.rn.f32 	%f355, %f354, %f156, %f353;
	ld.shared.f32 	%f356, [%r276+16];
	fma.rn.f32 	%f357, %f356, %f159, %f355;
	ld.shared.f32 	%f358, [%r276+20];
	fma.rn.f32 	%f359, %f358, %f162, %f357;
	ld.shared.f32 	%f360, [%r276+24];
	fma.rn.f32 	%f361, %f360, %f165, %f359;
	ld.shared.f32 	%f362, [%r276+28];
	fma.rn.f32 	%f363, %f362, %f168, %f361;
	ld.shared.f32 	%f364, [%r276+32];
	fma.rn.f32 	%f365, %f364, %f171, %f363;
	ld.shared.f32 	%f366, [%r276+36];
	fma.rn.f32 	%f367, %f366, %f174, %f365;
	ld.shared.f32 	%f368, [%r276+40];
	fma.rn.f32 	%f369, %f368, %f177, %f367;
	ld.shared.f32 	%f370, [%r276+44];
	fma.rn.f32 	%f371, %f370, %f180, %f369;
	ld.shared.f32 	%f372, [%r276+48];
	fma.rn.f32 	%f373, %f372, %f183, %f371;
	ld.shared.f32 	%f374, [%r276+52];
	fma.rn.f32 	%f375, %f374, %f186, %f373;
	ld.shared.f32 	%f376, [%r276+56];
	fma.rn.f32 	%f377, %f376, %f189, %f375;
	ld.shared.f32 	%f378, [%r276+60];
	fma.rn.f32 	%f1377, %f378, %f192, %f377;
	add.s32 	%r277, %r276, %r270;
	ld.shared.f32 	%f379, [%r277];
	fma.rn.f32 	%f380, %f379, %f147, %f1369;
	ld.shared.f32 	%f381, [%r277+4];
	fma.rn.f32 	%f382, %f381, %f150, %f380;
	ld.shared.f32 	%f383, [%r277+8];
	fma.rn.f32 	%f384, %f383, %f153, %f382;
	ld.shared.f32 	%f385, [%r277+12];
	fma.rn.f32 	%f386, %f385, %f156, %f384;
	ld.shared.f32 	%f387, [%r277+16];
	fma.rn.f32 	%f388, %f387, %f159, %f386;
	ld.shared.f32 	%f389, [%r277+20];
	fma.rn.f32 	%f390, %f389, %f162, %f388;
	ld.shared.f32 	%f391, [%r277+24];
	fma.rn.f32 	%f392, %f391, %f165, %f390;
	ld.shared.f32 	%f393, [%r277+28];
	fma.rn.f32 	%f394, %f393, %f168, %f392;
	ld.shared.f32 	%f395, [%r277+32];
	fma.rn.f32 	%f396, %f395, %f171, %f394;
	ld.shared.f32 	%f397, [%r277+36];
	fma.rn.f32 	%f398, %f397, %f174, %f396;
	ld.shared.f32 	%f399, [%r277+40];
	fma.rn.f32 	%f400, %f399, %f177, %f398;
	ld.shared.f32 	%f401, [%r277+44];
	fma.rn.f32 	%f402, %f401, %f180, %f400;
	ld.shared.f32 	%f403, [%r277+48];
	fma.rn.f32 	%f404, %f403, %f183, %f402;
	ld.shared.f32 	%f405, [%r277+52];
	fma.rn.f32 	%f406, %f405, %f186, %f404;
	ld.shared.f32 	%f407, [%r277+56];
	fma.rn.f32 	%f408, %f407, %f189, %f406;
	ld.shared.f32 	%f409, [%r277+60];
	fma.rn.f32 	%f1369, %f409, %f192, %f408;
	shl.b32 	%r278, %r226, 2;
	add.s32 	%r279, %r269, %r278;
	ld.shared.f32 	%f410, [%r279];
	fma.rn.f32 	%f411, %f146, %f410, %f1424;
	ld.shared.f32 	%f412, [%r279+512];
	fma.rn.f32 	%f413, %f149, %f412, %f411;
	ld.shared.f32 	%f414, [%r279+1024];
	fma.rn.f32 	%f415, %f152, %f414, %f413;
	ld.shared.f32 	%f416, [%r279+1536];
	fma.rn.f32 	%f417, %f155, %f416, %f415;
	ld.shared.f32 	%f418, [%r279+2048];
	fma.rn.f32 	%f419, %f158, %f418, %f417;
	ld.shared.f32 	%f420, [%r279+2560];
	fma.rn.f32 	%f421, %f161, %f420, %f419;
	ld.shared.f32 	%f422, [%r279+3072];
	fma.rn.f32 	%f423, %f164, %f422, %f421;
	ld.shared.f32 	%f424, [%r279+3584];
	fma.rn.f32 	%f425, %f167, %f424, %f423;
	ld.shared.f32 	%f426, [%r279+4096];
	fma.rn.f32 	%f427, %f170, %f426, %f425;
	ld.shared.f32 	%f428, [%r279+4608];
	fma.rn.f32 	%f429, %f173, %f428, %f427;
	ld.shared.f32 	%f430, [%r279+5120];
	fma.rn.f32 	%f431, %f176, %f430, %f429;
	ld.shared.f32 	%f432, [%r279+5632];
	fma.rn.f32 	%f433, %f179, %f432, %f431;
	ld.shared.f32 	%f434, [%r279+6144];
	fma.rn.f32 	%f435, %f182, %f434, %f433;
	ld.shared.f32 	%f436, [%r279+6656];
	fma.rn.f32 	%f437, %f185, %f436, %f435;
	ld.shared.f32 	%f438, [%r279+7168];
	fma.rn.f32 	%f439, %f188, %f438, %f437;
	ld.shared.f32 	%f440, [%r279+7680];
	fma.rn.f32 	%f1424, %f191, %f440, %f439;
	fma.rn.f32 	%f441, %f193, %f410, %f1416;
	fma.rn.f32 	%f442, %f195, %f412, %f441;
	fma.rn.f32 	%f443, %f197, %f414, %f442;
	fma.rn.f32 	%f444, %f199, %f416, %f443;
	fma.rn.f32 	%f445, %f201, %f418, %f444;
	fma.rn.f32 	%f446, %f203, %f420, %f445;
	fma.rn.f32 	%f447, %f205, %f422, %f446;
	fma.rn.f32 	%f448, %f207, %f424, %f447;
	fma.rn.f32 	%f449, %f209, %f426, %f448;
	fma.rn.f32 	%f450, %f211, %f428, %f449;
	fma.rn.f32 	%f451, %f213, %f430, %f450;
	fma.rn.f32 	%f452, %f215, %f432, %f451;
	fma.rn.f32 	%f453, %f217, %f434, %f452;
	fma.rn.f32 	%f454, %f219, %f436, %f453;
	fma.rn.f32 	%f455, %f221, %f438, %f454;
	fma.rn.f32 	%f1416, %f223, %f440, %f455;
	fma.rn.f32 	%f456, %f224, %f410, %f1408;
	fma.rn.f32 	%f457, %f226, %f412, %f456;
	fma.rn.f32 	%f458, %f228, %f414, %f457;
	fma.rn.f32 	%f459, %f230, %f416, %f458;
	fma.rn.f32 	%f460, %f232, %f418, %f459;
	fma.rn.f32 	%f461, %f234, %f420, %f460;
	fma.rn.f32 	%f462, %f236, %f422, %f461;
	fma.rn.f32 	%f463, %f238, %f424, %f462;
	fma.rn.f32 	%f464, %f240, %f426, %f463;
	fma.rn.f32 	%f465, %f242, %f428, %f464;
	fma.rn.f32 	%f466, %f244, %f430, %f465;
	fma.rn.f32 	%f467, %f246, %f432, %f466;
	fma.rn.f32 	%f468, %f248, %f434, %f467;
	fma.rn.f32 	%f469, %f250, %f436, %f468;
	fma.rn.f32 	%f470, %f252, %f438, %f469;
	fma.rn.f32 	%f1408, %f254, %f440, %f470;
	fma.rn.f32 	%f471, %f255, %f410, %f1400;
	fma.rn.f32 	%f472, %f257, %f412, %f471;
	fma.rn.f32 	%f473, %f259, %f414, %f472;
	fma.rn.f32 	%f474, %f261, %f416, %f473;
	fma.rn.f32 	%f475, %f263, %f418, %f474;
	fma.rn.f32 	%f476, %f265, %f420, %f475;
	fma.rn.f32 	%f477, %f267, %f422, %f476;
	fma.rn.f32 	%f478, %f269, %f424, %f477;
	fma.rn.f32 	%f479, %f271, %f426, %f478;
	fma.rn.f32 	%f480, %f273, %f428, %f479;
	fma.rn.f32 	%f481, %f275, %f430, %f480;
	fma.rn.f32 	%f482, %f277, %f432, %f481;
	fma.rn.f32 	%f483, %f279, %f434, %f482;
	fma.rn.f32 	%f484, %f281, %f436, %f483;
	fma.rn.f32 	%f485, %f283, %f438, %f484;
	fma.rn.f32 	%f1400, %f285, %f440, %f485;
	fma.rn.f32 	%f486, %f286, %f410, %f1392;
	fma.rn.f32 	%f487, %f288, %f412, %f486;
	fma.rn.f32 	%f488, %f290, %f414, %f487;
	fma.rn.f32 	%f489, %f292, %f416, %f488;
	fma.rn.f32 	%f490, %f294, %f418, %f489;
	fma.rn.f32 	%f491, %f296, %f420, %f490;
	fma.rn.f32 	%f492, %f298, %f422, %f491;
	fma.rn.f32 	%f493, %f300, %f424, %f492;
	fma.rn.f32 	%f494, %f302, %f426, %f493;
	fma.rn.f32 	%f495, %f304, %f428, %f494;
	fma.rn.f32 	%f496, %f306, %f430, %f495;
	fma.rn.f32 	%f497, %f308, %f432, %f496;
	fma.rn.f32 	%f498, %f310, %f434, %f497;
	fma.rn.f32 	%f499, %f312, %f436, %f498;
	fma.rn.f32 	%f500, %f314, %f438, %f499;
	fma.rn.f32 	%f1392, %f316, %f440, %f500;
	fma.rn.f32 	%f501, %f317, %f410, %f1384;
	fma.rn.f32 	%f502, %f319, %f412, %f501;
	fma.rn.f32 	%f503, %f321, %f414, %f502;
	fma.rn.f32 	%f504, %f323, %f416, %f503;
	fma.rn.f32 	%f505, %f325, %f418, %f504;
	fma.rn.f32 	%f506, %f327, %f420, %f505;
	fma.rn.f32 	%f507, %f329, %f422, %f506;
	fma.rn.f32 	%f508, %f331, %f424, %f507;
	fma.rn.f32 	%f509, %f333, %f426, %f508;
	fma.rn.f32 	%f510, %f335, %f428, %f509;
	fma.rn.f32 	%f511, %f337, %f430, %f510;
	fma.rn.f32 	%f512, %f339, %f432, %f511;
	fma.rn.f32 	%f513, %f341, %f434, %f512;
	fma.rn.f32 	%f514, %f343, %f436, %f513;
	fma.rn.f32 	%f515, %f345, %f438, %f514;
	fma.rn.f32 	%f1384, %f347, %f440, %f515;
	fma.rn.f32 	%f516, %f348, %f410, %f1376;
	fma.rn.f32 	%f517, %f350, %f412, %f516;
	fma.rn.f32 	%f518, %f352, %f414, %f517;
	fma.rn.f32 	%f519, %f354, %f416, %f518;
	fma.rn.f32 	%f520, %f356, %f418, %f519;
	fma.rn.f32 	%f521, %f358, %f420, %f520;
	fma.rn.f32 	%f522, %f360, %f422, %f521;
	fma.rn.f32 	%f523, %f362, %f424, %f522;
	fma.rn.f32 	%f524, %f364, %f426, %f523;
	fma.rn.f32 	%f525, %f366, %f428, %f524;
	fma.rn.f32 	%f526, %f368, %f430, %f525;
	fma.rn.f32 	%f527, %f370, %f432, %f526;
	fma.rn.f32 	%f528, %f372, %f434, %f527;
	fma.rn.f32 	%f529, %f374, %f436, %f528;
	fma.rn.f32 	%f530, %f376, %f438, %f529;
	fma.rn.f32 	%f1376, %f378, %f440, %f530;
	fma.rn.f32 	%f531, %f379, %f410, %f1368;
	fma.rn.f32 	%f532, %f381, %f412, %f531;
	fma.rn.f32 	%f533, %f383, %f414, %f532;
	fma.rn.f32 	%f534, %f385, %f416, %f533;
	fma.rn.f32 	%f535, %f387, %f418, %f534;
	fma.rn.f32 	%f536, %f389, %f420, %f535;
	fma.rn.f32 	%f537, %f391, %f422, %f536;
	fma.rn.f32 	%f538, %f393, %f424, %f537;
	fma.rn.f32 	%f539, %f395, %f426, %f538;
	fma.rn.f32 	%f540, %f397, %f428, %f539;
	fma.rn.f32 	%f541, %f399, %f430, %f540;
	fma.rn.f32 	%f542, %f401, %f432, %f541;
	fma.rn.f32 	%f543, %f403, %f434, %f542;
	fma.rn.f32 	%f544, %f405, %f436, %f543;
	fma.rn.f32 	%f545, %f407, %f438, %f544;
	fma.rn.f32 	%f1368, %f409, %f440, %f545;
	add.s32 	%r280, %r279, %r278;
	ld.shared.f32 	%f546, [%r280];
	fma.rn.f32 	%f547, %f146, %f546, %f1423;
	ld.shared.f32 	%f548, [%r280+512];
	fma.rn.f32 	%f549, %f149, %f548, %f547;
	ld.shared.f32 	%f550, [%r280+1024];
	fma.rn.f32 	%f551, %f152, %f550, %f549;
	ld.shared.f32 	%f552, [%r280+1536];
	fma.rn.f32 	%f553, %f155, %f552, %f551;
	ld.shared.f32 	%f554, [%r280+2048];
	fma.rn.f32 	%f555, %f158, %f554, %f553;
	ld.shared.f32 	%f556, [%r280+2560];
	fma.rn.f32 	%f557, %f161, %f556, %f555;
	ld.shared.f32 	%f558, [%r280+3072];
	fma.rn.f32 	%f559, %f164, %f558, %f557;
	ld.shared.f32 	%f560, [%r280+3584];
	fma.rn.f32 	%f561, %f167, %f560, %f559;
	ld.shared.f32 	%f562, [%r280+4096];
	fma.rn.f32 	%f563, %f170, %f562, %f561;
	ld.shared.f32 	%f564, [%r280+4608];
	fma.rn.f32 	%f565, %f173, %f564, %f563;
	ld.shared.f32 	%f566, [%r280+5120];
	fma.rn.f32 	%f567, %f176, %f566, %f565;
	ld.shared.f32 	%f568, [%r280+5632];
	fma.rn.f32 	%f569, %f179, %f568, %f567;
	ld.shared.f32 	%f570, [%r280+6144];
	fma.rn.f32 	%f571, %f182, %f570, %f569;
	ld.shared.f32 	%f572, [%r280+6656];
	fma.rn.f32 	%f573, %f185, %f572, %f571;
	ld.shared.f32 	%f574, [%r280+7168];
	fma.rn.f32 	%f575, %f188, %f574, %f573;
	ld.shared.f32 	%f576, [%r280+7680];
	fma.rn.f32 	%f1423, %f191, %f576, %f575;
	fma.rn.f32 	%f577, %f193, %f546, %f1415;
	fma.rn.f32 	%f578, %f195, %f548, %f577;
	fma.rn.f32 	%f579, %f197, %f550, %f578;
	fma.rn.f32 	%f580, %f199, %f552, %f579;
	fma.rn.f32 	%f581, %f201, %f554, %f580;
	fma.rn.f32 	%f582, %f203, %f556, %f581;
	fma.rn.f32 	%f583, %f205, %f558, %f582;
	fma.rn.f32 	%f584, %f207, %f560, %f583;
	fma.rn.f32 	%f585, %f209, %f562, %f584;
	fma.rn.f32 	%f586, %f211, %f564, %f585;
	fma.rn.f32 	%f587, %f213, %f566, %f586;
	fma.rn.f32 	%f588, %f215, %f568, %f587;
	fma.rn.f32 	%f589, %f217, %f570, %f588;
	fma.rn.f32 	%f590, %f219, %f572, %f589;
	fma.rn.f32 	%f591, %f221, %f574, %f590;
	fma.rn.f32 	%f1415, %f223, %f576, %f591;
	fma.rn.f32 	%f592, %f224, %f546, %f1407;
	fma.rn.f32 	%f593, %f226, %f548, %f592;
	fma.rn.f32 	%f594, %f228, %f550, %f593;
	fma.rn.f32 	%f595, %f230, %f552, %f594;
	fma.rn.f32 	%f596, %f232, %f554, %f595;
	fma.rn.f32 	%f597, %f234, %f556, %f596;
	fma.rn.f32 	%f598, %f236, %f558, %f597;
	fma.rn.f32 	%f599, %f238, %f560, %f598;
	fma.rn.f32 	%f600, %f240, %f562, %f599;
	fma.rn.f32 	%f601, %f242, %f564, %f600;
	fma.rn.f32 	%f602, %f244, %f566, %f601;
	fma.rn.f32 	%f603, %f246, %f568, %f602;
	fma.rn.f32 	%f604, %f248, %f570, %f603;
	fma.rn.f32 	%f605, %f250, %f572, %f604;
	fma.rn.f32 	%f606, %f252, %f574, %f605;
	fma.rn.f32 	%f1407, %f254, %f576, %f606;
	fma.rn.f32 	%f607, %f255, %f546, %f1399;
	fma.rn.f32 	%f608, %f257, %f548, %f607;
	fma.rn.f32 	%f609, %f259, %f550, %f608;
	fma.rn.f32 	%f610, %f261, %f552, %f609;
	fma.rn.f32 	%f611, %f263, %f554, %f610;
	fma.rn.f32 	%f612, %f265, %f556, %f611;
	fma.rn.f32 	%f613, %f267, %f558, %f612;
	fma.rn.f32 	%f614, %f269, %f560, %f613;
	fma.rn.f32 	%f615, %f271, %f562, %f614;
	fma.rn.f32 	%f616, %f273, %f564, %f615;
	fma.rn.f32 	%f617, %f275, %f566, %f616;
	fma.rn.f32 	%f618, %f277, %f568, %f617;
	fma.rn.f32 	%f619, %f279, %f570, %f618;
	fma.rn.f32 	%f620, %f281, %f572, %f619;
	fma.rn.f32 	%f621, %f283, %f574, %f620;
	fma.rn.f32 	%f1399, %f285, %f576, %f621;
	fma.rn.f32 	%f622, %f286, %f546, %f1391;
	fma.rn.f32 	%f623, %f288, %f548, %f622;
	fma.rn.f32 	%f624, %f290, %f550, %f623;
	fma.rn.f32 	%f625, %f292, %f552, %f624;
	fma.rn.f32 	%f626, %f294, %f554, %f625;
	fma.rn.f32 	%f627, %f296, %f556, %f626;
	fma.rn.f32 	%f628, %f298, %f558, %f627;
	fma.rn.f32 	%f629, %f300, %f560, %f628;
	fma.rn.f32 	%f630, %f302, %f562, %f629;
	fma.rn.f32 	%f631, %f304, %f564, %f630;
	fma.rn.f32 	%f632, %f306, %f566, %f631;
	fma.rn.f32 	%f633, %f308, %f568, %f632;
	fma.rn.f32 	%f634, %f310, %f570, %f633;
	fma.rn.f32 	%f635, %f312, %f572, %f634;
	fma.rn.f32 	%f636, %f314, %f574, %f635;
	fma.rn.f32 	%f1391, %f316, %f576, %f636;
	fma.rn.f32 	%f637, %f317, %f546, %f1383;
	fma.rn.f32 	%f638, %f319, %f548, %f637;
	fma.rn.f32 	%f639, %f321, %f550, %f638;
	fma.rn.f32 	%f640, %f323, %f552, %f639;
	fma.rn.f32 	%f641, %f325, %f554, %f640;
	fma.rn.f32 	%f642, %f327, %f556, %f641;
	fma.rn.f32 	%f643, %f329, %f558, %f642;
	fma.rn.f32 	%f644, %f331, %f560, %f643;
	fma.rn.f32 	%f645, %f333, %f562, %f644;
	fma.rn.f32 	%f646, %f335, %f564, %f645;
	fma.rn.f32 	%f647, %f337, %f566, %f646;
	fma.rn.f32 	%f648, %f339, %f568, %f647;
	fma.rn.f32 	%f649, %f341, %f570, %f648;
	fma.rn.f32 	%f650, %f343, %f572, %f649;
	fma.rn.f32 	%f651, %f345, %f574, %f650;
	fma.rn.f32 	%f1383, %f347, %f576, %f651;
	fma.rn.f32 	%f652, %f348, %f546, %f1375;
	fma.rn.f32 	%f653, %f350, %f548, %f652;
	fma.rn.f32 	%f654, %f352, %f550, %f653;
	fma.rn.f32 	%f655, %f354, %f552, %f654;
	fma.rn.f32 	%f656, %f356, %f554, %f655;
	fma.rn.f32 	%f657, %f358, %f556, %f656;
	fma.rn.f32 	%f658, %f360, %f558, %f657;
	fma.rn.f32 	%f659, %f362, %f560, %f658;
	fma.rn.f32 	%f660, %f364, %f562, %f659;
	fma.rn.f32 	%f661, %f366, %f564, %f660;
	fma.rn.f32 	%f662, %f368, %f566, %f661;
	fma.rn.f32 	%f663, %f370, %f568, %f662;
	fma.rn.f32 	%f664, %f372, %f570, %f663;
	fma.rn.f32 	%f665, %f374, %f572, %f664;
	fma.rn.f32 	%f666, %f376, %f574, %f665;
	fma.rn.f32 	%f1375, %f378, %f576, %f666;
	fma.rn.f32 	%f667, %f379, %f546, %f1367;
	fma.rn.f32 	%f668, %f381, %f548, %f667;
	fma.rn.f32 	%f669, %f383, %f550, %f668;
	fma.rn.f32 	%f670, %f385, %f552, %f669;
	fma.rn.f32 	%f671, %f387, %f554, %f670;
	fma.rn.f32 	%f672, %f389, %f556, %f671;
	fma.rn.f32 	%f673, %f391, %f558, %f672;
	fma.rn.f32 	%f674, %f393, %f560, %f673;
	fma.rn.f32 	%f675, %f395, %f562, %f674;
	fma.rn.f32 	%f676, %f397, %f564, %f675;
	fma.rn.f32 	%f677, %f399, %f566, %f676;
	fma.rn.f32 	%f678, %f401, %f568, %f677;
	fma.rn.f32 	%f679, %f403, %f570, %f678;
	fma.rn.f32 	%f680, %f405, %f572, %f679;
	fma.rn.f32 	%f681, %f407, %f574, %f680;
	fma.rn.f32 	%f1367, %f409, %f576, %f681;
	add.s32 	%r281, %r280, %r278;
	ld.shared.f32 	%f682, [%r281];
	fma.rn.f32 	%f683, %f146, %f682, %f1422;
	ld.shared.f32 	%f684, [%r281+512];
	fma.rn.f32 	%f685, %f149, %f684, %f683;
	ld.shared.f32 	%f686, [%r281+1024];
	fma.rn.f32 	%f687, %f152, %f686, %f685;
	ld.shared.f32 	%f688, [%r281+1536];
	fma.rn.f32 	%f689, %f155, %f688, %f687;
	ld.shared.f32 	%f690, [%r281+2048];
	fma.rn.f32 	%f691, %f158, %f690, %f689;
	ld.shared.f32 	%f692, [%r281+2560];
	fma.rn.f32 	%f693, %f161, %f692, %f691;
	ld.shared.f32 	%f694, [%r281+3072];
	fma.rn.f32 	%f695, %f164, %f694, %f693;
	ld.shared.f32 	%f696, [%r281+3584];
	fma.rn.f32 	%f697, %f167, %f696, %f695;
	ld.shared.f32 	%f698, [%r281+4096];
	fma.rn.f32 	%f699, %f170, %f698, %f697;
	ld.shared.f32 	%f700, [%r281+4608];
	fma.rn.f32 	%f701, %f173, %f700, %f699;
	ld.shared.f32 	%f702, [%r281+5120];
	fma.rn.f32 	%f703, %f176, %f702, %f701;
	ld.shared.f32 	%f704, [%r281+5632];
	fma.rn.f32 	%f705, %f179, %f704, %f703;
	ld.shared.f32 	%f706, [%r281+6144];
	fma.rn.f32 	%f707, %f182, %f706, %f705;
	ld.shared.f32 	%f708, [%r281+6656];
	fma.rn.f32 	%f709, %f185, %f708, %f707;
	ld.shared.f32 	%f710, [%r281+7168];
	fma.rn.f32 	%f711, %f188, %f710, %f709;
	ld.shared.f32 	%f712, [%r281+7680];
	fma.rn.f32 	%f1422, %f191, %f712, %f711;
	fma.rn.f32 	%f713, %f193, %f682, %f1414;
	fma.rn.f32 	%f714, %f195, %f684, %f713;
	fma.rn.f32 	%f715, %f197, %f686, %f714;
	fma.rn.f32 	%f716, %f199, %f688, %f715;
	fma.rn.f32 	%f717, %f201, %f690, %f716;
	fma.rn.f32 	%f718, %f203, %f692, %f717;
	fma.rn.f32 	%f719, %f205, %f694, %f718;
	fma.rn.f32 	%f720, %f207, %f696, %f719;
	fma.rn.f32 	%f721, %f209, %f698, %f720;
	fma.rn.f32 	%f722, %f211, %f700, %f721;
	fma.rn.f32 	%f723, %f213, %f702, %f722;
	fma.rn.f32 	%f724, %f215, %f704, %f723;
	fma.rn.f32 	%f725, %f217, %f706, %f724;
	fma.rn.f32 	%f726, %f219, %f708, %f725;
	fma.rn.f32 	%f727, %f221, %f710, %f726;
	fma.rn.f32 	%f1414, %f223, %f712, %f727;
	fma.rn.f32 	%f728, %f224, %f682, %f1406;
	fma.rn.f32 	%f729, %f226, %f684, %f728;
	fma.rn.f32 	%f730, %f228, %f686, %f729;
	fma.rn.f32 	%f731, %f230, %f688, %f730;
	fma.rn.f32 	%f732, %f232, %f690, %f731;
	fma.rn.f32 	%f733, %f234, %f692, %f732;
	fma.rn.f32 	%f734, %f236, %f694, %f733;
	fma.rn.f32 	%f735, %f238, %f696, %f734;
	fma.rn.f32 	%f736, %f240, %f698, %f735;
	fma.rn.f32 	%f737, %f242, %f700, %f736;
	fma.rn.f32 	%f738, %f244, %f702, %f737;
	fma.rn.f32 	%f739, %f246, %f704, %f738;
	fma.rn.f32 	%f740, %f248, %f706, %f739;
	fma.rn.f32 	%f741, %f250, %f708, %f740;
	fma.rn.f32 	%f742, %f252, %f710, %f741;
	fma.rn.f32 	%f1406, %f254, %f712, %f742;
	fma.rn.f32 	%f743, %f255, %f682, %f1398;
	fma.rn.f32 	%f744, %f257, %f684, %f743;
	fma.rn.f32 	%f745, %f259, %f686, %f744;
	fma.rn.f32 	%f746, %f261, %f688, %f745;
	fma.rn.f32 	%f747, %f263, %f690, %f746;
	fma.rn.f32 	%f748, %f265, %f692, %f747;
	fma.rn.f32 	%f749, %f267, %f694, %f748;
	fma.rn.f32 	%f750, %f269, %f696, %f749;
	fma.rn.f32 	%f751, %f271, %f698, %f750;
	fma.rn.f32 	%f752, %f273, %f700, %f751;
	fma.rn.f32 	%f753, %f275, %f702, %f752;
	fma.rn.f32 	%f754, %f277, %f704, %f753;
	fma.rn.f32 	%f755, %f279, %f706, %f754;
	fma.rn.f32 	%f756, %f281, %f708, %f755;
	fma.rn.f32 	%f757, %f283, %f710, %f756;
	fma.rn.f32 	%f1398, %f285, %f712, %f757;
	fma.rn.f32 	%f758, %f286, %f682, %f1390;
	fma.rn.f32 	%f759, %f288, %f684, %f758;
	fma.rn.f32 	%f760, %f290, %f686, %f759;
	fma.rn.f32 	%f761, %f292, %f688, %f760;
	fma.rn.f32 	%f762, %f294, %f690, %f761;
	fma.rn.f32 	%f763, %f296, %f692, %f762;
	fma.rn.f32 	%f764, %f298, %f694, %f763;
	fma.rn.f32 	%f765, %f300, %f696, %f764;
	fma.rn.f32 	%f766, %f302, %f698, %f765;
	fma.rn.f32 	%f767, %f304, %f700, %f766;
	fma.rn.f32 	%f768, %f306, %f702, %f767;
	fma.rn.f32 	%f769, %f308, %f704, %f768;
	fma.rn.f32 	%f770, %f310, %f706, %f769;
	fma.rn.f32 	%f771, %f312, %f708, %f770;
	fma.rn.f32 	%f772, %f314, %f710, %f771;
	fma.rn.f32 	%f1390, %f316, %f712, %f772;
	fma.rn.f32 	%f773, %f317, %f682, %f1382;
	fma.rn.f32 	%f774, %f319, %f684, %f773;
	fma.rn.f32 	%f775, %f321, %f686, %f774;
	fma.rn.f32 	%f776, %f323, %f688, %f775;
	fma.rn.f32 	%f777, %f325, %f690, %f776;
	fma.rn.f32 	%f778, %f327, %f692, %f777;
	fma.rn.f32 	%f779, %f329, %f694, %f778;
	fma.rn.f32 	%f780, %f331, %f696, %f779;
	fma.rn.f32 	%f781, %f333, %f698, %f780;
	fma.rn.f32 	%f782, %f335, %f700, %f781;
	fma.rn.f32 	%f783, %f337, %f702, %f782;
	fma.rn.f32 	%f784, %f339, %f704, %f783;
	fma.rn.f32 	%f785, %f341, %f706, %f784;
	fma.rn.f32 	%f786, %f343, %f708, %f785;
	fma.rn.f32 	%f787, %f345, %f710, %f786;
	fma.rn.f32 	%f1382, %f347, %f712, %f787;
	fma.rn.f32 	%f788, %f348, %f682, %f1374;
	fma.rn.f32 	%f789, %f350, %f684, %f788;
	fma.rn.f32 	%f790, %f352, %f686, %f789;
	fma.rn.f32 	%f791, %f354, %f688, %f790;
	fma.rn.f32 	%f792, %f356, %f690, %f791;
	fma.rn.f32 	%f793, %f358, %f692, %f792;
	fma.rn.f32 	%f794, %f360, %f694, %f793;
	fma.rn.f32 	%f795, %f362, %f696, %f794;
	fma.rn.f32 	%f796, %f364, %f698, %f795;
	fma.rn.f32 	%f797, %f366, %f700, %f796;
	fma.rn.f32 	%f798, %f368, %f702, %f797;
	fma.rn.f32 	%f799, %f370, %f704, %f798;
	fma.rn.f32 	%f800, %f372, %f706, %f799;
	fma.rn.f32 	%f801, %f374, %f708, %f800;
	fma.rn.f32 	%f802, %f376, %f710, %f801;
	fma.rn.f32 	%f1374, %f378, %f712, %f802;
	fma.rn.f32 	%f803, %f379, %f682, %f1366;
	fma.rn.f32 	%f804, %f381, %f684, %f803;
	fma.rn.f32 	%f805, %f383, %f686, %f804;
	fma.rn.f32 	%f806, %f385, %f688, %f805;
	fma.rn.f32 	%f807, %f387, %f690, %f806;
	fma.rn.f32 	%f808, %f389, %f692, %f807;
	fma.rn.f32 	%f809, %f391, %f694, %f808;
	fma.rn.f32 	%f810, %f393, %f696, %f809;
	fma.rn.f32 	%f811, %f395, %f698, %f810;
	fma.rn.f32 	%f812, %f397, %f700, %f811;
	fma.rn.f32 	%f813, %f399, %f702, %f812;
	fma.rn.f32 	%f814, %f401, %f704, %f813;
	fma.rn.f32 	%f815, %f403, %f706, %f814;
	fma.rn.f32 	%f816, %f405, %f708, %f815;
	fma.rn.f32 	%f817, %f407, %f710, %f816;
	fma.rn.f32 	%f1366, %f409, %f712, %f817;
	add.s32 	%r282, %r281, %r278;
	ld.shared.f32 	%f818, [%r282];
	fma.rn.f32 	%f819, %f146, %f818, %f1421;
	ld.shared.f32 	%f820, [%r282+512];
	fma.rn.f32 	%f821, %f149, %f820, %f819;
	ld.shared.f32 	%f822, [%r282+1024];
	fma.rn.f32 	%f823, %f152, %f822, %f821;
	ld.shared.f32 	%f824, [%r282+1536];
	fma.rn.f32 	%f825, %f155, %f824, %f823;
	ld.shared.f32 	%f826, [%r282+2048];
	fma.rn.f32 	%f827, %f158, %f826, %f825;
	ld.shared.f32 	%f828, [%r282+2560];
	fma.rn.f32 	%f829, %f161, %f828, %f827;
	ld.shared.f32 	%f830, [%r282+3072];
	fma.rn.f32 	%f831, %f164, %f830, %f829;
	ld.shared.f32 	%f832, [%r282+3584];
	fma.rn.f32 	%f833, %f167, %f832, %f831;
	ld.shared.f32 	%f834, [%r282+4096];
	fma.rn.f32 	%f835, %f170, %f834, %f833;
	ld.shared.f32 	%f836, [%r282+4608];
	fma.rn.f32 	%f837, %f173, %f836, %f835;
	ld.shared.f32 	%f838, [%r282+5120];
	fma.rn.f32 	%f839, %f176, %f838, %f837;
	ld.shared.f32 	%f840, [%r282+5632];
	fma.rn.f32 	%f841, %f179, %f840, %f839;
	ld.shared.f32 	%f842, [%r282+6144];
	fma.rn.f32 	%f843, %f182, %f842, %f841;
	ld.shared.f32 	%f844, [%r282+6656];
	fma.rn.f32 	%f845, %f185, %f844, %f843;
	ld.shared.f32 	%f846, [%r282+7168];
	fma.rn.f32 	%f847, %f188, %f846, %f845;
	ld.shared.f32 	%f848, [%r282+7680];
	fma.rn.f32 	%f1421, %f191, %f848, %f847;
	fma.rn.f32 	%f849, %f193, %f818, %f1413;
	fma.rn.f32 	%f850, %f195, %f820, %f849;
	fma.rn.f32 	%f851, %f197, %f822, %f850;
	fma.rn.f32 	%f852, %f199, %f824, %f851;
	fma.rn.f32 	%f853, %f201, %f826, %f852;
	fma.rn.f32 	%f854, %f203, %f828, %f853;
	fma.rn.f32 	%f855, %f205, %f830, %f854;
	fma.rn.f32 	%f856, %f207, %f832, %f855;
	fma.rn.f32 	%f857, %f209, %f834, %f856;
	fma.rn.f32 	%f858, %f211, %f836, %f857;
	fma.rn.f32 	%f859, %f213, %f838, %f858;
	fma.rn.f32 	%f860, %f215, %f840, %f859;
	fma.rn.f32 	%f861, %f217, %f842, %f860;
	fma.rn.f32 	%f862, %f219, %f844, %f861;
	fma.rn.f32 	%f863, %f221, %f846, %f862;
	fma.rn.f32 	%f1413, %f223, %f848, %f863;
	fma.rn.f32 	%f864, %f224, %f818, %f1405;
	fma.rn.f32 	%f865, %f226, %f820, %f864;
	fma.rn.f32 	%f866, %f228, %f822, %f865;
	fma.rn.f32 	%f867, %f230, %f824, %f866;
	fma.rn.f32 	%f868, %f232, %f826, %f867;
	fma.rn.f32 	%f869, %f234, %f828, %f868;
	fma.rn.f32 	%f870, %f236, %f830, %f869;
	fma.rn.f32 	%f871, %f238, %f832, %f870;
	fma.rn.f32 	%f872, %f240, %f834, %f871;
	fma.rn.f32 	%f873, %f242, %f836, %f872;
	fma.rn.f32 	%f874, %f244, %f838, %f873;
	fma.rn.f32 	%f875, %f246, %f840, %f874;
	fma.rn.f32 	%f876, %f248, %f842, %f875;
	fma.rn.f32 	%f877, %f250, %f844, %f876;
	fma.rn.f32 	%f878, %f252, %f846, %f877;
	fma.rn.f32 	%f1405, %f254, %f848, %f878;
	fma.rn.f32 	%f879, %f255, %f818, %f1397;
	fma.rn.f32 	%f880, %f257, %f820, %f879;
	fma.rn.f32 	%f881, %f259, %f822, %f880;
	fma.rn.f32 	%f882, %f261, %f824, %f881;
	fma.rn.f32 	%f883, %f263, %f826, %f882;
	fma.rn.f32 	%f884, %f265, %f828, %f883;
	fma.rn.f32 	%f885, %f267, %f830, %f884;
	fma.rn.f32 	%f886, %f269, %f832, %f885;
	fma.rn.f32 	%f887, %f271, %f834, %f886;
	fma.rn.f32 	%f888, %f273, %f836, %f887;
	fma.rn.f32 	%f889, %f275, %f838, %f888;
	fma.rn.f32 	%f890, %f277, %f840, %f889;
	fma.rn.f32 	%f891, %f279, %f842, %f890;
	fma.rn.f32 	%f892, %f281, %f844, %f891;
	fma.rn.f32 	%f893, %f283, %f846, %f892;
	fma.rn.f32 	%f1397, %f285, %f848, %f893;
	fma.rn.f32 	%f894, %f286, %f818, %f1389;
	fma.rn.f32 	%f895, %f288, %f820, %f894;
	fma.rn.f32 	%f896, %f290, %f822, %f895;
	fma.rn.f32 	%f897, %f292, %f824, %f896;
	fma.rn.f32 	%f898, %f294, %f826, %f897;
	fma.rn.f32 	%f899, %f296, %f828, %f898;
	fma.rn.f32 	%f900, %f298, %f830, %f899;
	fma.rn.f32 	%f901, %f300, %f832, %f900;
	fma.rn.f32 	%f902, %f302, %f834, %f901;
	fma.rn.f32 	%f903, %f304, %f836, %f902;
	fma.rn.f32 	%f904, %f306, %f838, %f903;
	fma.rn.f32 	%f905, %f308, %f840, %f904;
	fma.rn.f32 	%f906, %f310, %f842, %f905;
	fma.rn.f32 	%f907, %f312, %f844, %f906;
	fma.rn.f32 	%f908, %f314, %f846, %f907;
	fma.rn.f32 	%f1389, %f316, %f848, %f908;
	fma.rn.f32 	%f909, %f317, %f818, %f1381;
	fma.rn.f32 	%f910, %f319, %f820, %f909;
	fma.rn.f32 	%f911, %f321, %f822, %f910;
	fma.rn.f32 	%f912, %f323, %f824, %f911;
	fma.rn.f32 	%f913, %f325, %f826, %f912;
	fma.rn.f32 	%f914, %f327, %f828, %f913;
	fma.rn.f32 	%f915, %f329, %f830, %f914;
	fma.rn.f32 	%f916, %f331, %f832, %f915;
	fma.rn.f32 	%f917, %f333, %f834, %f916;
	fma.rn.f32 	%f918, %f335, %f836, %f917;
	fma.rn.f32 	%f919, %f337, %f838, %f918;
	fma.rn.f32 	%f920, %f339, %f840, %f919;
	fma.rn.f32 	%f921, %f341, %f842, %f920;
	fma.rn.f32 	%f922, %f343, %f844, %f921;
	fma.rn.f32 	%f923, %f345, %f846, %f922;
	fma.rn.f32 	%f1381, %f347, %f848, %f923;
	fma.rn.f32 	%f924, %f348, %f818, %f1373;
	fma.rn.f32 	%f925, %f350, %f820, %f924;
	fma.rn.f32 	%f926, %f352, %f822, %f925;
	fma.rn.f32 	%f927, %f354, %f824, %f926;
	fma.rn.f32 	%f928, %f356, %f826, %f927;
	fma.rn.f32 	%f929, %f358, %f828, %f928;
	fma.rn.f32 	%f930, %f360, %f830, %f929;
	fma.rn.f32 	%f931, %f362, %f832, %f930;
	fma.rn.f32 	%f932, %f364, %f834, %f931;
	fma.rn.f32 	%f933, %f366, %f836, %f932;
	fma.rn.f32 	%f934, %f368, %f838, %f933;
	fma.rn.f32 	%f935, %f370, %f840, %f934;
	fma.rn.f32 	%f936, %f372, %f842, %f935;
	fma.rn.f32 	%f937, %f374, %f844, %f936;
	fma.rn.f32 	%f938, %f376, %f846, %f937;
	fma.rn.f32 	%f1373, %f378, %f848, %f938;
	fma.rn.f32 	%f939, %f379, %f818, %f1365;
	fma.rn.f32 	%f940, %f381, %f820, %f939;
	fma.rn.f32 	%f941, %f383, %f822, %f940;
	fma.rn.f32 	%f942, %f385, %f824, %f941;
	fma.rn.f32 	%f943, %f387, %f826, %f942;
	fma.rn.f32 	%f944, %f389, %f828, %f943;
	fma.rn.f32 	%f945, %f391, %f830, %f944;
	fma.rn.f32 	%f946, %f393, %f832, %f945;
	fma.rn.f32 	%f947, %f395, %f834, %f946;
	fma.rn.f32 	%f948, %f397, %f836, %f947;
	fma.rn.f32 	%f949, %f399, %f838, %f948;
	fma.rn.f32 	%f950, %f401, %f840, %f949;
	fma.rn.f32 	%f951, %f403, %f842, %f950;
	fma.rn.f32 	%f952, %f405, %f844, %f951;
	fma.rn.f32 	%f953, %f407, %f846, %f952;
	fma.rn.f32 	%f1365, %f409, %f848, %f953;
	add.s32 	%r283, %r282, %r278;
	ld.shared.f32 	%f954, [%r283];
	fma.rn.f32 	%f955, %f146, %f954, %f1420;
	ld.shared.f32 	%f956, [%r283+512];
	fma.rn.f32 	%f957, %f149, %f956, %f955;
	ld.shared.f32 	%f958, [%r283+1024];
	fma.rn.f32 	%f959, %f152, %f958, %f957;
	ld.shared.f32 	%f960, [%r283+1536];
	fma.rn.f32 	%f961, %f155, %f960, %f959;
	ld.shared.f32 	%f962, [%r283+2048];
	fma.rn.f32 	%f963, %f158, %f962, %f961;
	ld.shared.f32 	%f964, [%r283+2560];
	fma.rn.f32 	%f965, %f161, %f964, %f963;
	ld.shared.f32 	%f966, [%r283+3072];
	fma.rn.f32 	%f967, %f164, %f966, %f965;
	ld.shared.f32 	%f968, [%r283+3584];
	fma.rn.f32 	%f969, %f167, %f968, %f967;
	ld.shared.f32 	%f970, [%r283+4096];
	fma.rn.f32 	%f971, %f170, %f970, %f969;
	ld.shared.f32 	%f972, [%r283+4608];
	fma.rn.f32 	%f973, %f173, %f972, %f971;
	ld.shared.f32 	%f974, [%r283+5120];
	fma.rn.f32 	%f975, %f176, %f974, %f973;
	ld.shared.f32 	%f976, [%r283+5632];
	fma.rn.f32 	%f977, %f179, %f976, %f975;
	ld.shared.f32 	%f978, [%r283+6144];
	fma.rn.f32 	%f979, %f182, %f978, %f977;
	ld.shared.f32 	%f980, [%r283+6656];
	fma.rn.f32 	%f981, %f185, %f980, %f979;
	ld.shared.f32 	%f982, [%r283+7168];
	fma.rn.f32 	%f983, %f188, %f982, %f981;
	ld.shared.f32 	%f984, [%r283+7680];
	fma.rn.f32 	%f1420, %f191, %f984, %f983;
	fma.rn.f32 	%f985, %f193, %f954, %f1412;
	fma.rn.f32 	%f986, %f195, %f956, %f985;
	fma.rn.f32 	%f987, %f197, %f958, %f986;
	fma.rn.f32 	%f988, %f199, %f960, %f987;
	fma.rn.f32 	%f989, %f201, %f962, %f988;
	fma.rn.f32 	%f990, %f203, %f964, %f989;
	fma.rn.f32 	%f991, %f205, %f966, %f990;
	fma.rn.f32 	%f992, %f207, %f968, %f991;
	fma.rn.f32 	%f993, %f209, %f970, %f992;
	fma.rn.f32 	%f994, %f211, %f972, %f993;
	fma.rn.f32 	%f995, %f213, %f974, %f994;
	fma.rn.f32 	%f996, %f215, %f976, %f995;
	fma.rn.f32 	%f997, %f217, %f978, %f996;
	fma.rn.f32 	%f998, %f219, %f980, %f997;
	fma.rn.f32 	%f999, %f221, %f982, %f998;
	fma.rn.f32 	%f1412, %f223, %f984, %f999;
	fma.rn.f32 	%f1000, %f224, %f954, %f1404;
	fma.rn.f32 	%f1001, %f226, %f956, %f1000;
	fma.rn.f32 	%f1002, %f228, %f958, %f1001;
	fma.rn.f32 	%f1003, %f230, %f960, %f1002;
	fma.rn.f32 	%f1004, %f232, %f962, %f1003;
	fma.rn.f32 	%f1005, %f234, %f964, %f1004;
	fma.rn.f32 	%f1006, %f236, %f966, %f1005;
	fma.rn.f32 	%f1007, %f238, %f968, %f1006;
	fma.rn.f32 	%f1008, %f240, %f970, %f1007;
	fma.rn.f32 	%f1009, %f242, %f972, %f1008;
	fma.rn.f32 	%f1010, %f244, %f974, %f1009;
	fma.rn.f32 	%f1011, %f246, %f976, %f1010;
	fma.rn.f32 	%f1012, %f248, %f978, %f1011;
	fma.rn.f32 	%f1013, %f250, %f980, %f1012;
	fma.rn.f32 	%f1014, %f252, %f982, %f1013;
	fma.rn.f32 	%f1404, %f254, %f984, %f1014;
	fma.rn.f32 	%f1015, %f255, %f954, %f1396;
	fma.rn.f32 	%f1016, %f257, %f956, %f1015;
	fma.rn.f32 	%f1017, %f259, %f958, %f1016;
	fma.rn.f32 	%f1018, %f261, %f960, %f1017;
	fma.rn.f32 	%f1019, %f263, %f962, %f1018;
	fma.rn.f32 	%f1020, %f265, %f964, %f1019;
	fma.rn.f32 	%f1021, %f267, %f966, %f1020;
	fma.rn.f32 	%f1022, %f269, %f968, %f1021;
	fma.rn.f32 	%f1023, %f271, %f970, %f1022;
	fma.rn.f32 	%f1024, %f273, %f972, %f1023;
	fma.rn.f32 	%f1025, %f275, %f974, %f1024;
	fma.rn.f32 	%f1026, %f277, %f976, %f1025;
	fma.rn.f32 	%f1027, %f279, %f978, %f1026;
	fma.rn.f32 	%f1028, %f281, %f980, %f1027;
	fma.rn.f32 	%f1029, %f283, %f982, %f1028;
	fma.rn.f32 	%f1396, %f285, %f984, %f1029;
	fma.rn.f32 	%f1030, %f286, %f954, %f1388;
	fma.rn.f32 	%f1031, %f288, %f956, %f1030;
	fma.rn.f32 	%f1032, %f290, %f958, %f1031;
	fma.rn.f32 	%f1033, %f292, %f960, %f1032;
	fma.rn.f32 	%f1034, %f294, %f962, %f1033;
	fma.rn.f32 	%f1035, %f296, %f964, %f1034;
	fma.rn.f32 	%f1036, %f298, %f966, %f1035;
	fma.rn.f32 	%f1037, %f300, %f968, %f1036;
	fma.rn.f32 	%f1038, %f302, %f970, %f1037;
	fma.rn.f32 	%f1039, %f304, %f972, %f1038;
	fma.rn.f32 	%f1040, %f306, %f974, %f1039;
	fma.rn.f32 	%f1041, %f308, %f976, %f1040;
	fma.rn.f32 	%f1042, %f310, %f978, %f1041;
	fma.rn.f32 	%f1043, %f312, %f980, %f1042;
	fma.rn.f32 	%f1044, %f314, %f982, %f1043;
	fma.rn.f32 	%f1388, %f316, %f984, %f1044;
	fma.rn.f32 	%f1045, %f317, %f954, %f1380;
	fma.rn.f32 	%f1046, %f319, %f956, %f1045;
	fma.rn.f32 	%f1047, %f321, %f958, %f1046;
	fma.rn.f32 	%f1048, %f323, %f960, %f1047;
	fma.rn.f32 	%f1049, %f325, %f962, %f1048;
	fma.rn.f32 	%f1050, %f327, %f964, %f1049;
	fma.rn.f32 	%f1051, %f329, %f966, %f1050;
	fma.rn.f32 	%f1052, %f331, %f968, %f1051;
	fma.rn.f32 	%f1053, %f333, %f970, %f1052;
	fma.rn.f32 	%f1054, %f335, %f972, %f1053;
	fma.rn.f32 	%f1055, %f337, %f974, %f1054;
	fma.rn.f32 	%f1056, %f339, %f976, %f1055;
	fma.rn.f32 	%f1057, %f341, %f978, %f1056;
	fma.rn.f32 	%f1058, %f343, %f980, %f1057;
	fma.rn.f32 	%f1059, %f345, %f982, %f1058;
	fma.rn.f32 	%f1380, %f347, %f984, %f1059;
	fma.rn.f32 	%f1060, %f348, %f954, %f1372;
	fma.rn.f32 	%f1061, %f350, %f956, %f1060;
	fma.rn.f32 	%f1062, %f352, %f958, %f1061;
	fma.rn.f32 	%f1063, %f354, %f960, %f1062;
	fma.rn.f32 	%f1064, %f356, %f962, %f1063;
	fma.rn.f32 	%f1065, %f358, %f964, %f1064;
	fma.rn.f32 	%f1066, %f360, %f966, %f1065;
	fma.rn.f32 	%f1067, %f362, %f968, %f1066;
	fma.rn.f32 	%f1068, %f364, %f970, %f1067;
	fma.rn.f32 	%f1069, %f366, %f972, %f1068;
	fma.rn.f32 	%f1070, %f368, %f974, %f1069;
	fma.rn.f32 	%f1071, %f370, %f976, %f1070;
	fma.rn.f32 	%f1072, %f372, %f978, %f1071;
	fma.rn.f32 	%f1073, %f374, %f980, %f1072;
	fma.rn.f32 	%f1074, %f376, %f982, %f1073;
	fma.rn.f32 	%f1372, %f378, %f984, %f1074;
	fma.rn.f32 	%f1075, %f379, %f954, %f1364;
	fma.rn.f32 	%f1076, %f381, %f956, %f1075;
	fma.rn.f32 	%f1077, %f383, %f958, %f1076;
	fma.rn.f32 	%f1078, %f385, %f960, %f1077;
	fma.rn.f32 	%f1079, %f387, %f962, %f1078;
	fma.rn.f32 	%f1080, %f389, %f964, %f1079;
	fma.rn.f32 	%f1081, %f391, %f966, %f1080;
	fma.rn.f32 	%f1082, %f393, %f968, %f1081;
	fma.rn.f32 	%f1083, %f395, %f970, %f1082;
	fma.rn.f32 	%f1084, %f397, %f972, %f1083;
	fma.rn.f32 	%f1085, %f399, %f974, %f1084;
	fma.rn.f32 	%f1086, %f401, %f976, %f1085;
	fma.rn.f32 	%f1087, %f403, %f978, %f1086;
	fma.rn.f32 	%f1088, %f405, %f980, %f1087;
	fma.rn.f32 	%f1089, %f407, %f982, %f1088;
	fma.rn.f32 	%f1364, %f409, %f984, %f1089;
	add.s32 	%r284, %r283, %r278;
	ld.shared.f32 	%f1090, [%r284];
	fma.rn.f32 	%f1091, %f146, %f1090, %f1419;
	ld.shared.f32 	%f1092, [%r284+512];
	fma.rn.f32 	%f1093, %f149, %f1092, %f1091;
	ld.shared.f32 	%f1094, [%r284+1024];
	fma.rn.f32 	%f1095, %f152, %f1094, %f1093;
	ld.shared.f32 	%f1096, [%r284+1536];
	fma.rn.f32 	%f1097, %f155, %f1096, %f1095;
	ld.shared.f32 	%f1098, [%r284+2048];
	fma.rn.f32 	%f1099, %f158, %f1098, %f1097;
	ld.shared.f32 	%f1100, [%r284+2560];
	fma.rn.f32 	%f1101, %f161, %f1100, %f1099;
	ld.shared.f32 	%f1102, [%r284+3072];
	fma.rn.f32 	%f1103, %f164, %f1102, %f1101;
	ld.shared.f32 	%f1104, [%r284+3584];
	fma.rn.f32 	%f1105, %f167, %f1104, %f1103;
	ld.shared.f32 	%f1106, [%r284+4096];
	fma.rn.f32 	%f1107, %f170, %f1106, %f1105;
	ld.shared.f32 	%f1108, [%r284+4608];
	fma.rn.f32 	%f1109, %f173, %f1108, %f1107;
	ld.shared.f32 	%f1110, [%r284+5120];
	fma.rn.f32 	%f1111, %f176, %f1110, %f1109;
	ld.shared.f32 	%f1112, [%r284+5632];
	fma.rn.f32 	%f1113, %f179, %f1112, %f1111;
	ld.shared.f32 	%f1114, [%r284+6144];
	fma.rn.f32 	%f1115, %f182, %f1114, %f1113;
	ld.shared.f32 	%f1116, [%r284+6656];
	fma.rn.f32 	%f1117, %f185, %f1116, %f1115;
	ld.shared.f32 	%f1118, [%r284+7168];
	fma.rn.f32 	%f1119, %f188, %f1118, %f1117;
	ld.shared.f32 	%f1120, [%r284+7680];
	fma.rn.f32 	%f1419, %f191, %f1120, %f1119;
	fma.rn.f32 	%f1121, %f193, %f1090, %f1411;
	fma.rn.f32 	%f1122, %f195, %f1092, %f1121;
	fma.rn.f32 	%f1123, %f197, %f1094, %f1122;
	fma.rn.f32 	%f1124, %f199, %f1096, %f1123;
	fma.rn.f32 	%f1125, %f201, %f1098, %f1124;
	fma.rn.f32 	%f1126, %f203, %f1100, %f1125;
	fma.rn.f32 	%f1127, %f205, %f1102, %f1126;
	fma.rn.f32 	%f1128, %f207, %f1104, %f1127;
	fma.rn.f32 	%f1129, %f209, %f1106, %f1128;
	fma.rn.f32 	%f1130, %f211, %f1108, %f1129;
	fma.rn.f32 	%f1131, %f213, %f1110, %f1130;
	fma.rn.f32 	%f1132, %f215, %f1112, %f1131;
	fma.rn.f32 	%f1133, %f217, %f1114, %f1132;
	fma.rn.f32 	%f1134, %f219, %f1116, %f1133;
	fma.rn.f32 	%f1135, %f221, %f1118, %f1134;
	fma.rn.f32 	%f1411, %f223, %f1120, %f1135;
	fma.rn.f32 	%f1136, %f224, %f1090, %f1403;
	fma.rn.f32 	%f1137, %f226, %f1092, %f1136;
	fma.rn.f32 	%f1138, %f228, %f1094, %f1137;
	fma.rn.f32 	%f1139, %f230, %f1096, %f1138;
	fma.rn.f32 	%f1140, %f232, %f1098, %f1139;
	fma.rn.f32 	%f1141, %f234, %f1100, %f1140;
	fma.rn.f32 	%f1142, %f236, %f1102, %f1141;
	fma.rn.f32 	%f1143, %f238, %f1104, %f1142;
	fma.rn.f32 	%f1144, %f240, %f1106, %f1143;
	fma.rn.f32 	%f1145, %f242, %f1108, %f1144;
	fma.rn.f32 	%f1146, %f244, %f1110, %f1145;
	fma.rn.f32 	%f1147, %f246, %f1112, %f1146;
	fma.rn.f32 	%f1148, %f248, %f1114, %f1147;
	fma.rn.f32 	%f1149, %f250, %f1116, %f1148;
	fma.rn.f32 	%f1150, %f252, %f1118, %f1149;
	fma.rn.f32 	%f1403, %f254, %f1120, %f1150;
	fma.rn.f32 	%f1151, %f255, %f1090, %f1395;
	fma.rn.f32 	%f1152, %f257, %f1092, %f1151;
	fma.rn.f32 	%f1153, %f259, %f1094, %f1152;
	fma.rn.f32 	%f1154, %f261, %f1096, %f1153;
	fma.rn.f32 	%f1155, %f263, %f1098, %f1154;
	fma.rn.f32 	%f1156, %f265, %f1100, %f1155;
	fma.rn.f32 	%f1157, %f267, %f1102, %f1156;
	fma.rn.f32 	%f1158, %f269, %f1104, %f1157;
	fma.rn.f32 	%f1159, %f271, %f1106, %f1158;
	fma.rn.f32 	%f1160, %f273, %f1108, %f1159;
	fma.rn.f32 	%f1161, %f275, %f1110, %f1160;
	fma.rn.f32 	%f1162, %f277, %f1112, %f1161;
	fma.rn.f32 	%f1163, %f279, %f1114, %f1162;
	fma.rn.f32 	%f1164, %f281, %f1116, %f1163;
	fma.rn.f32 	%f1165, %f283, %f1118, %f1164;
	fma.rn.f32 	%f1395, %f285, %f1120, %f1165;
	fma.rn.f32 	%f1166, %f286, %f1090, %f1387;
	fma.rn.f32 	%f1167, %f288, %f1092, %f1166;
	fma.rn.f32 	%f1168, %f290, %f1094, %f1167;
	fma.rn.f32 	%f1169, %f292, %f1096, %f1168;
	fma.rn.f32 	%f1170, %f294, %f1098, %f1169;
	fma.rn.f32 	%f1171, %f296, %f1100, %f1170;
	fma.rn.f32 	%f1172, %f298, %f1102, %f1171;
	fma.rn.f32 	%f1173, %f300, %f1104, %f1172;
	fma.rn.f32 	%f1174, %f302, %f1106, %f1173;
	fma.rn.f32 	%f1175, %f304, %f1108, %f1174;
	fma.rn.f32 	%f1176, %f306, %f1110, %f1175;
	fma.rn.f32 	%f1177, %f308, %f1112, %f1176;
	fma.rn.f32 	%f1178, %f310, %f1114, %f1177;
	fma.rn.f32 	%f1179, %f312, %f1116, %f1178;
	fma.rn.f32 	%f1180, %f314, %f1118, %f1179;
	fma.rn.f32 	%f1387, %f316, %f1120, %f1180;
	fma.rn.f32 	%f1181, %f317, %f1090, %f1379;
	fma.rn.f32 	%f1182, %f319, %f1092, %f1181;
	fma.rn.f32 	%f1183, %f321, %f1094, %f1182;
	fma.rn.f32 	%f1184, %f323, %f1096, %f1183;
	fma.rn.f32 	%f1185, %f325, %f1098, %f1184;
	fma.rn.f32 	%f1186, %f327, %f1100, %f1185;
	fma.rn.f32 	%f1187, %f329, %f1102, %f1186;
	fma.rn.f32 	%f1188, %f331, %f1104, %f1187;
	fma.rn.f32 	%f1189, %f333, %f1106, %f1188;
	fma.rn.f32 	%f1190, %f335, %f1108, %f1189;
	fma.rn.f32 	%f1191, %f337, %f1110, %f1190;
	fma.rn.f32 	%f1192, %f339, %f1112, %f1191;
	fma.rn.f32 	%f1193, %f341, %f1114, %f1192;
	fma.rn.f32 	%f1194, %f343, %f1116, %f1193;
	fma.rn.f32 	%f1195, %f345, %f1118, %f1194;
	fma.rn.f32 	%f1379, %f347, %f1120, %f1195;
	fma.rn.f32 	%f1196, %f348, %f1090, %f1371;
	fma.rn.f32 	%f1197, %f350, %f1092, %f1196;
	fma.rn.f32 	%f1198, %f352, %f1094, %f1197;
	fma.rn.f32 	%f1199, %f354, %f1096, %f1198;
	fma.rn.f32 	%f1200, %f356, %f1098, %f1199;
	fma.rn.f32 	%f1201, %f358, %f1100, %f1200;
	fma.rn.f32 	%f1202, %f360, %f1102, %f1201;
	fma.rn.f32 	%f1203, %f362, %f1104, %f1202;
	fma.rn.f32 	%f1204, %f364, %f1106, %f1203;
	fma.rn.f32 	%f1205, %f366, %f1108, %f1204;
	fma.rn.f32 	%f1206, %f368, %f1110, %f1205;
	fma.rn.f32 	%f1207, %f370, %f1112, %f1206;
	fma.rn.f32 	%f1208, %f372, %f1114, %f1207;
	fma.rn.f32 	%f1209, %f374, %f1116, %f1208;
	fma.rn.f32 	%f1210, %f376, %f1118, %f1209;
	fma.rn.f32 	%f1371, %f378, %f1120, %f1210;
	fma.rn.f32 	%f1211, %f379, %f1090, %f1363;
	fma.rn.f32 	%f1212, %f381, %f1092, %f1211;
	fma.rn.f32 	%f1213, %f383, %f1094, %f1212;
	fma.rn.f32 	%f1214, %f385, %f1096, %f1213;
	fma.rn.f32 	%f1215, %f387, %f1098, %f1214;
	fma.rn.f32 	%f1216, %f389, %f1100, %f1215;
	fma.rn.f32 	%f1217, %f391, %f1102, %f1216;
	fma.rn.f32 	%f1218, %f393, %f1104, %f1217;
	fma.rn.f32 	%f1219, %f395, %f1106, %f1218;
	fma.rn.f32 	%f1220, %f397, %f1108, %f1219;
	fma.rn.f32 	%f1221, %f399, %f1110, %f1220;
	fma.rn.f32 	%f1222, %f401, %f1112, %f1221;
	fma.rn.f32 	%f1223, %f403, %f1114, %f1222;
	fma.rn.f32 	%f1224, %f405, %f1116, %f1223;
	fma.rn.f32 	%f1225, %f407, %f1118, %f1224;
	fma.rn.f32 	%f1363, %f409, %f1120, %f1225;
	add.s32 	%r285, %r284, %r278;
	ld.shared.f32 	%f1226, [%r285];
	fma.rn.f32 	%f1227, %f146, %f1226, %f1418;
	ld.shared.f32 	%f1228, [%r285+512];
	fma.rn.f32 	%f1229, %f149, %f1228, %f1227;
	ld.shared.f32 	%f1230, [%r285+1024];
	fma.rn.f32 	%f1231, %f152, %f1230, %f1229;
	ld.shared.f32 	%f1232, [%r285+1536];
	fma.rn.f32 	%f1233, %f155, %f1232, %f1231;
	ld.shared.f32 	%f1234, [%r285+2048];
	fma.rn.f32 	%f1235, %f158, %f1234, %f1233;
	ld.shared.f32 	%f1236, [%r285+2560];
	fma.rn.f32 	%f1237, %f161, %f1236, %f1235;
	ld.shared.f32 	%f1238, [%r285+3072];
	fma.rn.f32 	%f1239, %f164, %f1238, %f1237;
	ld.shared.f32 	%f1240, [%r285+3584];
	fma.rn.f32 	%f1241, %f167, %f1240, %f1239;
	ld.shared.f32 	%f1242, [%r285+4096];
	fma.rn.f32 	%f1243, %f170, %f1242, %f1241;
	ld.shared.f32 	%f1244, [%r285+4608];
	fma.rn.f32 	%f1245, %f173, %f1244, %f1243;
	ld.shared.f32 	%f1246, [%r285+5120];
	fma.rn.f32 	%f1247, %f176, %f1246, %f1245;
	ld.shared.f32 	%f1248, [%r285+5632];
	fma.rn.f32 	%f1249, %f179, %f1248, %f1247;
	ld.shared.f32 	%f1250, [%r285+6144];
	fma.rn.f32 	%f1251, %f182, %f1250, %f1249;
	ld.shared.f32 	%f1252, [%r285+6656];
	fma.rn.f32 	%f1253, %f185, %f1252, %f1251;
	ld.shared.f32 	%f1254, [%r285+7168];
	fma.rn.f32 	%f1255, %f188, %f1254, %f1253;
	ld.shared.f32 	%f1256, [%r285+7680];
	fma.rn.f32 	%f1418, %f191, %f1256, %f1255;
	fma.rn.f32 	%f1257, %f193, %f1226, %f1410;
	fma.rn.f32 	%f1258, %f195, %f1228, %f1257;
	fma.rn.f32 	%f1259, %f197, %f1230, %f1258;
	fma.rn.f32 	%f1260, %f199, %f1232, %f1259;
	fma.rn.f32 	%f1261, %f201, %f1234, %f1260;
	fma.rn.f32 	%f1262, %f203, %f1236, %f1261;
	fma.rn.f32 	%f1263, %f205, %f1238, %f1262;
	fma.rn.f32 	%f1264, %f207, %f1240, %f1263;
	fma.rn.f32 	%f1265, %f209, %f1242, %f1264;
	fma.rn.f32 	%f1266, %f211, %f1244, %f1265;
	fma.rn.f32 	%f1267, %f213, %f1246, %f1266;
	fma.rn.f32 	%f1268, %f215, %f1248, %f1267;
	fma.rn.f32 	%f1269, %f217, %f1250, %f1268;
	fma.rn.f32 	%f1270, %f219, %f1252, %f1269;
	fma.rn.f32 	%f1271, %f221, %f1254, %f1270;
	fma.rn.f32 	%f1410, %f223, %f1256, %f1271;
	fma.rn.f32 	%f1272, %f224, %f1226, %f1402;
	fma.rn.f32 	%f1273, %f226, %f1228, %f1272;
	fma.rn.f32 	%f1274, %f228, %f1230, %f1273;
	fma.rn.f32 	%f1275, %f230, %f1232, %f1274;
	fma.rn.f32 	%f1276, %f232, %f1234, %f1275;
	fma.rn.f32 	%f1277, %f234, %f1236, %f1276;
	fma.rn.f32 	%f1278, %f236, %f1238, %f1277;
	fma.rn.f32 	%f1279, %f238, %f1240, %f1278;
	fma.rn.f32 	%f1280, %f240, %f1242, %f1279;
	fma.rn.f32 	%f1281, %f242, %f1244, %f1280;
	fma.rn.f32 	%f1282, %f244, %f1246, %f1281;
	fma.rn.f32 	%f1283, %f246, %f1248, %f1282;
	fma.rn.f32 	%f1284, %f248, %f1250, %f1283;
	fma.rn.f32 	%f1285, %f250, %f1252, %f1284;
	fma.rn.f32 	%f1286, %f252, %f1254, %f1285;
	fma.rn.f32 	%f1402, %f254, %f1256, %f1286;
	fma.rn.f32 	%f1287, %f255, %f1226, %f1394;
	fma.rn.f32 	%f1288, %f257, %f1228, %f1287;
	fma.rn.f32 	%f1289, %f259, %f1230, %f1288;
	fma.rn.f32 	%f1290, %f261, %f1232, %f1289;
	fma.rn.f32 	%f1291, %f263, %f1234, %f1290;
	fma.rn.f32 	%f1292, %f265, %f1236, %f1291;
	fma.rn.f32 	%f1293, %f267, %f1238, %f1292;
	fma.rn.f32 	%f1294, %f269, %f1240, %f1293;
	fma.rn.f32 	%f1295, %f271, %f1242, %f1294;
	fma.rn.f32 	%f1296, %f273, %f1244, %f1295;
	fma.rn.f32 	%f1297, %f275, %f1246, %f1296;
	fma.rn.f32 	%f1298, %f277, %f1248, %f1297;
	fma.rn.f32 	%f1299, %f279, %f1250, %f1298;
	fma.rn.f32 	%f1300, %f281, %f1252, %f1299;
	fma.rn.f32 	%f1301, %f283, %f1254, %f1300;
	fma.rn.f32 	%f1394, %f285, %f1256, %f1301;
	fma.rn.f32 	%f1302, %f286, %f1226, %f1386;
	fma.rn.f32 	%f1303, %f288, %f1228, %f1302;
	fma.rn.f32 	%f1304, %f290, %f1230, %f1303;
	fma.rn.f32 	%f1305, %f292, %f1232, %f1304;
	fma.rn.f32 	%f1306, %f294, %f1234, %f1305;
	fma.rn.f32 	%f1307, %f296, %f1236, %f1306;
	fma.rn.f32 	%f1308, %f298, %f1238, %f1307;
	fma.rn.f32 	%f1309, %f300, %f1240, %f1308;
	fma.rn.f32 	%f1310, %f302, %f1242, %f1309;
	fma.rn.f32 	%f1311, %f304, %f1244, %f1310;
	fma.rn.f32 	%f1312, %f306, %f1246, %f1311;
	fma.rn.f32 	%f1313, %f308, %f1248, %f1312;
	fma.rn.f32 	%f1314, %f310, %f1250, %f1313;
	fma.rn.f32 	%f1315, %f312, %f1252, %f1314;
	fma.rn.f32 	%f1316, %f314, %f1254, %f1315;
	fma.rn.f32 	%f1386, %f316, %f1256, %f1316;
	fma.rn.f32 	%f1317, %f317, %f1226, %f1378;
	fma.rn.f32 	%f1318, %f319, %f1228, %f1317;
	fma.rn.f32 	%f1319, %f321, %f1230, %f1318;
	fma.rn.f32 	%f1320, %f323, %f1232, %f1319;
	fma.rn.f32 	%f1321, %f325, %f1234, %f1320;
	fma.rn.f32 	%f1322, %f327, %f1236, %f1321;
	fma.rn.f32 	%f1323, %f329, %f1238, %f1322;
	fma.rn.f32 	%f1324, %f331, %f1240, %f1323;
	fma.rn.f32 	%f1325, %f333, %f1242, %f1324;
	fma.rn.f32 	%f1326, %f335, %f1244, %f1325;
	fma.rn.f32 	%f1327, %f337, %f1246, %f1326;
	fma.rn.f32 	%f1328, %f339, %f1248, %f1327;
	fma.rn.f32 	%f1329, %f341, %f1250, %f1328;
	fma.rn.f32 	%f1330, %f343, %f1252, %f1329;
	fma.rn.f32 	%f1331, %f345, %f1254, %f1330;
	fma.rn.f32 	%f1378, %f347, %f1256, %f1331;
	fma.rn.f32 	%f1332, %f348, %f1226, %f1370;
	fma.rn.f32 	%f1333, %f350, %f1228, %f1332;
	fma.rn.f32 	%f1334, %f352, %f1230, %f1333;
	fma.rn.f32 	%f1335, %f354, %f1232, %f1334;
	fma.rn.f32 	%f1336, %f356, %f1234, %f1335;
	fma.rn.f32 	%f1337, %f358, %f1236, %f1336;
	fma.rn.f32 	%f1338, %f360, %f1238, %f1337;
	fma.rn.f32 	%f1339, %f362, %f1240, %f1338;
	fma.rn.f32 	%f1340, %f364, %f1242, %f1339;
	fma.rn.f32 	%f1341, %f366, %f1244, %f1340;
	fma.rn.f32 	%f1342, %f368, %f1246, %f1341;
	fma.rn.f32 	%f1343, %f370, %f1248, %f1342;
	fma.rn.f32 	%f1344, %f372, %f1250, %f1343;
	fma.rn.f32 	%f1345, %f374, %f1252, %f1344;
	fma.rn.f32 	%f1346, %f376, %f1254, %f1345;
	fma.rn.f32 	%f1370, %f378, %f1256, %f1346;
	fma.rn.f32 	%f1347, %f379, %f1226, %f1362;
	fma.rn.f32 	%f1348, %f381, %f1228, %f1347;
	fma.rn.f32 	%f1349, %f383, %f1230, %f1348;
	fma.rn.f32 	%f1350, %f385, %f1232, %f1349;
	fma.rn.f32 	%f1351, %f387, %f1234, %f1350;
	fma.rn.f32 	%f1352, %f389, %f1236, %f1351;
	fma.rn.f32 	%f1353, %f391, %f1238, %f1352;
	fma.rn.f32 	%f1354, %f393, %f1240, %f1353;
	fma.rn.f32 	%f1355, %f395, %f1242, %f1354;
	fma.rn.f32 	%f1356, %f397, %f1244, %f1355;
	fma.rn.f32 	%f1357, %f399, %f1246, %f1356;
	fma.rn.f32 	%f1358, %f401, %f1248, %f1357;
	fma.rn.f32 	%f1359, %f403, %f1250, %f1358;
	fma.rn.f32 	%f1360, %f405, %f1252, %f1359;
	fma.rn.f32 	%f1361, %f407, %f1254, %f1360;
	fma.rn.f32 	%f1362, %f409, %f1256, %f1361;
	bar.sync 	0;
	add.s32 	%r396, %r396, 1;
	add.s32 	%r395, %r395, 16;
	add.s32 	%r394, %r394, 16;
	add.s32 	%r393, %r393, 16;
	add.s32 	%r392, %r392, 16;
	add.s32 	%r391, %r391, 16;
	add.s32 	%r390, %r390, 16;
	add.s32 	%r389, %r389, 16;
	add.s32 	%r388, %r388, 16;
	shl.b32 	%r286, %r372, 4;
	add.s32 	%r387, %r387, %r286;
	add.s32 	%r386, %r386, %r286;
	add.s32 	%r385, %r385, %r286;
	add.s32 	%r384, %r384, %r286;
	add.s32 	%r383, %r383, %r286;
	add.s32 	%r382, %r382, %r286;
	add.s32 	%r381, %r381, %r286;
	add.s32 	%r380, %r380, %r286;
	setp.ne.s32 	%p6, %r396, 128;
	@%p6 bra 	$L__BB0_6;
	ld.param.u32 	%r373, [_Z13shared_matmulPKfS0_Pfiii_param_4];
	ld.param.u64 	%rd169, [_Z13shared_matmulPKfS0_Pfiii_param_2];
	mad.lo.s32 	%r287, %r35, %r373, %r23;
	cvta.to.global.u64 	%rd38, %rd169;
	mul.wide.u32 	%rd39, %r287, 4;
	add.s64 	%rd40, %rd38, %rd39;
	st.global.f32 	[%rd40], %f1425;
	add.s32 	%r291, %r236, %r36;
	mad.lo.s32 	%r292, %r291, %r373, %r23;
	mul.wide.u32 	%rd41, %r292, 4;
	add.s64 	%rd42, %rd38, %rd41;
	st.global.f32 	[%rd42], %f1417;
	add.s32 	%r293, %r291, %r235;
	mad.lo.s32 	%r294, %r293, %r373, %r23;
	mul.wide.u32 	%rd43, %r294, 4;
	add.s64 	%rd44, %rd38, %rd43;
	st.global.f32 	[%rd44], %f1409;
	add.s32 	%r295, %r293, %r235;
	mad.lo.s32 	%r296, %r295, %r373, %r23;
	mul.wide.u32 	%rd45, %r296, 4;
	add.s64 	%rd46, %rd38, %rd45;
	st.global.f32 	[%rd46], %f1401;
	add.s32 	%r297, %r295, %r235;
	mad.lo.s32 	%r298, %r297, %r373, %r23;
	mul.wide.u32 	%rd47, %r298, 4;
	add.s64 	%rd48, %rd38, %rd47;
	st.global.f32 	[%rd48], %f1393;
	add.s32 	%r299, %r297, %r235;
	mad.lo.s32 	%r300, %r299, %r373, %r23;
	mul.wide.u32 	%rd49, %r300, 4;
	add.s64 	%rd50, %rd38, %rd49;
	st.global.f32 	[%rd50], %f1385;
	add.s32 	%r301, %r299, %r235;
	mad.lo.s32 	%r302, %r301, %r373, %r23;
	mul.wide.u32 	%rd51, %r302, 4;
	add.s64 	%rd52, %rd38, %rd51;
	st.global.f32 	[%rd52], %f1377;
	add.s32 	%r303, %r301, %r235;
	mad.lo.s32 	%r304, %r303, %r373, %r23;
	mul.wide.u32 	%rd53, %r304, 4;
	add.s64 	%rd54, %rd38, %rd53;
	st.global.f32 	[%rd54], %f1369;
	add.s32 	%r306, %r287, %r226;
	mul.wide.u32 	%rd55, %r306, 4;
	add.s64 	%rd56, %rd38, %rd55;
	st.global.f32 	[%rd56], %f1424;
	add.s32 	%r307, %r292, %r226;
	mul.wide.u32 	%rd57, %r307, 4;
	add.s64 	%rd58, %rd38, %rd57;
	st.global.f32 	[%rd58], %f1416;
	add.s32 	%r308, %r294, %r226;
	mul.wide.u32 	%rd59, %r308, 4;
	add.s64 	%rd60, %rd38, %rd59;
	st.global.f32 	[%rd60], %f1408;
	add.s32 	%r309, %r296, %r226;
	mul.wide.u32 	%rd61, %r309, 4;
	add.s64 	%rd62, %rd38, %rd61;
	st.global.f32 	[%rd62], %f1400;
	add.s32 	%r310, %r298, %r226;
	mul.wide.u32 	%rd63, %r310, 4;
	add.s64 	%rd64, %rd38, %rd63;
	st.global.f32 	[%rd64], %f1392;
	add.s32 	%r311, %r300, %r226;
	mul.wide.u32 	%rd65, %r311, 4;
	add.s64 	%rd66, %rd38, %rd65;
	st.global.f32 	[%rd66], %f1384;
	add.s32 	%r312, %r302, %r226;
	mul.wide.u32 	%rd67, %r312, 4;
	add.s64 	%rd68, %rd38, %rd67;
	st.global.f32 	[%rd68], %f1376;
	add.s32 	%r313, %r304, %r226;
	mul.wide.u32 	%rd69, %r313, 4;
	add.s64 	%rd70, %rd38, %rd69;
	st.global.f32 	[%rd70], %f1368;
	add.s32 	%r314, %r306, %r226;
	mul.wide.u32 	%rd71, %r314, 4;
	add.s64 	%rd72, %rd38, %rd71;
	st.global.f32 	[%rd72], %f1423;
	add.s32 	%r315, %r307, %r226;
	mul.wide.u32 	%rd73, %r315, 4;
	add.s64 	%rd74, %rd38, %rd73;
	st.global.f32 	[%rd74], %f1415;
	add.s32 	%r316, %r308, %r226;
	mul.wide.u32 	%rd75, %r316, 4;
	add.s64 	%rd76, %rd38, %rd75;
	st.global.f32 	[%rd76], %f1407;
	add.s32 	%r317, %r309, %r226;
	mul.wide.u32 	%rd77, %r317, 4;
	add.s64 	%rd78, %rd38, %rd77;
	st.global.f32 	[%rd78], %f1399;
	add.s32 	%r318, %r310, %r226;
	mul.wide.u32 	%rd79, %r318, 4;
	add.s64 	%rd80, %rd38, %rd79;
	st.global.f32 	[%rd80], %f1391;
	add.s32 	%r319, %r311, %r226;
	mul.wide.u32 	%rd81, %r319, 4;
	add.s64 	%rd82, %rd38, %rd81;
	st.global.f32 	[%rd82], %f1383;
	add.s32 	%r320, %r312, %r226;
	mul.wide.u32 	%rd83, %r320, 4;
	add.s64 	%rd84, %rd38, %rd83;
	st.global.f32 	[%rd84], %f1375;
	add.s32 	%r321, %r313, %r226;
	mul.wide.u32 	%rd85, %r321, 4;
	add.s64 	%rd86, %rd38, %rd85;
	st.global.f32 	[%rd86], %f1367;
	add.s32 	%r322, %r314, %r226;
	mul.wide.u32 	%rd87, %r322, 4;
	add.s64 	%rd88, %rd38, %rd87;
	st.global.f32 	[%rd88], %f1422;
	add.s32 	%r323, %r315, %r226;
	mul.wide.u32 	%rd89, %r323, 4;
	add.s64 	%rd90, %rd38, %rd89;
	st.global.f32 	[%rd90], %f1414;
	add.s32 	%r324, %r316, %r226;
	mul.wide.u32 	%rd91, %r324, 4;
	add.s64 	%rd92, %rd38, %rd91;
	st.global.f32 	[%rd92], %f1406;
	add.s32 	%r325, %r317, %r226;
	mul.wide.u32 	%rd93, %r325, 4;
	add.s64 	%rd94, %rd38, %rd93;
	st.global.f32 	[%rd94], %f1398;
	add.s32 	%r326, %r318, %r226;
	mul.wide.u32 	%rd95, %r326, 4;
	add.s64 	%rd96, %rd38, %rd95;
	st.global.f32 	[%rd96], %f1390;
	add.s32 	%r327, %r319, %r226;
	mul.wide.u32 	%rd97, %r327, 4;
	add.s64 	%rd98, %rd38, %rd97;
	st.global.f32 	[%rd98], %f1382;
	add.s32 	%r328, %r320, %r226;
	mul.wide.u32 	%rd99, %r328, 4;
	add.s64 	%rd100, %rd38, %rd99;
	st.global.f32 	[%rd100], %f1374;
	add.s32 	%r329, %r321, %r226;
	mul.wide.u32 	%rd101, %r329, 4;
	add.s64 	%rd102, %rd38, %rd101;
	st.global.f32 	[%rd102], %f1366;
	add.s32 	%r330, %r322, %r226;
	mul.wide.u32 	%rd103, %r330, 4;
	add.s64 	%rd104, %rd38, %rd103;
	st.global.f32 	[%rd104], %f1421;
	add.s32 	%r331, %r323, %r226;
	mul.wide.u32 	%rd105, %r331, 4;
	add.s64 	%rd106, %rd38, %rd105;
	st.global.f32 	[%rd106], %f1413;
	add.s32 	%r332, %r324, %r226;
	mul.wide.u32 	%rd107, %r332, 4;
	add.s64 	%rd108, %rd38, %rd107;
	st.global.f32 	[%rd108], %f1405;
	add.s32 	%r333, %r325, %r226;
	mul.wide.u32 	%rd109, %r333, 4;
	add.s64 	%rd110, %rd38, %rd109;
	st.global.f32 	[%rd110], %f1397;
	add.s32 	%r334, %r326, %r226;
	mul.wide.u32 	%rd111, %r334, 4;
	add.s64 	%rd112, %rd38, %rd111;
	st.global.f32 	[%rd112], %f1389;
	add.s32 	%r335, %r327, %r226;
	mul.wide.u32 	%rd113, %r335, 4;
	add.s64 	%rd114, %rd38, %rd113;
	st.global.f32 	[%rd114], %f1381;
	add.s32 	%r336, %r328, %r226;
	mul.wide.u32 	%rd115, %r336, 4;
	add.s64 	%rd116, %rd38, %rd115;
	st.global.f32 	[%rd116], %f1373;
	add.s32 	%r337, %r329, %r226;
	mul.wide.u32 	%rd117, %r337, 4;
	add.s64 	%rd118, %rd38, %rd117;
	st.global.f32 	[%rd118], %f1365;
	add.s32 	%r338, %r330, %r226;
	mul.wide.u32 	%rd119, %r338, 4;
	add.s64 	%rd120, %rd38, %rd119;
	st.global.f32 	[%rd120], %f1420;
	add.s32 	%r339, %r331, %r226;
	mul.wide.u32 	%rd121, %r339, 4;
	add.s64 	%rd122, %rd38, %rd121;
	st.global.f32 	[%rd122], %f1412;
	add.s32 	%r340, %r332, %r226;
	mul.wide.u32 	%rd123, %r340, 4;
	add.s64 	%rd124, %rd38, %rd123;
	st.global.f32 	[%rd124], %f1404;
	add.s32 	%r341, %r333, %r226;
	mul.wide.u32 	%rd125, %r341, 4;
	add.s64 	%rd126, %rd38, %rd125;
	st.global.f32 	[%rd126], %f1396;
	add.s32 	%r342, %r334, %r226;
	mul.wide.u32 	%rd127, %r342, 4;
	add.s64 	%rd128, %rd38, %rd127;
	st.global.f32 	[%rd128], %f1388;
	add.s32 	%r343, %r335, %r226;
	mul.wide.u32 	%rd129, %r343, 4;
	add.s64 	%rd130, %rd38, %rd129;
	st.global.f32 	[%rd130], %f1380;
	add.s32 	%r344, %r336, %r226;
	mul.wide.u32 	%rd131, %r344, 4;
	add.s64 	%rd132, %rd38, %rd131;
	st.global.f32 	[%rd132], %f1372;
	add.s32 	%r345, %r337, %r226;
	mul.wide.u32 	%rd133, %r345, 4;
	add.s64 	%rd134, %rd38, %rd133;
	st.global.f32 	[%rd134], %f1364;
	add.s32 	%r346, %r338, %r226;
	mul.wide.u32 	%rd135, %r346, 4;
	add.s64 	%rd136, %rd38, %rd135;
	st.global.f32 	[%rd136], %f1419;
	add.s32 	%r347, %r339, %r226;
	mul.wide.u32 	%rd137, %r347, 4;
	add.s64 	%rd138, %rd38, %rd137;
	st.global.f32 	[%rd138], %f1411;
	add.s32 	%r348, %r340, %r226;
	mul.wide.u32 	%rd139, %r348, 4;
	add.s64 	%rd140, %rd38, %rd139;
	st.global.f32 	[%rd140], %f1403;
	add.s32 	%r349, %r341, %r226;
	mul.wide.u32 	%rd141, %r349, 4;
	add.s64 	%rd142, %rd38, %rd141;
	st.global.f32 	[%rd142], %f1395;
	add.s32 	%r350, %r342, %r226;
	mul.wide.u32 	%rd143, %r350, 4;
	add.s64 	%rd144, %rd38, %rd143;
	st.global.f32 	[%rd144], %f1387;
	add.s32 	%r351, %r343, %r226;
	mul.wide.u32 	%rd145, %r351, 4;
	add.s64 	%rd146, %rd38, %rd145;
	st.global.f32 	[%rd146], %f1379;
	add.s32 	%r352, %r344, %r226;
	mul.wide.u32 	%rd147, %r352, 4;
	add.s64 	%rd148, %rd38, %rd147;
	st.global.f32 	[%rd148], %f1371;
	add.s32 	%r353, %r345, %r226;
	mul.wide.u32 	%rd149, %r353, 4;
	add.s64 	%rd150, %rd38, %rd149;
	st.global.f32 	[%rd150], %f1363;
	add.s32 	%r354, %r346, %r226;
	mul.wide.u32 	%rd151, %r354, 4;
	add.s64 	%rd152, %rd38, %rd151;
	st.global.f32 	[%rd152], %f1418;
	add.s32 	%r355, %r347, %r226;
	mul.wide.u32 	%rd153, %r355, 4;
	add.s64 	%rd154, %rd38, %rd153;
	st.global.f32 	[%rd154], %f1410;
	add.s32 	%r356, %r348, %r226;
	mul.wide.u32 	%rd155, %r356, 4;
	add.s64 	%rd156, %rd38, %rd155;
	st.global.f32 	[%rd156], %f1402;
	add.s32 	%r357, %r349, %r226;
	mul.wide.u32 	%rd157, %r357, 4;
	add.s64 	%rd158, %rd38, %rd157;
	st.global.f32 	[%rd158], %f1394;
	add.s32 	%r358, %r350, %r226;
	mul.wide.u32 	%rd159, %r358, 4;
	add.s64 	%rd160, %rd38, %rd159;
	st.global.f32 	[%rd160], %f1386;
	add.s32 	%r359, %r351, %r226;
	mul.wide.u32 	%rd161, %r359, 4;
	add.s64 	%rd162, %rd38, %rd161;
	st.global.f32 	[%rd162], %f1378;
	add.s32 	%r360, %r352, %r226;
	mul.wide.u32 	%rd163, %r360, 4;
	add.s64 	%rd164, %rd38, %rd163;
	st.global.f32 	[%rd164], %f1370;
	add.s32 	%r361, %r353, %r226;
	mul.wide.u32 	%rd165, %r361, 4;
	add.s64 	%rd166, %rd38, %rd165;
	st.global.f32 	[%rd166], %f1362;
$L__BB0_8:
	ld.param.u32 	%r368, [_Z13shared_matmulPKfS0_Pfiii_param_3];
	add.s32 	%r79, %r379, 1;
	mov.u32 	%r362, %nctaid.y;
	mad.lo.s32 	%r363, %r362, %r379, %r362;
	shl.b32 	%r378, %r363, 7;
	setp.lt.u32 	%p7, %r378, %r368;
	mov.u32 	%r379, %r79;
	@%p7 bra 	$L__BB0_4;
$L__BB0_9:
	ld.param.u32 	%r374, [_Z13shared_matmulPKfS0_Pfiii_param_4];
	add.s32 	%r81, %r377, 1;
	mov.u32 	%r364, %nctaid.x;
	mad.lo.s32 	%r365, %r364, %r377, %r364;
	shl.b32 	%r376, %r365, 7;
	setp.lt.u32 	%p8, %r376, %r374;
	mov.u32 	%r377, %r81;
	@%p8 bra 	$L__BB0_2;
$L__BB0_10:
	ret;

}
	// .globl	_Z25shared_matmul_thread_tilePKfS0_Pfiii
.visible .entry _Z25shared_matmul_thread_tilePKfS0_Pfiii(
	.param .u64 .ptr .align 1 _Z25shared_matmul_thread_tilePKfS0_Pfiii_param_0,
	.param .u64 .ptr .align 1 _Z25shared_matmul_thread_tilePKfS0_Pfiii_param_1,
	.param .u64 .ptr .align 1 _Z25shared_matmul_thread_tilePKfS0_Pfiii_param_2,
	.param .u32 _Z25shared_matmul_thread_tilePKfS0_Pfiii_param_3,
	.param .u32 _Z25shared_matmul_thread_tilePKfS0_Pfiii_param_4,
	.param .u32 _Z25shared_matmul_thread_tilePKfS0_Pfiii_param_5
)
{
	.reg .pred 	%p<10>;
	.reg .b32 	%r<334>;
	.reg .b32 	%f<354>;
	.reg .b64 	%rd<170>;
	// demoted variable
	.shared .align 4 .b8 _ZZ25shared_matmul_thread_tilePKfS0_PfiiiE5smemA[8192];
	// demoted variable
	.shared .align 4 .b8 _ZZ25shared_matmul_thread_tilePKfS0_PfiiiE5smemB[8192];
	ld.param.u32 	%r59, [_Z25shared_matmul_thread_tilePKfS0_Pfiii_param_4];
	setp.eq.s32 	%p1, %r59, 0;
	@%p1 bra 	$L__BB1_12;
	mov.u32 	%r62, %tid.x;
	mov.u32 	%r63, %tid.y;
	mov.u32 	%r64, %ntid.x;
	mov.u32 	%r65, %ntid.y;
	mad.lo.s32 	%r66, %r63, %r64, %r62;
	add.s32 	%r67, %r65, %r63;
	mad.lo.s32 	%r68, %r67, %r64, %r62;
	add.s32 	%r69, %r67, %r65;
	mad.lo.s32 	%r70, %r69, %r64, %r62;
	add.s32 	%r71, %r69, %r65;
	mad.lo.s32 	%r72, %r71, %r64, %r62;
	add.s32 	%r73, %r71, %r65;
	mad.lo.s32 	%r74, %r73, %r64, %r62;
	shr.u32 	%r1, %r74, 4;
	and.b32  	%r2, %r74, 15;
	add.s32 	%r75, %r73, %r65;
	mad.lo.s32 	%r76, %r75, %r64, %r62;
	shr.u32 	%r3, %r76, 4;
	and.b32  	%r4, %r76, 15;
	add.s32 	%r77, %r75, %r65;
	mad.lo.s32 	%r78, %r77, %r64, %r62;
	shr.u32 	%r5, %r78, 4;
	and.b32  	%r6, %r78, 15;
	add.s32 	%r79, %r77, %r65;
	mad.lo.s32 	%r80, %r79, %r64, %r62;
	shr.u32 	%r7, %r80, 4;
	and.b32  	%r8, %r80, 15;
	shr.u32 	%r9, %r66, 7;
	shr.u32 	%r10, %r68, 7;
	shl.b32 	%r81, %r10, 9;
	mov.u32 	%r82, _ZZ25shared_matmul_thread_tilePKfS0_PfiiiE5smemB;
	add.s32 	%r83, %r82, %r81;
	shl.b32 	%r84, %r68, 2;
	and.b32  	%r85, %r84, 508;
	add.s32 	%r11, %r83, %r85;
	shr.u32 	%r12, %r70, 7;
	shr.u32 	%r13, %r72, 7;
	shr.u32 	%r14, %r74, 7;
	and.b32  	%r15, %r74, 127;
	shr.u32 	%r16, %r76, 7;
	and.b32  	%r17, %r76, 127;
	shr.u32 	%r18, %r78, 7;
	and.b32  	%r19, %r78, 127;
	shr.u32 	%r20, %r80, 7;
	and.b32  	%r21, %r80, 127;
	shl.b32 	%r86, %r62, 5;
	add.s32 	%r87, %r86, %r82;
	add.s32 	%r22, %r87, 16;
	shl.b32 	%r88, %r63, 9;
	mov.u32 	%r89, _ZZ25shared_matmul_thread_tilePKfS0_PfiiiE5smemA;
	add.s32 	%r90, %r88, %r89;
	add.s32 	%r23, %r90, 256;
	mov.b32 	%r326, 0;
	mov.u32 	%r327, %r326;
$L__BB1_2:
	ld.param.u32 	%r321, [_Z25shared_matmul_thread_tilePKfS0_Pfiii_param_3];
	setp.eq.s32 	%p2, %r321, 0;
	mov.u32 	%r91, %tid.x;
	mov.u32 	%r92, %ctaid.x;
	shl.b32 	%r26, %r92, 7;
	add.s32 	%r93, %r26, %r91;
	add.s32 	%r27, %r93, %r326;
	@%p2 bra 	$L__BB1_11;
	add.s32 	%r95, %r326, %r26;
	mov.u32 	%r96, %tid.y;
	mov.u32 	%r97, %ntid.x;
	mad.lo.s32 	%r99, %r96, %r97, %r91;
	and.b32  	%r100, %r99, 127;
	add.s32 	%r28, %r95, %r100;
	mov.u32 	%r101, %ntid.y;
	add.s32 	%r102, %r101, %r96;
	mad.lo.s32 	%r103, %r102, %r97, %r91;
	and.b32  	%r104, %r103, 127;
	add.s32 	%r29, %r95, %r104;
	add.s32 	%r105, %r102, %r101;
	mad.lo.s32 	%r106, %r105, %r97, %r91;
	and.b32  	%r107, %r106, 127;
	add.s32 	%r30, %r95, %r107;
	add.s32 	%r108, %r105, %r101;
	mad.lo.s32 	%r109, %r108, %r97, %r91;
	and.b32  	%r110, %r109, 127;
	add.s32 	%r31, %r95, %r110;
	add.s32 	%r32, %r95, %r15;
	add.s32 	%r33, %r95, %r17;
	add.s32 	%r34, %r95, %r19;
	add.s32 	%r35, %r95, %r21;
	mov.b32 	%r328, 0;
	mov.u32 	%r329, %r328;
$L__BB1_4:
	ld.param.u32 	%r322, [_Z25shared_matmul_thread_tilePKfS0_Pfiii_param_3];
	setp.ge.s32 	%p3, %r27, %r59;
	mov.u32 	%r111, %tid.y;
	mov.u32 	%r112, %ctaid.y;
	shl.b32 	%r38, %r112, 7;
	add.s32 	%r113, %r38, %r111;
	add.s32 	%r114, %r113, %r328;
	setp.ge.s32 	%p4, %r114, %r322;
	or.pred  	%p5, %p3, %p4;
	@%p5 bra 	$L__BB1_10;
	ld.param.u32 	%r324, [_Z25shared_matmul_thread_tilePKfS0_Pfiii_param_5];
	add.s32 	%r39, %r328, %r38;
	mov.u32 	%r117, %ntid.x;
	mov.u32 	%r118, %tid.x;
	mad.lo.s32 	%r119, %r111, %r117, %r118;
	shr.u32 	%r120, %r119, 4;
	add.s32 	%r121, %r39, %r120;
	and.b32  	%r122, %r119, 15;
	mad.lo.s32 	%r40, %r121, %r324, %r122;
	mov.u32 	%r123, %ntid.y;
	add.s32 	%r124, %r123, %r111;
	mad.lo.s32 	%r125, %r124, %r117, %r118;
	shr.u32 	%r126, %r125, 4;
	add.s32 	%r127, %r39, %r126;
	and.b32  	%r128, %r125, 15;
	mad.lo.s32 	%r41, %r127, %r324, %r128;
	add.s32 	%r129, %r124, %r123;
	mad.lo.s32 	%r130, %r129, %r117, %r118;
	shr.u32 	%r131, %r130, 4;
	add.s32 	%r132, %r39, %r131;
	and.b32  	%r133, %r130, 15;
	mad.lo.s32 	%r42, %r132, %r324, %r133;
	add.s32 	%r134, %r129, %r123;
	mad.lo.s32 	%r135, %r134, %r117, %r118;
	shr.u32 	%r136, %r135, 4;
	add.s32 	%r137, %r39, %r136;
	and.b32  	%r138, %r135, 15;
	mad.lo.s32 	%r43, %r137, %r324, %r138;
	add.s32 	%r139, %r39, %r1;
	mad.lo.s32 	%r44, %r139, %r324, %r2;
	add.s32 	%r140, %r39, %r3;
	mad.lo.s32 	%r45, %r140, %r324, %r4;
	mov.b32 	%r330, 0;
	mov.f32 	%f290, 0f00000000;
	mov.f32 	%f291, %f290;
	mov.f32 	%f292, %f290;
	mov.f32 	%f293, %f290;
	mov.f32 	%f294, %f290;
	mov.f32 	%f295, %f290;
	mov.f32 	%f296, %f290;
	mov.f32 	%f297, %f290;
	mov.f32 	%f298, %f290;
	mov.f32 	%f299, %f290;
	mov.f32 	%f300, %f290;
	mov.f32 	%f301, %f290;
	mov.f32 	%f302, %f290;
	mov.f32 	%f303, %f290;
	mov.f32 	%f304, %f290;
	mov.f32 	%f305, %f290;
	mov.f32 	%f306, %f290;
	mov.f32 	%f307, %f290;
	mov.f32 	%f308, %f290;
	mov.f32 	%f309, %f290;
	mov.f32 	%f310, %f290;
	mov.f32 	%f311, %f290;
	mov.f32 	%f312, %f290;
	mov.f32 	%f313, %f290;
	mov.f32 	%f314, %f290;
	mov.f32 	%f315, %f290;
	mov.f32 	%f316, %f290;
	mov.f32 	%f317, %f290;
	mov.f32 	%f318, %f290;
	mov.f32 	%f319, %f290;
	mov.f32 	%f320, %f290;
	mov.f32 	%f321, %f290;
	mov.f32 	%f322, %f290;
	mov.f32 	%f323, %f290;
	mov.f32 	%f324, %f290;
	mov.f32 	%f325, %f290;
	mov.f32 	%f326, %f290;
	mov.f32 	%f327, %f290;
	mov.f32 	%f328, %f290;
	mov.f32 	%f329, %f290;
	mov.f32 	%f330, %f290;
	mov.f32 	%f331, %f290;
	mov.f32 	%f332, %f290;
	mov.f32 	%f333, %f290;
	mov.f32 	%f334, %f290;
	mov.f32 	%f335, %f290;
	mov.f32 	%f336, %f290;
	mov.f32 	%f337, %f290;
	mov.f32 	%f338, %f290;
	mov.f32 	%f339, %f290;
	mov.f32 	%f340, %f290;
	mov.f32 	%f341, %f290;
	mov.f32 	%f342, %f290;
	mov.f32 	%f343, %f290;
	mov.f32 	%f344, %f290;
	mov.f32 	%f345, %f290;
	mov.f32 	%f346, %f290;
	mov.f32 	%f347, %f290;
	mov.f32 	%f348, %f290;
	mov.f32 	%f349, %f290;
	mov.f32 	%f350, %f290;
	mov.f32 	%f351, %f290;
	mov.f32 	%f352, %f290;
	mov.f32 	%f353, %f290;
$L__BB1_6:
	ld.param.u32 	%r325, [_Z25shared_matmul_thread_tilePKfS0_Pfiii_param_5];
	ld.param.u64 	%rd168, [_Z25shared_matmul_thread_tilePKfS0_Pfiii_param_1];
	ld.param.u64 	%rd167, [_Z25shared_matmul_thread_tilePKfS0_Pfiii_param_0];
	shl.b32 	%r142, %r330, 4;
	add.s32 	%r143, %r142, %r40;
	cvta.to.global.u64 	%rd4, %rd167;
	mul.wide.u32 	%rd5, %r143, 4;
	add.s64 	%rd6, %rd4, %rd5;
	ld.global.f32 	%f194, [%rd6];
	mov.u32 	%r144, %tid.y;
	mov.u32 	%r145, %ntid.x;
	mov.u32 	%r146, %tid.x;
	mad.lo.s32 	%r147, %r144, %r145, %r146;
	shl.b32 	%r148, %r147, 2;
	and.b32  	%r149, %r148, -64;
	mov.u32 	%r150, _ZZ25shared_matmul_thread_tilePKfS0_PfiiiE5smemA;
	add.s32 	%r151, %r150, %r149;
	and.b32  	%r152, %r148, 60;
	add.s32 	%r153, %r151, %r152;
	st.shared.f32 	[%r153], %f194;
	add.s32 	%r154, %r142, %r41;
	mul.wide.u32 	%rd7, %r154, 4;
	add.s64 	%rd8, %rd4, %rd7;
	ld.global.f32 	%f195, [%rd8];
	mov.u32 	%r155, %ntid.y;
	add.s32 	%r156, %r155, %r144;
	mad.lo.s32 	%r157, %r156, %r145, %r146;
	shl.b32 	%r158, %r157, 2;
	and.b32  	%r159, %r158, -64;
	add.s32 	%r160, %r150, %r159;
	and.b32  	%r161, %r158, 60;
	add.s32 	%r162, %r160, %r161;
	st.shared.f32 	[%r162], %f195;
	add.s32 	%r163, %r142, %r42;
	mul.wide.u32 	%rd9, %r163, 4;
	add.s64 	%rd10, %rd4, %rd9;
	ld.global.f32 	%f196, [%rd10];
	add.s32 	%r164, %r156, %r155;
	mad.lo.s32 	%r165, %r164, %r145, %r146;
	shl.b32 	%r166, %r165, 2;
	and.b32  	%r167, %r166, -64;
	add.s32 	%r168, %r150, %r167;
	and.b32  	%r169, %r166, 60;
	add.s32 	%r170, %r168, %r169;
	st.shared.f32 	[%r170], %f196;
	add.s32 	%r171, %r142, %r43;
	mul.wide.u32 	%rd11, %r171, 4;
	add.s64 	%rd12, %rd4, %rd11;
	ld.global.f32 	%f197, [%rd12];
	add.s32 	%r172, %r164, %r155;
	mad.lo.s32 	%r173, %r172, %r145, %r146;
	shl.b32 	%r174, %r173, 2;
	and.b32  	%r175, %r174, -64;
	add.s32 	%r176, %r150, %r175;
	and.b32  	%r177, %r174, 60;
	add.s32 	%r178, %r176, %r177;
	st.shared.f32 	[%r178], %f197;
	add.s32 	%r179, %r142, %r44;
	mul.wide.u32 	%rd13, %r179, 4;
	add.s64 	%rd14, %rd4, %rd13;
	ld.global.f32 	%f198, [%rd14];
	shl.b32 	%r180, %r1, 6;
	add.s32 	%r181, %r150, %r180;
	shl.b32 	%r182, %r2, 2;
	add.s32 	%r183, %r181, %r182;
	st.shared.f32 	[%r183], %f198;
	add.s32 	%r184, %r142, %r45;
	mul.wide.u32 	%rd15, %r184, 4;
	add.s64 	%rd16, %rd4, %rd15;
	ld.global.f32 	%f199, [%rd16];
	shl.b32 	%r185, %r3, 6;
	add.s32 	%r186, %r150, %r185;
	shl.b32 	%r187, %r4, 2;
	add.s32 	%r188, %r186, %r187;
	st.shared.f32 	[%r188], %f199;
	add.s32 	%r189, %r39, %r5;
	mad.lo.s32 	%r190, %r189, %r325, %r6;
	add.s32 	%r191, %r142, %r190;
	mul.wide.u32 	%rd17, %r191, 4;
	add.s64 	%rd18, %rd4, %rd17;
	ld.global.f32 	%f200, [%rd18];
	shl.b32 	%r192, %r5, 6;
	add.s32 	%r193, %r150, %r192;
	shl.b32 	%r194, %r6, 2;
	add.s32 	%r195, %r193, %r194;
	st.shared.f32 	[%r195], %f200;
	add.s32 	%r196, %r39, %r7;
	mad.lo.s32 	%r197, %r196, %r325, %r8;
	add.s32 	%r198, %r142, %r197;
	mul.wide.u32 	%rd19, %r198, 4;
	add.s64 	%rd20, %rd4, %rd19;
	ld.global.f32 	%f201, [%rd20];
	shl.b32 	%r199, %r7, 6;
	add.s32 	%r200, %r150, %r199;
	shl.b32 	%r201, %r8, 2;
	add.s32 	%r202, %r200, %r201;
	st.shared.f32 	[%r202], %f201;
	add.s32 	%r203, %r142, %r9;
	mad.lo.s32 	%r204, %r203, %r59, %r28;
	cvta.to.global.u64 	%rd21, %rd168;
	mul.wide.u32 	%rd22, %r204, 4;
	add.s64 	%rd23, %rd21, %rd22;
	ld.global.f32 	%f202, [%rd23];
	shl.b32 	%r205, %r9, 9;
	mov.u32 	%r206, _ZZ25shared_matmul_thread_tilePKfS0_PfiiiE5smemB;
	add.s32 	%r207, %r206, %r205;
	and.b32  	%r208, %r148, 508;
	add.s32 	%r209, %r207, %r208;
	st.shared.f32 	[%r209], %f202;
	add.s32 	%r210, %r142, %r10;
	mad.lo.s32 	%r211, %r210, %r59, %r29;
	mul.wide.u32 	%rd24, %r211, 4;
	add.s64 	%rd25, %rd21, %rd24;
	ld.global.f32 	%f203, [%rd25];
	st.shared.f32 	[%r11], %f203;
	add.s32 	%r212, %r142, %r12;
	mad.lo.s32 	%r213, %r212, %r59, %r30;
	mul.wide.u32 	%rd26, %r213, 4;
	add.s64 	%rd27, %rd21, %rd26;
	ld.global.f32 	%f204, [%rd27];
	shl.b32 	%r214, %r12, 9;
	add.s32 	%r215, %r206, %r214;
	and.b32  	%r216, %r166, 508;
	add.s32 	%r217, %r215, %r216;
	st.shared.f32 	[%r217], %f204;
	add.s32 	%r218, %r142, %r13;
	mad.lo.s32 	%r219, %r218, %r59, %r31;
	mul.wide.u32 	%rd28, %r219, 4;
	add.s64 	%rd29, %rd21, %rd28;
	ld.global.f32 	%f205, [%rd29];
	shl.b32 	%r220, %r13, 9;
	add.s32 	%r221, %r206, %r220;
	and.b32  	%r222, %r174, 508;
	add.s32 	%r223, %r221, %r222;
	st.shared.f32 	[%r223], %f205;
	add.s32 	%r224, %r142, %r14;
	mad.lo.s32 	%r225, %r224, %r59, %r32;
	mul.wide.u32 	%rd30, %r225, 4;
	add.s64 	%rd31, %rd21, %rd30;
	ld.global.f32 	%f206, [%rd31];
	shl.b32 	%r226, %r14, 9;
	add.s32 	%r227, %r206, %r226;
	shl.b32 	%r228, %r15, 2;
	add.s32 	%r229, %r227, %r228;
	st.shared.f32 	[%r229], %f206;
	add.s32 	%r230, %r142, %r16;
	mad.lo.s32 	%r231, %r230, %r59, %r33;
	mul.wide.u32 	%rd32, %r231, 4;
	add.s64 	%rd33, %rd21, %rd32;
	ld.global.f32 	%f207, [%rd33];
	shl.b32 	%r232, %r16, 9;
	add.s32 	%r233, %r206, %r232;
	shl.b32 	%r234, %r17, 2;
	add.s32 	%r235, %r233, %r234;
	st.shared.f32 	[%r235], %f207;
	add.s32 	%r236, %r142, %r18;
	mad.lo.s32 	%r237, %r236, %r59, %r34;
	mul.wide.u32 	%rd34, %r237, 4;
	add.s64 	%rd35, %rd21, %rd34;
	ld.global.f32 	%f208, [%rd35];
	shl.b32 	%r238, %r18, 9;
	add.s32 	%r239, %r206, %r238;
	shl.b32 	%r240, %r19, 2;
	add.s32 	%r241, %r239, %r240;
	st.shared.f32 	[%r241], %f208;
	add.s32 	%r242, %r142, %r20;
	mad.lo.s32 	%r243, %r242, %r59, %r35;
	mul.wide.u32 	%rd36, %r243, 4;
	add.s64 	%rd37, %rd21, %rd36;
	ld.global.f32 	%f209, [%rd37];
	shl.b32 	%r244, %r20, 9;
	add.s32 	%r245, %r206, %r244;
	shl.b32 	%r246, %r21, 2;
	add.s32 	%r247, %r245, %r246;
	st.shared.f32 	[%r247], %f209;
	bar.sync 	0;
	mov.b32 	%r332, 16;
	mov.u32 	%r331, %r23;
	mov.u32 	%r333, %r22;
$L__BB1_7:
	ld.shared.f32 	%f210, [%r331+-256];
	ld.shared.f32 	%f211, [%r331+-192];
	ld.shared.f32 	%f212, [%r331+-128];
	ld.shared.f32 	%f213, [%r331+-64];
	ld.shared.f32 	%f214, [%r331];
	ld.shared.f32 	%f215, [%r331+64];
	ld.shared.f32 	%f216, [%r331+128];
	ld.shared.f32 	%f217, [%r331+192];
	ld.shared.f32 	%f218, [%r333+-16];
	ld.shared.f32 	%f219, [%r333+-12];
	ld.shared.f32 	%f220, [%r333+-8];
	ld.shared.f32 	%f221, [%r333+-4];
	ld.shared.f32 	%f222, [%r333];
	ld.shared.f32 	%f223, [%r333+4];
	ld.shared.f32 	%f224, [%r333+8];
	ld.shared.f32 	%f225, [%r333+12];
	fma.rn.f32 	%f353, %f210, %f218, %f353;
	fma.rn.f32 	%f352, %f210, %f219, %f352;
	fma.rn.f32 	%f351, %f210, %f220, %f351;
	fma.rn.f32 	%f350, %f210, %f221, %f350;
	fma.rn.f32 	%f349, %f210, %f222, %f349;
	fma.rn.f32 	%f348, %f210, %f223, %f348;
	fma.rn.f32 	%f347, %f210, %f224, %f347;
	fma.rn.f32 	%f346, %f210, %f225, %f346;
	fma.rn.f32 	%f345, %f211, %f218, %f345;
	fma.rn.f32 	%f344, %f211, %f219, %f344;
	fma.rn.f32 	%f343, %f211, %f220, %f343;
	fma.rn.f32 	%f342, %f211, %f221, %f342;
	fma.rn.f32 	%f341, %f211, %f222, %f341;
	fma.rn.f32 	%f340, %f211, %f223, %f340;
	fma.rn.f32 	%f339, %f211, %f224, %f339;
	fma.rn.f32 	%f338, %f211, %f225, %f338;
	fma.rn.f32 	%f337, %f212, %f218, %f337;
	fma.rn.f32 	%f336, %f212, %f219, %f336;
	fma.rn.f32 	%f335, %f212, %f220, %f335;
	fma.rn.f32 	%f334, %f212, %f221, %f334;
	fma.rn.f32 	%f333, %f212, %f222, %f333;
	fma.rn.f32 	%f332, %f212, %f223, %f332;
	fma.rn.f32 	%f331, %f212, %f224, %f331;
	fma.rn.f32 	%f330, %f212, %f225, %f330;
	fma.rn.f32 	%f329, %f213, %f218, %f329;
	fma.rn.f32 	%f328, %f213, %f219, %f328;
	fma.rn.f32 	%f327, %f213, %f220, %f327;
	fma.rn.f32 	%f326, %f213, %f221, %f326;
	fma.rn.f32 	%f325, %f213, %f222, %f325;
	fma.rn.f32 	%f324, %f213, %f223, %f324;
	fma.rn.f32 	%f323, %f213, %f224, %f323;
	fma.rn.f32 	%f322, %f213, %f225, %f322;
	fma.rn.f32 	%f321, %f214, %f218, %f321;
	fma.rn.f32 	%f320, %f214, %f219, %f320;
	fma.rn.f32 	%f319, %f214, %f220, %f319;
	fma.rn.f32 	%f318, %f214, %f221, %f318;
	fma.rn.f32 	%f317, %f214, %f222, %f317;
	fma.rn.f32 	%f316, %f214, %f223, %f316;
	fma.rn.f32 	%f315, %f214, %f224, %f315;
	fma.rn.f32 	%f314, %f214, %f225, %f314;
	fma.rn.f32 	%f313, %f215, %f218, %f313;
	fma.rn.f32 	%f312, %f215, %f219, %f312;
	fma.rn.f32 	%f311, %f215, %f220, %f311;
	fma.rn.f32 	%f310, %f215, %f221, %f310;
	fma.rn.f32 	%f309, %f215, %f222, %f309;
	fma.rn.f32 	%f308, %f215, %f223, %f308;
	fma.rn.f32 	%f307, %f215, %f224, %f307;
	fma.rn.f32 	%f306, %f215, %f225, %f306;
	fma.rn.f32 	%f305, %f216, %f218, %f305;
	fma.rn.f32 	%f304, %f216, %f219, %f304;
	fma.rn.f32 	%f303, %f216, %f220, %f303;
	fma.rn.f32 	%f302, %f216, %f221, %f302;
	fma.rn.f32 	%f301, %f216, %f222, %f301;
	fma.rn.f32 	%f300, %f216, %f223, %f300;
	fma.rn.f32 	%f299, %f216, %f224, %f299;
	fma.rn.f32 	%f298, %f216, %f225, %f298;
	fma.rn.f32 	%f297, %f217, %f218, %f297;
	fma.rn.f32 	%f296, %f217, %f219, %f296;
	fma.rn.f32 	%f295, %f217, %f220, %f295;
	fma.rn.f32 	%f294, %f217, %f221, %f294;
	fma.rn.f32 	%f293, %f217, %f222, %f293;
	fma.rn.f32 	%f292, %f217, %f223, %f292;
	fma.rn.f32 	%f291, %f217, %f224, %f291;
	fma.rn.f32 	%f290, %f217, %f225, %f290;
	add.s32 	%r333, %r333, 512;
	add.s32 	%r332, %r332, 512;
	add.s32 	%r331, %r331, 4;
	setp.ne.s32 	%p6, %r332, 8208;
	@%p6 bra 	$L__BB1_7;
	add.s32 	%r330, %r330, 1;
	setp.ne.s32 	%p7, %r330, 128;
	@%p7 bra 	$L__BB1_6;
	ld.param.u64 	%rd169, [_Z25shared_matmul_thread_tilePKfS0_Pfiii_param_2];
	mov.u32 	%r248, %tid.y;
	shl.b32 	%r249, %r248, 3;
	add.s32 	%r250, %r39, %r249;
	mov.u32 	%r251, %tid.x;
	mad.lo.s32 	%r252, %r251, 7, %r27;
	mad.lo.s32 	%r253, %r250, %r59, %r252;
	cvta.to.global.u64 	%rd38, %rd169;
	mul.wide.u32 	%rd39, %r253, 4;
	add.s64 	%rd40, %rd38, %rd39;
	st.global.f32 	[%rd40], %f353;
	add.s32 	%r254, %r253, 1;
	mul.wide.u32 	%rd41, %r254, 4;
	add.s64 	%rd42, %rd38, %rd41;
	st.global.f32 	[%rd42], %f352;
	add.s32 	%r255, %r253, 2;
	mul.wide.u32 	%rd43, %r255, 4;
	add.s64 	%rd44, %rd38, %rd43;
	st.global.f32 	[%rd44], %f351;
	add.s32 	%r256, %r253, 3;
	mul.wide.u32 	%rd45, %r256, 4;
	add.s64 	%rd46, %rd38, %rd45;
	st.global.f32 	[%rd46], %f350;
	add.s32 	%r257, %r253, 4;
	mul.wide.u32 	%rd47, %r257, 4;
	add.s64 	%rd48, %rd38, %rd47;
	st.global.f32 	[%rd48], %f349;
	add.s32 	%r258, %r253, 5;
	mul.wide.u32 	%rd49, %r258, 4;
	add.s64 	%rd50, %rd38, %rd49;
	st.global.f32 	[%rd50], %f348;
	add.s32 	%r259, %r253, 6;
	mul.wide.u32 	%rd51, %r259, 4;
	add.s64 	%rd52, %rd38, %rd51;
	st.global.f32 	[%rd52], %f347;
	add.s32 	%r260, %r253, 7;
	mul.wide.u32 	%rd53, %r260, 4;
	add.s64 	%rd54, %rd38, %rd53;
	st.global.f32 	[%rd54], %f346;
	add.s32 	%r261, %r253, %r59;
	mul.wide.u32 	%rd55, %r261, 4;
	add.s64 	%rd56, %rd38, %rd55;
	st.global.f32 	[%rd56], %f345;
	add.s32 	%r262, %r254, %r59;
	mul.wide.u32 	%rd57, %r262, 4;
	add.s64 	%rd58, %rd38, %rd57;
	st.global.f32 	[%rd58], %f344;
	add.s32 	%r263, %r262, 1;
	mul.wide.u32 	%rd59, %r263, 4;
	add.s64 	%rd60, %rd38, %rd59;
	st.global.f32 	[%rd60], %f343;
	add.s32 	%r264, %r262, 2;
	mul.wide.u32 	%rd61, %r264, 4;
	add.s64 	%rd62, %rd38, %rd61;
	st.global.f32 	[%rd62], %f342;
	add.s32 	%r265, %r262, 3;
	mul.wide.u32 	%rd63, %r265, 4;
	add.s64 	%rd64, %rd38, %rd63;
	st.global.f32 	[%rd64], %f341;
	add.s32 	%r266, %r262, 4;
	mul.wide.u32 	%rd65, %r266, 4;
	add.s64 	%rd66, %rd38, %rd65;
	st.global.f32 	[%rd66], %f340;
	add.s32 	%r267, %r262, 5;
	mul.wide.u32 	%rd67, %r267, 4;
	add.s64 	%rd68, %rd38, %rd67;
	st.global.f32 	[%rd68], %f339;
	add.s32 	%r268, %r262, 6;
	mul.wide.u32 	%rd69, %r268, 4;
	add.s64 	%rd70, %rd38, %rd69;
	st.global.f32 	[%rd70], %f338;
	add.s32 	%r269, %r261, %r59;
	mul.wide.u32 	%rd71, %r269, 4;
	add.s64 	%rd72, %rd38, %rd71;
	st.global.f32 	[%rd72], %f337;
	add.s32 	%r270, %r262, %r59;
	mul.wide.u32 	%rd73, %r270, 4;
	add.s64 	%rd74, %rd38, %rd73;
	st.global.f32 	[%rd74], %f336;
	add.s32 	%r271, %r270, 1;
	mul.wide.u32 	%rd75, %r271, 4;
	add.s64 	%rd76, %rd38, %rd75;
	st.global.f32 	[%rd76], %f335;
	add.s32 	%r272, %r270, 2;
	mul.wide.u32 	%rd77, %r272, 4;
	add.s64 	%rd78, %rd38, %rd77;
	st.global.f32 	[%rd78], %f334;
	add.s32 	%r273, %r270, 3;
	mul.wide.u32 	%rd79, %r273, 4;
	add.s64 	%rd80, %rd38, %rd79;
	st.global.f32 	[%rd80], %f333;
	add.s32 	%r274, %r270, 4;
	mul.wide.u32 	%rd81, %r274, 4;
	add.s64 	%rd82, %rd38, %rd81;
	st.global.f32 	[%rd82], %f332;
	add.s32 	%r275, %r270, 5;
	mul.wide.u32 	%rd83, %r275, 4;
	add.s64 	%rd84, %rd38, %rd83;
	st.global.f32 	[%rd84], %f331;
	add.s32 	%r276, %r270, 6;
	mul.wide.u32 	%rd85, %r276, 4;
	add.s64 	%rd86, %rd38, %rd85;
	st.global.f32 	[%rd86], %f330;
	add.s32 	%r277, %r269, %r59;
	mul.wide.u32 	%rd87, %r277, 4;
	add.s64 	%rd88, %rd38, %rd87;
	st.global.f32 	[%rd88], %f329;
	add.s32 	%r278, %r270, %r59;
	mul.wide.u32 	%rd89, %r278, 4;
	add.s64 	%rd90, %rd38, %rd89;
	st.global.f32 	[%rd90], %f328;
	add.s32 	%r279, %r278, 1;
	mul.wide.u32 	%rd91, %r279, 4;
	add.s64 	%rd92, %rd38, %rd91;
	st.global.f32 	[%rd92], %f327;
	add.s32 	%r280, %r278, 2;
	mul.wide.u32 	%rd93, %r280, 4;
	add.s64 	%rd94, %rd38, %rd93;
	st.global.f32 	[%rd94], %f326;
	add.s32 	%r281, %r278, 3;
	mul.wide.u32 	%rd95, %r281, 4;
	add.s64 	%rd96, %rd38, %rd95;
	st.global.f32 	[%rd96], %f325;
	add.s32 	%r282, %r278, 4;
	mul.wide.u32 	%rd97, %r282, 4;
	add.s64 	%rd98, %rd38, %rd97;
	st.global.f32 	[%rd98], %f324;
	add.s32 	%r283, %r278, 5;
	mul.wide.u32 	%rd99, %r283, 4;
	add.s64 	%rd100, %rd38, %rd99;
	st.global.f32 	[%rd100], %f323;
	add.s32 	%r284, %r278, 6;
	mul.wide.u32 	%rd101, %r284, 4;
	add.s64 	%rd102, %rd38, %rd101;
	st.global.f32 	[%rd102], %f322;
	add.s32 	%r285, %r277, %r59;
	mul.wide.u32 	%rd103, %r285, 4;
	add.s64 	%rd104, %rd38, %rd103;
	st.global.f32 	[%rd104], %f321;
	add.s32 	%r286, %r278, %r59;
	mul.wide.u32 	%rd105, %r286, 4;
	add.s64 	%rd106, %rd38, %rd105;
	st.global.f32 	[%rd106], %f320;
	add.s32 	%r287, %r286, 1;
	mul.wide.u32 	%rd107, %r287, 4;
	add.s64 	%rd108, %rd38, %rd107;
	st.global.f32 	[%rd108], %f319;
	add.s32 	%r288, %r286, 2;
	mul.wide.u32 	%rd109, %r288, 4;
	add.s64 	%rd110, %rd38, %rd109;
	st.global.f32 	[%rd110], %f318;
	add.s32 	%r289, %r286, 3;
	mul.wide.u32 	%rd111, %r289, 4;
	add.s64 	%rd112, %rd38, %rd111;
	st.global.f32 	[%rd112], %f317;
	add.s32 	%r290, %r286, 4;
	mul.wide.u32 	%rd113, %r290, 4;
	add.s64 	%rd114, %rd38, %rd113;
	st.global.f32 	[%rd114], %f316;
	add.s32 	%r291, %r286, 5;
	mul.wide.u32 	%rd115, %r291, 4;
	add.s64 	%rd116, %rd38, %rd115;
	st.global.f32 	[%rd116], %f315;
	add.s32 	%r292, %r286, 6;
	mul.wide.u32 	%rd117, %r292, 4;
	add.s64 	%rd118, %rd38, %rd117;
	st.global.f32 	[%rd118], %f314;
	add.s32 	%r293, %r285, %r59;
	mul.wide.u32 	%rd119, %r293, 4;
	add.s64 	%rd120, %rd38, %rd119;
	st.global.f32 	[%rd120], %f313;
	add.s32 	%r294, %r286, %r59;
	mul.wide.u32 	%rd121, %r294, 4;
	add.s64 	%rd122, %rd38, %rd121;
	st.global.f32 	[%rd122], %f312;
	add.s32 	%r295, %r294, 1;
	mul.wide.u32 	%rd123, %r295, 4;
	add.s64 	%rd124, %rd38, %rd123;
	st.global.f32 	[%rd124], %f311;
	add.s32 	%r296, %r294, 2;
	mul.wide.u32 	%rd125, %r296, 4;
	add.s64 	%rd126, %rd38, %rd125;
	st.global.f32 	[%rd126], %f310;
	add.s32 	%r297, %r294, 3;
	mul.wide.u32 	%rd127, %r297, 4;
	add.s64 	%rd128, %rd38, %rd127;
	st.global.f32 	[%rd128], %f309;
	add.s32 	%r298, %r294, 4;
	mul.wide.u32 	%rd129, %r298, 4;
	add.s64 	%rd130, %rd38, %rd129;
	st.global.f32 	[%rd130], %f308;
	add.s32 	%r299, %r294, 5;
	mul.wide.u32 	%rd131, %r299, 4;
	add.s64 	%rd132, %rd38, %rd131;
	st.global.f32 	[%rd132], %f307;
	add.s32 	%r300, %r294, 6;
	mul.wide.u32 	%rd133, %r300, 4;
	add.s64 	%rd134, %rd38, %rd133;
	st.global.f32 	[%rd134], %f306;
	add.s32 	%r301, %r293, %r59;
	mul.wide.u32 	%rd135, %r301, 4;
	add.s64 	%rd136, %rd38, %rd135;
	st.global.f32 	[%rd136], %f305;
	add.s32 	%r302, %r294, %r59;
	mul.wide.u32 	%rd137, %r302, 4;
	add.s64 	%rd138, %rd38, %rd137;
	st.global.f32 	[%rd138], %f304;
	add.s32 	%r303, %r302, 1;
	mul.wide.u32 	%rd139, %r303, 4;
	add.s64 	%rd140, %rd38, %rd139;
	st.global.f32 	[%rd140], %f303;
	add.s32 	%r304, %r302, 2;
	mul.wide.u32 	%rd141, %r304, 4;
	add.s64 	%rd142, %rd38, %rd141;
	st.global.f32 	[%rd142], %f302;
	add.s32 	%r305, %r302, 3;
	mul.wide.u32 	%rd143, %r305, 4;
	add.s64 	%rd144, %rd38, %rd143;
	st.global.f32 	[%rd144], %f301;
	add.s32 	%r306, %r302, 4;
	mul.wide.u32 	%rd145, %r306, 4;
	add.s64 	%rd146, %rd38, %rd145;
	st.global.f32 	[%rd146], %f300;
	add.s32 	%r307, %r302, 5;
	mul.wide.u32 	%rd147, %r307, 4;
	add.s64 	%rd148, %rd38, %rd147;
	st.global.f32 	[%rd148], %f299;
	add.s32 	%r308, %r302, 6;
	mul.wide.u32 	%rd149, %r308, 4;
	add.s64 	%rd150, %rd38, %rd149;
	st.global.f32 	[%rd150], %f298;
	add.s32 	%r309, %r301, %r59;
	mul.wide.u32 	%rd151, %r309, 4;
	add.s64 	%rd152, %rd38, %rd151;
	st.global.f32 	[%rd152], %f297;
	add.s32 	%r310, %r302, %r59;
	mul.wide.u32 	%rd153, %r310, 4;
	add.s64 	%rd154, %rd38, %rd153;
	st.global.f32 	[%rd154], %f296;
	add.s32 	%r311, %r310, 1;
	mul.wide.u32 	%rd155, %r311, 4;
	add.s64 	%rd156, %rd38, %rd155;
	st.global.f32 	[%rd156], %f295;
	add.s32 	%r312, %r310, 2;
	mul.wide.u32 	%rd157, %r312, 4;
	add.s64 	%rd158, %rd38, %rd157;
	st.global.f32 	[%rd158], %f294;
	add.s32 	%r313, %r310, 3;
	mul.wide.u32 	%rd159, %r313, 4;
	add.s64 	%rd160, %rd38, %rd159;
	st.global.f32 	[%rd160], %f293;
	add.s32 	%r314, %r310, 4;
	mul.wide.u32 	%rd161, %r314, 4;
	add.s64 	%rd162, %rd38, %rd161;
	st.global.f32 	[%rd162], %f292;
	add.s32 	%r315, %r310, 5;
	mul.wide.u32 	%rd163, %r315, 4;
	add.s64 	%rd164, %rd38, %rd163;
	st.global.f32 	[%rd164], %f291;
	add.s32 	%r316, %r310, 6;
	mul.wide.u32 	%rd165, %r316, 4;
	add.s64 	%rd166, %rd38, %rd165;
	st.global.f32 	[%rd166], %f290;
$L__BB1_10:
	ld.param.u32 	%r323, [_Z25shared_matmul_thread_tilePKfS0_Pfiii_param_3];
	add.s32 	%r54, %r329, 1;
	mov.u32 	%r317, %nctaid.y;
	mad.lo.s32 	%r318, %r317, %r329, %r317;
	shl.b32 	%r328, %r318, 7;
	setp.lt.u32 	%p8, %r328, %r323;
	mov.u32 	%r329, %r54;
	@%p8 bra 	$L__BB1_4;
$L__BB1_11:
	add.s32 	%r56, %r327, 1;
	mov.u32 	%r319, %nctaid.x;
	mad.lo.s32 	%r320, %r319, %r327, %r319;
	shl.b32 	%r326, %r320, 7;
	setp.lt.u32 	%p9, %r326, %r59;
	mov.u32 	%r327, %r56;
	@%p9 bra 	$L__BB1_2;
$L__BB1_12:
	ret;

}
	// .globl	_Z23shared_matmul_warp_tilePKfS0_Pfiii
.visible .entry _Z23shared_matmul_warp_tilePKfS0_Pfiii(
	.param .u64 .ptr .align 1 _Z23shared_matmul_warp_tilePKfS0_Pfiii_param_0,
	.param .u64 .ptr .align 1 _Z23shared_matmul_warp_tilePKfS0_Pfiii_param_1,
	.param .u64 .ptr .align 1 _Z23shared_matmul_warp_tilePKfS0_Pfiii_param_2,
	.param .u32 _Z23shared_matmul_warp_tilePKfS0_Pfiii_param_3,
	.param .u32 _Z23shared_matmul_warp_tilePKfS0_Pfiii_param_4,
	.param .u32 _Z23shared_matmul_warp_tilePKfS0_Pfiii_param_5
)
{
	.reg .pred 	%p<10>;
	.reg .b16 	%rs<7>;
	.reg .b32 	%r<328>;
	.reg .b32 	%f<354>;
	.reg .b64 	%rd<170>;
	// demoted variable
	.shared .align 4 .b8 _ZZ23shared_matmul_warp_tilePKfS0_PfiiiE5smemA[8192];
	// demoted variable
	.shared .align 4 .b8 _ZZ23shared_matmul_warp_tilePKfS0_PfiiiE5smemB[8192];
	ld.param.u32 	%r57, [_Z23shared_matmul_warp_tilePKfS0_Pfiii_param_4];
	setp.eq.s32 	%p1, %r57, 0;
	@%p1 bra 	$L__BB2_12;
	mov.u32 	%r60, %tid.x;
	mov.u32 	%r61, %tid.y;
	mov.u32 	%r62, %ntid.x;
	mad.lo.s32 	%r63, %r61, %r62, %r60;
	mov.u32 	%r64, %ntid.y;
	mul.lo.s32 	%r65, %r64, %r62;
	add.s32 	%r66, %r63, %r65;
	add.s32 	%r67, %r66, %r65;
	add.s32 	%r68, %r67, %r65;
	shr.u32 	%r1, %r68, 4;
	and.b32  	%r2, %r68, 15;
	add.s32 	%r69, %r68, %r65;
	shr.u32 	%r3, %r69, 4;
	and.b32  	%r4, %r69, 15;
	add.s32 	%r70, %r69, %r65;
	shr.u32 	%r5, %r70, 4;
	and.b32  	%r6, %r70, 15;
	add.s32 	%r71, %r70, %r65;
	shr.u32 	%r7, %r71, 4;
	and.b32  	%r8, %r71, 15;
	add.s32 	%r72, %r71, %r65;
	shr.u32 	%r9, %r72, 4;
	and.b32  	%r10, %r72, 15;
	shr.u32 	%r11, %r63, 7;
	shr.u32 	%r12, %r66, 7;
	shr.u32 	%r13, %r67, 7;
	shr.u32 	%r14, %r68, 7;
	and.b32  	%r15, %r68, 127;
	shr.u32 	%r16, %r69, 7;
	and.b32  	%r17, %r69, 127;
	shr.u32 	%r18, %r70, 7;
	and.b32  	%r19, %r70, 127;
	shr.u32 	%r20, %r71, 7;
	and.b32  	%r21, %r71, 127;
	shr.u32 	%r22, %r72, 7;
	and.b32  	%r23, %r72, 127;
	cvt.u16.u32 	%rs1, %r63;
	shr.u16 	%rs2, %rs1, 5;
	and.b16  	%rs3, %rs2, 1;
	mul.wide.u16 	%r73, %rs3, 256;
	and.b16  	%rs4, %rs1, 7;
	mul.wide.u16 	%r74, %rs4, 32;
	or.b32  	%r75, %r73, %r74;
	mov.u32 	%r76, _ZZ23shared_matmul_warp_tilePKfS0_PfiiiE5smemB;
	add.s32 	%r24, %r76, %r75;
	shl.b32 	%r77, %r63, 5;
	and.b32  	%r78, %r77, -2048;
	shr.u16 	%rs5, %rs1, 3;
	and.b16  	%rs6, %rs5, 3;
	mul.wide.u16 	%r79, %rs6, 512;
	or.b32  	%r80, %r78, %r79;
	mov.u32 	%r81, _ZZ23shared_matmul_warp_tilePKfS0_PfiiiE5smemA;
	add.s32 	%r82, %r80, %r81;
	add.s32 	%r25, %r82, 256;
	mov.b32 	%r321, 0;
	mov.u32 	%r322, %r321;
$L__BB2_2:
	ld.param.u32 	%r316, [_Z23shared_matmul_warp_tilePKfS0_Pfiii_param_3];
	setp.eq.s32 	%p2, %r316, 0;
	@%p2 bra 	$L__BB2_11;
	mov.u32 	%r84, %ctaid.x;
	shl.b32 	%r85, %r84, 7;
	add.s32 	%r86, %r321, %r85;
	mov.u32 	%r87, %tid.y;
	mov.u32 	%r88, %ntid.x;
	mov.u32 	%r89, %tid.x;
	mad.lo.s32 	%r90, %r87, %r88, %r89;
	shl.b32 	%r91, %r90, 1;
	and.b32  	%r92, %r91, 64;
	shl.b32 	%r93, %r90, 3;
	and.b32  	%r94, %r93, 56;
	or.b32  	%r95, %r92, %r94;
	add.s32 	%r28, %r86, %r95;
	and.b32  	%r96, %r90, 127;
	add.s32 	%r29, %r86, %r96;
	mov.u32 	%r97, %ntid.y;
	mul.lo.s32 	%r98, %r97, %r88;
	add.s32 	%r99, %r90, %r98;
	and.b32  	%r100, %r99, 127;
	add.s32 	%r30, %r86, %r100;
	add.s32 	%r101, %r99, %r98;
	and.b32  	%r102, %r101, 127;
	add.s32 	%r31, %r86, %r102;
	add.s32 	%r32, %r86, %r15;
	add.s32 	%r33, %r86, %r17;
	add.s32 	%r34, %r86, %r19;
	add.s32 	%r35, %r86, %r21;
	add.s32 	%r36, %r86, %r23;
	add.s32 	%r103, %r85, %r89;
	add.s32 	%r37, %r103, %r321;
	mov.b32 	%r323, 0;
	mov.u32 	%r324, %r323;
$L__BB2_4:
	ld.param.u32 	%r317, [_Z23shared_matmul_warp_tilePKfS0_Pfiii_param_3];
	setp.ge.s32 	%p3, %r37, %r57;
	mov.u32 	%r104, %tid.y;
	mov.u32 	%r105, %ctaid.y;
	shl.b32 	%r40, %r105, 7;
	add.s32 	%r106, %r40, %r104;
	add.s32 	%r107, %r106, %r323;
	setp.ge.s32 	%p4, %r107, %r317;
	or.pred  	%p5, %p3, %p4;
	@%p5 bra 	$L__BB2_10;
	ld.param.u32 	%r319, [_Z23shared_matmul_warp_tilePKfS0_Pfiii_param_5];
	add.s32 	%r41, %r323, %r40;
	mov.u32 	%r110, %ntid.x;
	mov.u32 	%r111, %tid.x;
	mad.lo.s32 	%r112, %r104, %r110, %r111;
	shr.u32 	%r113, %r112, 4;
	add.s32 	%r114, %r41, %r113;
	and.b32  	%r115, %r112, 15;
	mad.lo.s32 	%r42, %r114, %r319, %r115;
	mov.u32 	%r116, %ntid.y;
	mul.lo.s32 	%r117, %r116, %r110;
	add.s32 	%r118, %r112, %r117;
	shr.u32 	%r119, %r118, 4;
	add.s32 	%r120, %r41, %r119;
	and.b32  	%r121, %r118, 15;
	mad.lo.s32 	%r43, %r120, %r319, %r121;
	add.s32 	%r122, %r118, %r117;
	shr.u32 	%r123, %r122, 4;
	add.s32 	%r124, %r41, %r123;
	and.b32  	%r125, %r122, 15;
	mad.lo.s32 	%r44, %r124, %r319, %r125;
	add.s32 	%r126, %r41, %r1;
	mad.lo.s32 	%r45, %r126, %r319, %r2;
	mov.b32 	%r325, 0;
	mov.f32 	%f290, 0f00000000;
	mov.f32 	%f291, %f290;
	mov.f32 	%f292, %f290;
	mov.f32 	%f293, %f290;
	mov.f32 	%f294, %f290;
	mov.f32 	%f295, %f290;
	mov.f32 	%f296, %f290;
	mov.f32 	%f297, %f290;
	mov.f32 	%f298, %f290;
	mov.f32 	%f299, %f290;
	mov.f32 	%f300, %f290;
	mov.f32 	%f301, %f290;
	mov.f32 	%f302, %f290;
	mov.f32 	%f303, %f290;
	mov.f32 	%f304, %f290;
	mov.f32 	%f305, %f290;
	mov.f32 	%f306, %f290;
	mov.f32 	%f307, %f290;
	mov.f32 	%f308, %f290;
	mov.f32 	%f309, %f290;
	mov.f32 	%f310, %f290;
	mov.f32 	%f311, %f290;
	mov.f32 	%f312, %f290;
	mov.f32 	%f313, %f290;
	mov.f32 	%f314, %f290;
	mov.f32 	%f315, %f290;
	mov.f32 	%f316, %f290;
	mov.f32 	%f317, %f290;
	mov.f32 	%f318, %f290;
	mov.f32 	%f319, %f290;
	mov.f32 	%f320, %f290;
	mov.f32 	%f321, %f290;
	mov.f32 	%f322, %f290;
	mov.f32 	%f323, %f290;
	mov.f32 	%f324, %f290;
	mov.f32 	%f325, %f290;
	mov.f32 	%f326, %f290;
	mov.f32 	%f327, %f290;
	mov.f32 	%f328, %f290;
	mov.f32 	%f329, %f290;
	mov.f32 	%f330, %f290;
	mov.f32 	%f331, %f290;
	mov.f32 	%f332, %f290;
	mov.f32 	%f333, %f290;
	mov.f32 	%f334, %f290;
	mov.f32 	%f335, %f290;
	mov.f32 	%f336, %f290;
	mov.f32 	%f337, %f290;
	mov.f32 	%f338, %f290;
	mov.f32 	%f339, %f290;
	mov.f32 	%f340, %f290;
	mov.f32 	%f341, %f290;
	mov.f32 	%f342, %f290;
	mov.f32 	%f343, %f290;
	mov.f32 	%f344, %f290;
	mov.f32 	%f345, %f290;
	mov.f32 	%f346, %f290;
	mov.f32 	%f347, %f290;
	mov.f32 	%f348, %f290;
	mov.f32 	%f349, %f290;
	mov.f32 	%f350, %f290;
	mov.f32 	%f351, %f290;
	mov.f32 	%f352, %f290;
	mov.f32 	%f353, %f290;
$L__BB2_6:
	ld.param.u32 	%r320, [_Z23shared_matmul_warp_tilePKfS0_Pfiii_param_5];
	ld.param.u64 	%rd168, [_Z23shared_matmul_warp_tilePKfS0_Pfiii_param_1];
	ld.param.u64 	%rd167, [_Z23shared_matmul_warp_tilePKfS0_Pfiii_param_0];
	shl.b32 	%r128, %r325, 4;
	add.s32 	%r129, %r128, %r42;
	cvta.to.global.u64 	%rd4, %rd167;
	mul.wide.u32 	%rd5, %r129, 4;
	add.s64 	%rd6, %rd4, %rd5;
	ld.global.f32 	%f194, [%rd6];
	mov.u32 	%r130, %tid.y;
	mov.u32 	%r131, %ntid.x;
	mov.u32 	%r132, %tid.x;
	mad.lo.s32 	%r133, %r130, %r131, %r132;
	shl.b32 	%r134, %r133, 2;
	and.b32  	%r135, %r134, -64;
	mov.u32 	%r136, _ZZ23shared_matmul_warp_tilePKfS0_PfiiiE5smemA;
	add.s32 	%r137, %r136, %r135;
	and.b32  	%r138, %r134, 60;
	add.s32 	%r139, %r137, %r138;
	st.shared.f32 	[%r139], %f194;
	add.s32 	%r140, %r128, %r43;
	mul.wide.u32 	%rd7, %r140, 4;
	add.s64 	%rd8, %rd4, %rd7;
	ld.global.f32 	%f195, [%rd8];
	mov.u32 	%r141, %ntid.y;
	mul.lo.s32 	%r142, %r141, %r131;
	add.s32 	%r143, %r133, %r142;
	shl.b32 	%r144, %r143, 2;
	and.b32  	%r145, %r144, -64;
	add.s32 	%r146, %r136, %r145;
	and.b32  	%r147, %r144, 60;
	add.s32 	%r148, %r146, %r147;
	st.shared.f32 	[%r148], %f195;
	add.s32 	%r149, %r128, %r44;
	mul.wide.u32 	%rd9, %r149, 4;
	add.s64 	%rd10, %rd4, %rd9;
	ld.global.f32 	%f196, [%rd10];
	add.s32 	%r150, %r143, %r142;
	shl.b32 	%r151, %r150, 2;
	and.b32  	%r152, %r151, -64;
	add.s32 	%r153, %r136, %r152;
	and.b32  	%r154, %r151, 60;
	add.s32 	%r155, %r153, %r154;
	st.shared.f32 	[%r155], %f196;
	add.s32 	%r156, %r128, %r45;
	mul.wide.u32 	%rd11, %r156, 4;
	add.s64 	%rd12, %rd4, %rd11;
	ld.global.f32 	%f197, [%rd12];
	shl.b32 	%r157, %r1, 6;
	add.s32 	%r158, %r136, %r157;
	shl.b32 	%r159, %r2, 2;
	add.s32 	%r160, %r158, %r159;
	st.shared.f32 	[%r160], %f197;
	add.s32 	%r161, %r41, %r3;
	mad.lo.s32 	%r162, %r161, %r320, %r4;
	add.s32 	%r163, %r128, %r162;
	mul.wide.u32 	%rd13, %r163, 4;
	add.s64 	%rd14, %rd4, %rd13;
	ld.global.f32 	%f198, [%rd14];
	shl.b32 	%r164, %r3, 6;
	add.s32 	%r165, %r136, %r164;
	shl.b32 	%r166, %r4, 2;
	add.s32 	%r167, %r165, %r166;
	st.shared.f32 	[%r167], %f198;
	add.s32 	%r168, %r41, %r5;
	mad.lo.s32 	%r169, %r168, %r320, %r6;
	add.s32 	%r170, %r128, %r169;
	mul.wide.u32 	%rd15, %r170, 4;
	add.s64 	%rd16, %rd4, %rd15;
	ld.global.f32 	%f199, [%rd16];
	shl.b32 	%r171, %r5, 6;
	add.s32 	%r172, %r136, %r171;
	shl.b32 	%r173, %r6, 2;
	add.s32 	%r174, %r172, %r173;
	st.shared.f32 	[%r174], %f199;
	add.s32 	%r175, %r41, %r7;
	mad.lo.s32 	%r176, %r175, %r320, %r8;
	add.s32 	%r177, %r128, %r176;
	mul.wide.u32 	%rd17, %r177, 4;
	add.s64 	%rd18, %rd4, %rd17;
	ld.global.f32 	%f200, [%rd18];
	shl.b32 	%r178, %r7, 6;
	add.s32 	%r179, %r136, %r178;
	shl.b32 	%r180, %r8, 2;
	add.s32 	%r181, %r179, %r180;
	st.shared.f32 	[%r181], %f200;
	add.s32 	%r182, %r41, %r9;
	mad.lo.s32 	%r183, %r182, %r320, %r10;
	add.s32 	%r184, %r128, %r183;
	mul.wide.u32 	%rd19, %r184, 4;
	add.s64 	%rd20, %rd4, %rd19;
	ld.global.f32 	%f201, [%rd20];
	shl.b32 	%r185, %r9, 6;
	add.s32 	%r186, %r136, %r185;
	shl.b32 	%r187, %r10, 2;
	add.s32 	%r188, %r186, %r187;
	st.shared.f32 	[%r188], %f201;
	add.s32 	%r189, %r128, %r11;
	mad.lo.s32 	%r190, %r189, %r57, %r29;
	cvta.to.global.u64 	%rd21, %rd168;
	mul.wide.u32 	%rd22, %r190, 4;
	add.s64 	%rd23, %rd21, %rd22;
	ld.global.f32 	%f202, [%rd23];
	shl.b32 	%r191, %r11, 9;
	mov.u32 	%r192, _ZZ23shared_matmul_warp_tilePKfS0_PfiiiE5smemB;
	add.s32 	%r193, %r192, %r191;
	and.b32  	%r194, %r134, 508;
	add.s32 	%r195, %r193, %r194;
	st.shared.f32 	[%r195], %f202;
	add.s32 	%r196, %r128, %r12;
	mad.lo.s32 	%r197, %r196, %r57, %r30;
	mul.wide.u32 	%rd24, %r197, 4;
	add.s64 	%rd25, %rd21, %rd24;
	ld.global.f32 	%f203, [%rd25];
	shl.b32 	%r198, %r12, 9;
	add.s32 	%r199, %r192, %r198;
	and.b32  	%r200, %r144, 508;
	add.s32 	%r201, %r199, %r200;
	st.shared.f32 	[%r201], %f203;
	add.s32 	%r202, %r128, %r13;
	mad.lo.s32 	%r203, %r202, %r57, %r31;
	mul.wide.u32 	%rd26, %r203, 4;
	add.s64 	%rd27, %rd21, %rd26;
	ld.global.f32 	%f204, [%rd27];
	shl.b32 	%r204, %r13, 9;
	add.s32 	%r205, %r192, %r204;
	and.b32  	%r206, %r151, 508;
	add.s32 	%r207, %r205, %r206;
	st.shared.f32 	[%r207], %f204;
	add.s32 	%r208, %r128, %r14;
	mad.lo.s32 	%r209, %r208, %r57, %r32;
	mul.wide.u32 	%rd28, %r209, 4;
	add.s64 	%rd29, %rd21, %rd28;
	ld.global.f32 	%f205, [%rd29];
	shl.b32 	%r210, %r14, 9;
	add.s32 	%r211, %r192, %r210;
	shl.b32 	%r212, %r15, 2;
	add.s32 	%r213, %r211, %r212;
	st.shared.f32 	[%r213], %f205;
	add.s32 	%r214, %r128, %r16;
	mad.lo.s32 	%r215, %r214, %r57, %r33;
	mul.wide.u32 	%rd30, %r215, 4;
	add.s64 	%rd31, %rd21, %rd30;
	ld.global.f32 	%f206, [%rd31];
	shl.b32 	%r216, %r16, 9;
	add.s32 	%r217, %r192, %r216;
	shl.b32 	%r218, %r17, 2;
	add.s32 	%r219, %r217, %r218;
	st.shared.f32 	[%r219], %f206;
	add.s32 	%r220, %r128, %r18;
	mad.lo.s32 	%r221, %r220, %r57, %r34;
	mul.wide.u32 	%rd32, %r221, 4;
	add.s64 	%rd33, %rd21, %rd32;
	ld.global.f32 	%f207, [%rd33];
	shl.b32 	%r222, %r18, 9;
	add.s32 	%r223, %r192, %r222;
	shl.b32 	%r224, %r19, 2;
	add.s32 	%r225, %r223, %r224;
	st.shared.f32 	[%r225], %f207;
	add.s32 	%r226, %r128, %r20;
	mad.lo.s32 	%r227, %r226, %r57, %r35;
	mul.wide.u32 	%rd34, %r227, 4;
	add.s64 	%rd35, %rd21, %rd34;
	ld.global.f32 	%f208, [%rd35];
	shl.b32 	%r228, %r20, 9;
	add.s32 	%r229, %r192, %r228;
	shl.b32 	%r230, %r21, 2;
	add.s32 	%r231, %r229, %r230;
	st.shared.f32 	[%r231], %f208;
	add.s32 	%r232, %r128, %r22;
	mad.lo.s32 	%r233, %r232, %r57, %r36;
	mul.wide.u32 	%rd36, %r233, 4;
	add.s64 	%rd37, %rd21, %rd36;
	ld.global.f32 	%f209, [%rd37];
	shl.b32 	%r234, %r22, 9;
	add.s32 	%r235, %r192, %r234;
	shl.b32 	%r236, %r23, 2;
	add.s32 	%r237, %r235, %r236;
	st.shared.f32 	[%r237], %f209;
	bar.sync 	0;
	mov.b32 	%r327, 16;
	mov.u32 	%r326, %r25;
$L__BB2_7:
	ld.shared.f32 	%f210, [%r326+-256];
	ld.shared.f32 	%f211, [%r326+-192];
	ld.shared.f32 	%f212, [%r326+-128];
	ld.shared.f32 	%f213, [%r326+-64];
	ld.shared.f32 	%f214, [%r326];
	ld.shared.f32 	%f215, [%r326+64];
	ld.shared.f32 	%f216, [%r326+128];
	ld.shared.f32 	%f217, [%r326+192];
	add.s32 	%r238, %r24, %r327;
	ld.shared.f32 	%f218, [%r238+-16];
	ld.shared.f32 	%f219, [%r238+-12];
	ld.shared.f32 	%f220, [%r238+-8];
	ld.shared.f32 	%f221, [%r238+-4];
	ld.shared.f32 	%f222, [%r238];
	ld.shared.f32 	%f223, [%r238+4];
	ld.shared.f32 	%f224, [%r238+8];
	ld.shared.f32 	%f225, [%r238+12];
	fma.rn.f32 	%f353, %f210, %f218, %f353;
	fma.rn.f32 	%f352, %f210, %f219, %f352;
	fma.rn.f32 	%f351, %f210, %f220, %f351;
	fma.rn.f32 	%f350, %f210, %f221, %f350;
	fma.rn.f32 	%f349, %f210, %f222, %f349;
	fma.rn.f32 	%f348, %f210, %f223, %f348;
	fma.rn.f32 	%f347, %f210, %f224, %f347;
	fma.rn.f32 	%f346, %f210, %f225, %f346;
	fma.rn.f32 	%f345, %f211, %f218, %f345;
	fma.rn.f32 	%f344, %f211, %f219, %f344;
	fma.rn.f32 	%f343, %f211, %f220, %f343;
	fma.rn.f32 	%f342, %f211, %f221, %f342;
	fma.rn.f32 	%f341, %f211, %f222, %f341;
	fma.rn.f32 	%f340, %f211, %f223, %f340;
	fma.rn.f32 	%f339, %f211, %f224, %f339;
	fma.rn.f32 	%f338, %f211, %f225, %f338;
	fma.rn.f32 	%f337, %f212, %f218, %f337;
	fma.rn.f32 	%f336, %f212, %f219, %f336;
	fma.rn.f32 	%f335, %f212, %f220, %f335;
	fma.rn.f32 	%f334, %f212, %f221, %f334;
	fma.rn.f32 	%f333, %f212, %f222, %f333;
	fma.rn.f32 	%f332, %f212, %f223, %f332;
	fma.rn.f32 	%f331, %f212, %f224, %f331;
	fma.rn.f32 	%f330, %f212, %f225, %f330;
	fma.rn.f32 	%f329, %f213, %f218, %f329;
	fma.rn.f32 	%f328, %f213, %f219, %f328;
	fma.rn.f32 	%f327, %f213, %f220, %f327;
	fma.rn.f32 	%f326, %f213, %f221, %f326;
	fma.rn.f32 	%f325, %f213, %f222, %f325;
	fma.rn.f32 	%f324, %f213, %f223, %f324;
	fma.rn.f32 	%f323, %f213, %f224, %f323;
	fma.rn.f32 	%f322, %f213, %f225, %f322;
	fma.rn.f32 	%f321, %f214, %f218, %f321;
	fma.rn.f32 	%f320, %f214, %f219, %f320;
	fma.rn.f32 	%f319, %f214, %f220, %f319;
	fma.rn.f32 	%f318, %f214, %f221, %f318;
	fma.rn.f32 	%f317, %f214, %f222, %f317;
	fma.rn.f32 	%f316, %f214, %f223, %f316;
	fma.rn.f32 	%f315, %f214, %f224, %f315;
	fma.rn.f32 	%f314, %f214, %f225, %f314;
	fma.rn.f32 	%f313, %f215, %f218, %f313;
	fma.rn.f32 	%f312, %f215, %f219, %f312;
	fma.rn.f32 	%f311, %f215, %f220, %f311;
	fma.rn.f32 	%f310, %f215, %f221, %f310;
	fma.rn.f32 	%f309, %f215, %f222, %f309;
	fma.rn.f32 	%f308, %f215, %f223, %f308;
	fma.rn.f32 	%f307, %f215, %f224, %f307;
	fma.rn.f32 	%f306, %f215, %f225, %f306;
	fma.rn.f32 	%f305, %f216, %f218, %f305;
	fma.rn.f32 	%f304, %f216, %f219, %f304;
	fma.rn.f32 	%f303, %f216, %f220, %f303;
	fma.rn.f32 	%f302, %f216, %f221, %f302;
	fma.rn.f32 	%f301, %f216, %f222, %f301;
	fma.rn.f32 	%f300, %f216, %f223, %f300;
	fma.rn.f32 	%f299, %f216, %f224, %f299;
	fma.rn.f32 	%f298, %f216, %f225, %f298;
	fma.rn.f32 	%f297, %f217, %f218, %f297;
	fma.rn.f32 	%f296, %f217, %f219, %f296;
	fma.rn.f32 	%f295, %f217, %f220, %f295;
	fma.rn.f32 	%f294, %f217, %f221, %f294;
	fma.rn.f32 	%f293, %f217, %f222, %f293;
	fma.rn.f32 	%f292, %f217, %f223, %f292;
	fma.rn.f32 	%f291, %f217, %f224, %f291;
	fma.rn.f32 	%f290, %f217, %f225, %f290;
	add.s32 	%r327, %r327, 512;
	add.s32 	%r326, %r326, 4;
	setp.ne.s32 	%p6, %r327, 8208;
	@%p6 bra 	$L__BB2_7;
	bar.sync 	0;
	add.s32 	%r325, %r325, 1;
	setp.ne.s32 	%p7, %r325, 128;
	@%p7 bra 	$L__BB2_6;
	ld.param.u64 	%rd169, [_Z23shared_matmul_warp_tilePKfS0_Pfiii_param_2];
	mov.u32 	%r239, %tid.y;
	mov.u32 	%r240, %ntid.x;
	mov.u32 	%r241, %tid.x;
	mad.lo.s32 	%r242, %r239, %r240, %r241;
	and.b32  	%r243, %r242, 24;
	shr.u32 	%r244, %r242, 1;
	and.b32  	%r245, %r244, 2097120;
	or.b32  	%r246, %r243, %r245;
	add.s32 	%r247, %r41, %r246;
	mad.lo.s32 	%r248, %r247, %r57, %r28;
	cvta.to.global.u64 	%rd38, %rd169;
	mul.wide.u32 	%rd39, %r248, 4;
	add.s64 	%rd40, %rd38, %rd39;
	st.global.f32 	[%rd40], %f353;
	add.s32 	%r249, %r248, 1;
	mul.wide.u32 	%rd41, %r249, 4;
	add.s64 	%rd42, %rd38, %rd41;
	st.global.f32 	[%rd42], %f352;
	add.s32 	%r250, %r248, 2;
	mul.wide.u32 	%rd43, %r250, 4;
	add.s64 	%rd44, %rd38, %rd43;
	st.global.f32 	[%rd44], %f351;
	add.s32 	%r251, %r248, 3;
	mul.wide.u32 	%rd45, %r251, 4;
	add.s64 	%rd46, %rd38, %rd45;
	st.global.f32 	[%rd46], %f350;
	add.s32 	%r252, %r248, 4;
	mul.wide.u32 	%rd47, %r252, 4;
	add.s64 	%rd48, %rd38, %rd47;
	st.global.f32 	[%rd48], %f349;
	add.s32 	%r253, %r248, 5;
	mul.wide.u32 	%rd49, %r253, 4;
	add.s64 	%rd50, %rd38, %rd49;
	st.global.f32 	[%rd50], %f348;
	add.s32 	%r254, %r248, 6;
	mul.wide.u32 	%rd51, %r254, 4;
	add.s64 	%rd52, %rd38, %rd51;
	st.global.f32 	[%rd52], %f347;
	add.s32 	%r255, %r248, 7;
	mul.wide.u32 	%rd53, %r255, 4;
	add.s64 	%rd54, %rd38, %rd53;
	st.global.f32 	[%rd54], %f346;
	add.s32 	%r256, %r248, %r57;
	mul.wide.u32 	%rd55, %r256, 4;
	add.s64 	%rd56, %rd38, %rd55;
	st.global.f32 	[%rd56], %f345;
	add.s32 	%r257, %r249, %r57;
	mul.wide.u32 	%rd57, %r257, 4;
	add.s64 	%rd58, %rd38, %rd57;
	st.global.f32 	[%rd58], %f344;
	add.s32 	%r258, %r257, 1;
	mul.wide.u32 	%rd59, %r258, 4;
	add.s64 	%rd60, %rd38, %rd59;
	st.global.f32 	[%rd60], %f343;
	add.s32 	%r259, %r257, 2;
	mul.wide.u32 	%rd61, %r259, 4;
	add.s64 	%rd62, %rd38, %rd61;
	st.global.f32 	[%rd62], %f342;
	add.s32 	%r260, %r257, 3;
	mul.wide.u32 	%rd63, %r260, 4;
	add.s64 	%rd64, %rd38, %rd63;
	st.global.f32 	[%rd64], %f341;
	add.s32 	%r261, %r257, 4;
	mul.wide.u32 	%rd65, %r261, 4;
	add.s64 	%rd66, %rd38, %rd65;
	st.global.f32 	[%rd66], %f340;
	add.s32 	%r262, %r257, 5;
	mul.wide.u32 	%rd67, %r262, 4;
	add.s64 	%rd68, %rd38, %rd67;
	st.global.f32 	[%rd68], %f339;
	add.s32 	%r263, %r257, 6;
	mul.wide.u32 	%rd69, %r263, 4;
	add.s64 	%rd70, %rd38, %rd69;
	st.global.f32 	[%rd70], %f338;
	add.s32 	%r264, %r256, %r57;
	mul.wide.u32 	%rd71, %r264, 4;
	add.s64 	%rd72, %rd38, %rd71;
	st.global.f32 	[%rd72], %f337;
	add.s32 	%r265, %r257, %r57;
	mul.wide.u32 	%rd73, %r265, 4;
	add.s64 	%rd74, %rd38, %rd73;
	st.global.f32 	[%rd74], %f336;
	add.s32 	%r266, %r265, 1;
	mul.wide.u32 	%rd75, %r266, 4;
	add.s64 	%rd76, %rd38, %rd75;
	st.global.f32 	[%rd76], %f335;
	add.s32 	%r267, %r265, 2;
	mul.wide.u32 	%rd77, %r267, 4;
	add.s64 	%rd78, %rd38, %rd77;
	st.global.f32 	[%rd78], %f334;
	add.s32 	%r268, %r265, 3;
	mul.wide.u32 	%rd79, %r268, 4;
	add.s64 	%rd80, %rd38, %rd79;
	st.global.f32 	[%rd80], %f333;
	add.s32 	%r269, %r265, 4;
	mul.wide.u32 	%rd81, %r269, 4;
	add.s64 	%rd82, %rd38, %rd81;
	st.global.f32 	[%rd82], %f332;
	add.s32 	%r270, %r265, 5;
	mul.wide.u32 	%rd83, %r270, 4;
	add.s64 	%rd84, %rd38, %rd83;
	st.global.f32 	[%rd84], %f331;
	add.s32 	%r271, %r265, 6;
	mul.wide.u32 	%rd85, %r271, 4;
	add.s64 	%rd86, %rd38, %rd85;
	st.global.f32 	[%rd86], %f330;
	add.s32 	%r272, %r264, %r57;
	mul.wide.u32 	%rd87, %r272, 4;
	add.s64 	%rd88, %rd38, %rd87;
	st.global.f32 	[%rd88], %f329;
	add.s32 	%r273, %r265, %r57;
	mul.wide.u32 	%rd89, %r273, 4;
	add.s64 	%rd90, %rd38, %rd89;
	st.global.f32 	[%rd90], %f328;
	add.s32 	%r274, %r273, 1;
	mul.wide.u32 	%rd91, %r274, 4;
	add.s64 	%rd92, %rd38, %rd91;
	st.global.f32 	[%rd92], %f327;
	add.s32 	%r275, %r273, 2;
	mul.wide.u32 	%rd93, %r275, 4;
	add.s64 	%rd94, %rd38, %rd93;
	st.global.f32 	[%rd94], %f326;
	add.s32 	%r276, %r273, 3;
	mul.wide.u32 	%rd95, %r276, 4;
	add.s64 	%rd96, %rd38, %rd95;
	st.global.f32 	[%rd96], %f325;
	add.s32 	%r277, %r273, 4;
	mul.wide.u32 	%rd97, %r277, 4;
	add.s64 	%rd98, %rd38, %rd97;
	st.global.f32 	[%rd98], %f324;
	add.s32 	%r278, %r273, 5;
	mul.wide.u32 	%rd99, %r278, 4;
	add.s64 	%rd100, %rd38, %rd99;
	st.global.f32 	[%rd100], %f323;
	add.s32 	%r279, %r273, 6;
	mul.wide.u32 	%rd101, %r279, 4;
	add.s64 	%rd102, %rd38, %rd101;
	st.global.f32 	[%rd102], %f322;
	add.s32 	%r280, %r272, %r57;
	mul.wide.u32 	%rd103, %r280, 4;
	add.s64 	%rd104, %rd38, %rd103;
	st.global.f32 	[%rd104], %f321;
	add.s32 	%r281, %r273, %r57;
	mul.wide.u32 	%rd105, %r281, 4;
	add.s64 	%rd106, %rd38, %rd105;
	st.global.f32 	[%rd106], %f320;
	add.s32 	%r282, %r281, 1;
	mul.wide.u32 	%rd107, %r282, 4;
	add.s64 	%rd108, %rd38, %rd107;
	st.global.f32 	[%rd108], %f319;
	add.s32 	%r283, %r281, 2;
	mul.wide.u32 	%rd109, %r283, 4;
	add.s64 	%rd110, %rd38, %rd109;
	st.global.f32 	[%rd110], %f318;
	add.s32 	%r284, %r281, 3;
	mul.wide.u32 	%rd111, %r284, 4;
	add.s64 	%rd112, %rd38, %rd111;
	st.global.f32 	[%rd112], %f317;
	add.s32 	%r285, %r281, 4;
	mul.wide.u32 	%rd113, %r285, 4;
	add.s64 	%rd114, %rd38, %rd113;
	st.global.f32 	[%rd114], %f316;
	add.s32 	%r286, %r281, 5;
	mul.wide.u32 	%rd115, %r286, 4;
	add.s64 	%rd116, %rd38, %rd115;
	st.global.f32 	[%rd116], %f315;
	add.s32 	%r287, %r281, 6;
	mul.wide.u32 	%rd117, %r287, 4;
	add.s64 	%rd118, %rd38, %rd117;
	st.global.f32 	[%rd118], %f314;
	add.s32 	%r288, %r280, %r57;
	mul.wide.u32 	%rd119, %r288, 4;
	add.s64 	%rd120, %rd38, %rd119;
	st.global.f32 	[%rd120], %f313;
	add.s32 	%r289, %r281, %r57;
	mul.wide.u32 	%rd121, %r289, 4;
	add.s64 	%rd122, %rd38, %rd121;
	st.global.f32 	[%rd122], %f312;
	add.s32 	%r290, %r289, 1;
	mul.wide.u32 	%rd123, %r290, 4;
	add.s64 	%rd124, %rd38, %rd123;
	st.global.f32 	[%rd124], %f311;
	add.s32 	%r291, %r289, 2;
	mul.wide.u32 	%rd125, %r291, 4;
	add.s64 	%rd126, %rd38, %rd125;
	st.global.f32 	[%rd126], %f310;
	add.s32 	%r292, %r289, 3;
	mul.wide.u32 	%rd127, %r292, 4;
	add.s64 	%rd128, %rd38, %rd127;
	st.global.f32 	[%rd128], %f309;
	add.s32 	%r293, %r289, 4;
	mul.wide.u32 	%rd129, %r293, 4;
	add.s64 	%rd130, %rd38, %rd129;
	st.global.f32 	[%rd130], %f308;
	add.s32 	%r294, %r289, 5;
	mul.wide.u32 	%rd131, %r294, 4;
	add.s64 	%rd132, %rd38, %rd131;
	st.global.f32 	[%rd132], %f307;
	add.s32 	%r295, %r289, 6;
	mul.wide.u32 	%rd133, %r295, 4;
	add.s64 	%rd134, %rd38, %rd133;
	st.global.f32 	[%rd134], %f306;
	add.s32 	%r296, %r288, %r57;
	mul.wide.u32 	%rd135, %r296, 4;
	add.s64 	%rd136, %rd38, %rd135;
	st.global.f32 	[%rd136], %f305;
	add.s32 	%r297, %r289, %r57;
	mul.wide.u32 	%rd137, %r297, 4;
	add.s64 	%rd138, %rd38, %rd137;
	st.global.f32 	[%rd138], %f304;
	add.s32 	%r298, %r297, 1;
	mul.wide.u32 	%rd139, %r298, 4;
	add.s64 	%rd140, %rd38, %rd139;
	st.global.f32 	[%rd140], %f303;
	add.s32 	%r299, %r297, 2;
	mul.wide.u32 	%rd141, %r299, 4;
	add.s64 	%rd142, %rd38, %rd141;
	st.global.f32 	[%rd142], %f302;
	add.s32 	%r300, %r297, 3;
	mul.wide.u32 	%rd143, %r300, 4;
	add.s64 	%rd144, %rd38, %rd143;
	st.global.f32 	[%rd144], %f301;
	add.s32 	%r301, %r297, 4;
	mul.wide.u32 	%rd145, %r301, 4;
	add.s64 	%rd146, %rd38, %rd145;
	st.global.f32 	[%rd146], %f300;
	add.s32 	%r302, %r297, 5;
	mul.wide.u32 	%rd147, %r302, 4;
	add.s64 	%rd148, %rd38, %rd147;
	st.global.f32 	[%rd148], %f299;
	add.s32 	%r303, %r297, 6;
	mul.wide.u32 	%rd149, %r303, 4;
	add.s64 	%rd150, %rd38, %rd149;
	st.global.f32 	[%rd150], %f298;
	add.s32 	%r304, %r296, %r57;
	mul.wide.u32 	%rd151, %r304, 4;
	add.s64 	%rd152, %rd38, %rd151;
	st.global.f32 	[%rd152], %f297;
	add.s32 	%r305, %r297, %r57;
	mul.wide.u32 	%rd153, %r305, 4;
	add.s64 	%rd154, %rd38, %rd153;
	st.global.f32 	[%rd154], %f296;
	add.s32 	%r306, %r305, 1;
	mul.wide.u32 	%rd155, %r306, 4;
	add.s64 	%rd156, %rd38, %rd155;
	st.global.f32 	[%rd156], %f295;
	add.s32 	%r307, %r305, 2;
	mul.wide.u32 	%rd157, %r307, 4;
	add.s64 	%rd158, %rd38, %rd157;
	st.global.f32 	[%rd158], %f294;
	add.s32 	%r308, %r305, 3;
	mul.wide.u32 	%rd159, %r308, 4;
	add.s64 	%rd160, %rd38, %rd159;
	st.global.f32 	[%rd160], %f293;
	add.s32 	%r309, %r305, 4;
	mul.wide.u32 	%rd161, %r309, 4;
	add.s64 	%rd162, %rd38, %rd161;
	st.global.f32 	[%rd162], %f292;
	add.s32 	%r310, %r305, 5;
	mul.wide.u32 	%rd163, %r310, 4;
	add.s64 	%rd164, %rd38, %rd163;
	st.global.f32 	[%rd164], %f291;
	add.s32 	%r311, %r305, 6;
	mul.wide.u32 	%rd165, %r311, 4;
	add.s64 	%rd166, %rd38, %rd165;
	st.global.f32 	[%rd166], %f290;
$L__BB2_10:
	ld.param.u32 	%r318, [_Z23shared_matmul_warp_tilePKfS0_Pfiii_param_3];
	add.s32 	%r52, %r324, 1;
	mov.u32 	%r312, %nctaid.y;
	mad.lo.s32 	%r313, %r312, %r324, %r312;
	shl.b32 	%r323, %r313, 7;
	setp.lt.u32 	%p8, %r323, %r318;
	mov.u32 	%r324, %r52;
	@%p8 bra 	$L__BB2_4;
$L__BB2_11:
	add.s32 	%r54, %r322, 1;
	mov.u32 	%r314, %nctaid.x;
	mad.lo.s32 	%r315, %r314, %r322, %r314;
	shl.b32 	%r321, %r315, 7;
	setp.lt.u32 	%p9, %r321, %r57;
	mov.u32 	%r322, %r54;
	@%p9 bra 	$L__BB2_2;
$L__BB2_12:
	ret;

}
	// .globl	_Z34shared_matmul_thread_tile_load_optPKfS0_Pfiii
.visible .entry _Z34shared_matmul_thread_tile_load_optPKfS0_Pfiii(
	.param .u64 .ptr .align 1 _Z34shared_matmul_thread_tile_load_optPKfS0_Pfiii_param_0,
	.param .u64 .ptr .align 1 _Z34shared_matmul_thread_tile_load_optPKfS0_Pfiii_param_1,
	.param .u64 .ptr .align 1 _Z34shared_matmul_thread_tile_load_optPKfS0_Pfiii_param_2,
	.param .u32 _Z34shared_matmul_thread_tile_load_optPKfS0_Pfiii_param_3,
	.param .u32 _Z34shared_matmul_thread_tile_load_optPKfS0_Pfiii_param_4,
	.param .u32 _Z34shared_matmul_thread_tile_load_optPKfS0_Pfiii_param_5
)
{
	.reg .pred 	%p<22>;
	.reg .b32 	%r<489>;
	.reg .b32 	%f<358>;
	.reg .b64 	%rd<286>;
	// demoted variable
	.shared .align 4 .b8 _ZZ34shared_matmul_thread_tile_load_optPKfS0_PfiiiE5smemA[8192];
	// demoted variable
	.shared .align 4 .b8 _ZZ34shared_matmul_thread_tile_load_optPKfS0_PfiiiE5smemB[8192];
	ld.param.u32 	%r24, [_Z34shared_matmul_thread_tile_load_optPKfS0_Pfiii_param_4];
	setp.eq.s32 	%p1, %r24, 0;
	@%p1 bra 	$L__BB3_40;
	mov.b32 	%r481, 0;
	mov.u32 	%r27, %ctaid.x;
	shl.b32 	%r28, %r27, 7;
	mov.u32 	%r29, %tid.x;
	add.s32 	%r30, %r28, %r29;
	mov.u32 	%r457, %nctaid.x;
	mov.u64 	%rd127, $str$3;
	mov.u64 	%rd129, $str$1;
	mov.u64 	%rd131, __unnamed_1;
	mov.u32 	%r482, %r481;
$L__BB3_2:
	ld.param.u32 	%r459, [_Z34shared_matmul_thread_tile_load_optPKfS0_Pfiii_param_3];
	setp.eq.s32 	%p2, %r459, 0;
	add.s32 	%r3, %r30, %r481;
	@%p2 bra 	$L__BB3_39;
	mov.u32 	%r32, %tid.y;
	mov.u32 	%r33, %ntid.x;
	mov.u32 	%r34, %tid.x;
	mad.lo.s32 	%r35, %r32, %r33, %r34;
	shl.b32 	%r36, %r35, 2;
	and.b32  	%r37, %r36, 124;
	mov.u32 	%r38, %ctaid.x;
	shl.b32 	%r39, %r38, 7;
	or.b32  	%r40, %r37, %r39;
	add.s32 	%r4, %r40, %r481;
	mov.b32 	%r483, 0;
	mov.u32 	%r484, %r483;
$L__BB3_4:
	ld.param.u32 	%r462, [_Z34shared_matmul_thread_tile_load_optPKfS0_Pfiii_param_4];
	ld.param.u32 	%r460, [_Z34shared_matmul_thread_tile_load_optPKfS0_Pfiii_param_3];
	setp.ge.s32 	%p3, %r3, %r462;
	mov.u32 	%r41, %ctaid.y;
	shl.b32 	%r42, %r41, 7;
	mov.u32 	%r43, %tid.y;
	add.s32 	%r44, %r42, %r43;
	add.s32 	%r7, %r44, %r483;
	setp.ge.s32 	%p4, %r7, %r460;
	or.pred  	%p5, %p3, %p4;
	@%p5 bra 	$L__BB3_38;
	ld.param.u32 	%r475, [_Z34shared_matmul_thread_tile_load_optPKfS0_Pfiii_param_5];
	mov.u32 	%r47, %ntid.x;
	mov.u32 	%r48, %tid.x;
	mad.lo.s32 	%r49, %r43, %r47, %r48;
	shr.u32 	%r50, %r49, 2;
	add.s32 	%r53, %r50, %r42;
	add.s32 	%r54, %r53, %r483;
	mul.lo.s32 	%r8, %r54, %r475;
	mov.b32 	%r485, 0;
	mov.f32 	%f294, 0f00000000;
	mov.f32 	%f295, %f294;
	mov.f32 	%f296, %f294;
	mov.f32 	%f297, %f294;
	mov.f32 	%f298, %f294;
	mov.f32 	%f299, %f294;
	mov.f32 	%f300, %f294;
	mov.f32 	%f301, %f294;
	mov.f32 	%f302, %f294;
	mov.f32 	%f303, %f294;
	mov.f32 	%f304, %f294;
	mov.f32 	%f305, %f294;
	mov.f32 	%f306, %f294;
	mov.f32 	%f307, %f294;
	mov.f32 	%f308, %f294;
	mov.f32 	%f309, %f294;
	mov.f32 	%f310, %f294;
	mov.f32 	%f311, %f294;
	mov.f32 	%f312, %f294;
	mov.f32 	%f313, %f294;
	mov.f32 	%f314, %f294;
	mov.f32 	%f315, %f294;
	mov.f32 	%f316, %f294;
	mov.f32 	%f317, %f294;
	mov.f32 	%f318, %f294;
	mov.f32 	%f319, %f294;
	mov.f32 	%f320, %f294;
	mov.f32 	%f321, %f294;
	mov.f32 	%f322, %f294;
	mov.f32 	%f323, %f294;
	mov.f32 	%f324, %f294;
	mov.f32 	%f325, %f294;
	mov.f32 	%f326, %f294;
	mov.f32 	%f327, %f294;
	mov.f32 	%f328, %f294;
	mov.f32 	%f329, %f294;
	mov.f32 	%f330, %f294;
	mov.f32 	%f331, %f294;
	mov.f32 	%f332, %f294;
	mov.f32 	%f333, %f294;
	mov.f32 	%f334, %f294;
	mov.f32 	%f335, %f294;
	mov.f32 	%f336, %f294;
	mov.f32 	%f337, %f294;
	mov.f32 	%f338, %f294;
	mov.f32 	%f339, %f294;
	mov.f32 	%f340, %f294;
	mov.f32 	%f341, %f294;
	mov.f32 	%f342, %f294;
	mov.f32 	%f343, %f294;
	mov.f32 	%f344, %f294;
	mov.f32 	%f345, %f294;
	mov.f32 	%f346, %f294;
	mov.f32 	%f347, %f294;
	mov.f32 	%f348, %f294;
	mov.f32 	%f349, %f294;
	mov.f32 	%f350, %f294;
	mov.f32 	%f351, %f294;
	mov.f32 	%f352, %f294;
	mov.f32 	%f353, %f294;
	mov.f32 	%f354, %f294;
	mov.f32 	%f355, %f294;
	mov.f32 	%f356, %f294;
	mov.f32 	%f357, %f294;
$L__BB3_6:
	mov.u32 	%r55, %tid.y;
	mov.u32 	%r56, %ntid.x;
	mov.u32 	%r57, %tid.x;
	mad.lo.s32 	%r58, %r55, %r56, %r57;
	setp.lt.u32 	%p6, %r58, 512;
	@%p6 bra 	$L__BB3_8;
	ld.param.u64 	%rd265, [_Z34shared_matmul_thread_tile_load_optPKfS0_Pfiii_param_0];
	mov.u64 	%rd4, $str;
	cvta.global.u64 	%rd5, %rd4;
	mov.u64 	%rd6, $str$1;
	cvta.global.u64 	%rd7, %rd6;
	mov.u64 	%rd8, __unnamed_1;
	cvta.global.u64 	%rd9, %rd8;
	{ // callseq 0, 0
	.param .b64 param0;
	st.param.b64 	[param0], %rd5;
	.param .b64 param1;
	st.param.b64 	[param1], %rd7;
	.param .b32 param2;
	st.param.b32 	[param2], 441;
	.param .b64 param3;
	st.param.b64 	[param3], %rd9;
	.param .b64 param4;
	st.param.b64 	[param4], 1;
	call.uni 
	__assertfail, 
	(
	param0, 
	param1, 
	param2, 
	param3, 
	param4
	);
	} // callseq 0
	shl.b32 	%r59, %r485, 4;
	mov.u32 	%r60, %tid.y;
	mov.u32 	%r61, %ntid.x;
	mov.u32 	%r62, %tid.x;
	mad.lo.s32 	%r63, %r60, %r61, %r62;
	shl.b32 	%r64, %r63, 2;
	and.b32  	%r65, %r64, 12;
	or.b32  	%r66, %r59, %r65;
	add.s32 	%r67, %r66, %r8;
	cvta.to.global.u64 	%rd10, %rd265;
	mul.wide.u32 	%rd11, %r67, 4;
	add.s64 	%rd12, %rd10, %rd11;
	ld.global.f32 	%f194, [%rd12];
	shl.b32 	%r68, %r63, 4;
	and.b32  	%r69, %r68, -64;
	mov.u32 	%r70, _ZZ34shared_matmul_thread_tile_load_optPKfS0_PfiiiE5smemA;
	add.s32 	%r71, %r70, %r69;
	and.b32  	%r72, %r68, 48;
	add.s32 	%r73, %r71, %r72;
	st.shared.f32 	[%r73], %f194;
	{ // callseq 1, 0
	.param .b64 param0;
	st.param.b64 	[param0], %rd5;
	.param .b64 param1;
	st.param.b64 	[param1], %rd7;
	.param .b32 param2;
	st.param.b32 	[param2], 441;
	.param .b64 param3;
	st.param.b64 	[param3], %rd9;
	.param .b64 param4;
	st.param.b64 	[param4], 1;
	call.uni 
	__assertfail, 
	(
	param0, 
	param1, 
	param2, 
	param3, 
	param4
	);
	} // callseq 1
	bra.uni 	$L__BB3_9;
$L__BB3_8:
	ld.param.u64 	%rd266, [_Z34shared_matmul_thread_tile_load_optPKfS0_Pfiii_param_0];
	shl.b32 	%r74, %r485, 4;
	mov.u32 	%r75, %tid.y;
	mov.u32 	%r76, %ntid.x;
	mov.u32 	%r77, %tid.x;
	mad.lo.s32 	%r78, %r75, %r76, %r77;
	shl.b32 	%r79, %r78, 2;
	and.b32  	%r80, %r79, 12;
	or.b32  	%r81, %r74, %r80;
	add.s32 	%r82, %r81, %r8;
	cvta.to.global.u64 	%rd13, %rd266;
	mul.wide.u32 	%rd14, %r82, 4;
	add.s64 	%rd15, %rd13, %rd14;
	ld.global.f32 	%f195, [%rd15];
	shl.b32 	%r83, %r78, 4;
	and.b32  	%r84, %r83, -64;
	mov.u32 	%r85, _ZZ34shared_matmul_thread_tile_load_optPKfS0_PfiiiE5smemA;
	add.s32 	%r86, %r85, %r84;
	and.b32  	%r87, %r83, 48;
	add.s32 	%r88, %r86, %r87;
	st.shared.f32 	[%r88], %f195;
$L__BB3_9:
	ld.param.u64 	%rd267, [_Z34shared_matmul_thread_tile_load_optPKfS0_Pfiii_param_0];
	mov.u32 	%r89, %tid.y;
	mov.u32 	%r90, %ntid.x;
	mov.u32 	%r91, %tid.x;
	mad.lo.s32 	%r92, %r89, %r90, %r91;
	setp.lt.u32 	%p7, %r92, 512;
	shl.b32 	%r93, %r485, 4;
	shl.b32 	%r94, %r92, 2;
	and.b32  	%r95, %r94, 12;
	or.b32  	%r96, %r93, %r95;
	add.s32 	%r97, %r96, %r8;
	add.s32 	%r98, %r97, 1;
	cvta.to.global.u64 	%rd16, %rd267;
	mul.wide.u32 	%rd17, %r98, 4;
	add.s64 	%rd18, %rd16, %rd17;
	ld.global.f32 	%f196, [%rd18];
	shl.b32 	%r99, %r92, 4;
	and.b32  	%r100, %r99, -64;
	mov.u32 	%r101, _ZZ34shared_matmul_thread_tile_load_optPKfS0_PfiiiE5smemA;
	add.s32 	%r102, %r101, %r100;
	and.b32  	%r103, %r99, 48;
	add.s32 	%r104, %r102, %r103;
	st.shared.f32 	[%r104+4], %f196;
	@%p7 bra 	$L__BB3_11;
	mov.u64 	%rd19, $str;
	cvta.global.u64 	%rd20, %rd19;
	mov.u64 	%rd21, $str$1;
	cvta.global.u64 	%rd22, %rd21;
	mov.u64 	%rd23, __unnamed_1;
	cvta.global.u64 	%rd24, %rd23;
	{ // callseq 2, 0
	.param .b64 param0;
	st.param.b64 	[param0], %rd20;
	.param .b64 param1;
	st.param.b64 	[param1], %rd22;
	.param .b32 param2;
	st.param.b32 	[param2], 441;
	.param .b64 param3;
	st.param.b64 	[param3], %rd24;
	.param .b64 param4;
	st.param.b64 	[param4], 1;
	call.uni 
	__assertfail, 
	(
	param0, 
	param1, 
	param2, 
	param3, 
	param4
	);
	} // callseq 2
$L__BB3_11:
	ld.param.u64 	%rd268, [_Z34shared_matmul_thread_tile_load_optPKfS0_Pfiii_param_0];
	mov.u32 	%r105, %tid.y;
	mov.u32 	%r106, %ntid.x;
	mov.u32 	%r107, %tid.x;
	mad.lo.s32 	%r108, %r105, %r106, %r107;
	setp.lt.u32 	%p8, %r108, 512;
	shl.b32 	%r109, %r485, 4;
	shl.b32 	%r110, %r108, 2;
	and.b32  	%r111, %r110, 12;
	or.b32  	%r112, %r109, %r111;
	add.s32 	%r113, %r112, %r8;
	add.s32 	%r114, %r113, 2;
	cvta.to.global.u64 	%rd25, %rd268;
	mul.wide.u32 	%rd26, %r114, 4;
	add.s64 	%rd27, %rd25, %rd26;
	ld.global.f32 	%f197, [%rd27];
	shl.b32 	%r115, %r108, 4;
	and.b32  	%r116, %r115, -64;
	mov.u32 	%r117, _ZZ34shared_matmul_thread_tile_load_optPKfS0_PfiiiE5smemA;
	add.s32 	%r118, %r117, %r116;
	and.b32  	%r119, %r115, 48;
	add.s32 	%r120, %r118, %r119;
	st.shared.f32 	[%r120+8], %f197;
	@%p8 bra 	$L__BB3_13;
	mov.u64 	%rd28, $str;
	cvta.global.u64 	%rd29, %rd28;
	mov.u64 	%rd30, $str$1;
	cvta.global.u64 	%rd31, %rd30;
	mov.u64 	%rd32, __unnamed_1;
	cvta.global.u64 	%rd33, %rd32;
	{ // callseq 3, 0
	.param .b64 param0;
	st.param.b64 	[param0], %rd29;
	.param .b64 param1;
	st.param.b64 	[param1], %rd31;
	.param .b32 param2;
	st.param.b32 	[param2], 441;
	.param .b64 param3;
	st.param.b64 	[param3], %rd33;
	.param .b64 param4;
	st.param.b64 	[param4], 1;
	call.uni 
	__assertfail, 
	(
	param0, 
	param1, 
	param2, 
	param3, 
	param4
	);
	} // callseq 3
$L__BB3_13:
	ld.param.u64 	%rd269, [_Z34shared_matmul_thread_tile_load_optPKfS0_Pfiii_param_0];
	mov.u32 	%r121, %tid.y;
	mov.u32 	%r122, %ntid.x;
	mov.u32 	%r123, %tid.x;
	mad.lo.s32 	%r124, %r121, %r122, %r123;
	setp.lt.u32 	%p9, %r124, 256;
	shl.b32 	%r125, %r485, 4;
	shl.b32 	%r126, %r124, 2;
	and.b32  	%r127, %r126, 12;
	or.b32  	%r128, %r125, %r127;
	add.s32 	%r129, %r128, %r8;
	add.s32 	%r130, %r129, 3;
	cvta.to.global.u64 	%rd34, %rd269;
	mul.wide.u32 	%rd35, %r130, 4;
	add.s64 	%rd36, %rd34, %rd35;
	ld.global.f32 	%f198, [%rd36];
	shl.b32 	%r131, %r124, 4;
	and.b32  	%r132, %r131, -64;
	mov.u32 	%r133, _ZZ34shared_matmul_thread_tile_load_optPKfS0_PfiiiE5smemA;
	add.s32 	%r134, %r133, %r132;
	and.b32  	%r135, %r131, 48;
	add.s32 	%r136, %r134, %r135;
	st.shared.f32 	[%r136+12], %f198;
	@%p9 bra 	$L__BB3_15;
	ld.param.u32 	%r476, [_Z34shared_matmul_thread_tile_load_optPKfS0_Pfiii_param_5];
	ld.param.u64 	%rd270, [_Z34shared_matmul_thread_tile_load_optPKfS0_Pfiii_param_0];
	mov.u64 	%rd37, $str;
	cvta.global.u64 	%rd38, %rd37;
	mov.u64 	%rd39, $str$1;
	cvta.global.u64 	%rd40, %rd39;
	mov.u64 	%rd41, __unnamed_1;
	cvta.global.u64 	%rd42, %rd41;
	{ // callseq 4, 0
	.param .b64 param0;
	st.param.b64 	[param0], %rd38;
	.param .b64 param1;
	st.param.b64 	[param1], %rd40;
	.param .b32 param2;
	st.param.b32 	[param2], 441;
	.param .b64 param3;
	st.param.b64 	[param3], %rd42;
	.param .b64 param4;
	st.param.b64 	[param4], 1;
	call.uni 
	__assertfail, 
	(
	param0, 
	param1, 
	param2, 
	param3, 
	param4
	);
	} // callseq 4
	shl.b32 	%r137, %r485, 4;
	mov.u32 	%r138, %tid.y;
	mov.u32 	%r139, %ntid.x;
	mov.u32 	%r140, %tid.x;
	mad.lo.s32 	%r141, %r138, %r139, %r140;
	shl.b32 	%r142, %r141, 2;
	and.b32  	%r143, %r142, 12;
	or.b32  	%r144, %r137, %r143;
	shl.b32 	%r145, %r476, 6;
	add.s32 	%r146, %r8, %r145;
	add.s32 	%r147, %r144, %r146;
	cvta.to.global.u64 	%rd43, %rd270;
	mul.wide.u32 	%rd44, %r147, 4;
	add.s64 	%rd45, %rd43, %rd44;
	ld.global.f32 	%f199, [%rd45];
	shl.b32 	%r148, %r141, 4;
	and.b32  	%r149, %r148, -64;
	mov.u32 	%r150, _ZZ34shared_matmul_thread_tile_load_optPKfS0_PfiiiE5smemA;
	add.s32 	%r151, %r150, %r149;
	and.b32  	%r152, %r148, 48;
	add.s32 	%r153, %r151, %r152;
	st.shared.f32 	[%r153+4096], %f199;
	{ // callseq 5, 0
	.param .b64 param0;
	st.param.b64 	[param0], %rd38;
	.param .b64 param1;
	st.param.b64 	[param1], %rd40;
	.param .b32 param2;
	st.param.b32 	[param2], 441;
	.param .b64 param3;
	st.param.b64 	[param3], %rd42;
	.param .b64 param4;
	st.param.b64 	[param4], 1;
	call.uni 
	__assertfail, 
	(
	param0, 
	param1, 
	param2, 
	param3, 
	param4
	);
	} // callseq 5
	bra.uni 	$L__BB3_16;
$L__BB3_15:
	ld.param.u32 	%r477, [_Z34shared_matmul_thread_tile_load_optPKfS0_Pfiii_param_5];
	ld.param.u64 	%rd271, [_Z34shared_matmul_thread_tile_load_optPKfS0_Pfiii_param_0];
	shl.b32 	%r154, %r485, 4;
	mov.u32 	%r155, %tid.y;
	mov.u32 	%r156, %ntid.x;
	mov.u32 	%r157, %tid.x;
	mad.lo.s32 	%r158, %r155, %r156, %r157;
	shl.b32 	%r159, %r158, 2;
	and.b32  	%r160, %r159, 12;
	or.b32  	%r161, %r154, %r160;
	shl.b32 	%r162, %r477, 6;
	add.s32 	%r163, %r8, %r162;
	add.s32 	%r164, %r161, %r163;
	cvta.to.global.u64 	%rd46, %rd271;
	mul.wide.u32 	%rd47, %r164, 4;
	add.s64 	%rd48, %rd46, %rd47;
	ld.global.f32 	%f200, [%rd48];
	shl.b32 	%r165, %r158, 4;
	and.b32  	%r166, %r165, -64;
	mov.u32 	%r167, _ZZ34shared_matmul_thread_tile_load_optPKfS0_PfiiiE5smemA;
	add.s32 	%r168, %r167, %r166;
	and.b32  	%r169, %r165, 48;
	add.s32 	%r170, %r168, %r169;
	st.shared.f32 	[%r170+4096], %f200;
$L__BB3_16:
	ld.param.u32 	%r478, [_Z34shared_matmul_thread_tile_load_optPKfS0_Pfiii_param_5];
	ld.param.u64 	%rd272, [_Z34shared_matmul_thread_tile_load_optPKfS0_Pfiii_param_0];
	mov.u32 	%r171, %tid.y;
	mov.u32 	%r172, %ntid.x;
	mov.u32 	%r173, %tid.x;
	mad.lo.s32 	%r174, %r171, %r172, %r173;
	setp.lt.u32 	%p10, %r174, 256;
	shl.b32 	%r175, %r485, 4;
	shl.b32 	%r176, %r174, 2;
	and.b32  	%r177, %r176, 12;
	or.b32  	%r178, %r175, %r177;
	shl.b32 	%r179, %r478, 6;
	add.s32 	%r180, %r8, %r179;
	add.s32 	%r181, %r178, %r180;
	add.s32 	%r182, %r181, 1;
	cvta.to.global.u64 	%rd49, %rd272;
	mul.wide.u32 	%rd50, %r182, 4;
	add.s64 	%rd51, %rd49, %rd50;
	ld.global.f32 	%f201, [%rd51];
	shl.b32 	%r183, %r174, 4;
	and.b32  	%r184, %r183, -64;
	mov.u32 	%r185, _ZZ34shared_matmul_thread_tile_load_optPKfS0_PfiiiE5smemA;
	add.s32 	%r186, %r185, %r184;
	and.b32  	%r187, %r183, 48;
	add.s32 	%r188, %r186, %r187;
	st.shared.f32 	[%r188+4100], %f201;
	@%p10 bra 	$L__BB3_18;
	mov.u64 	%rd52, $str;
	cvta.global.u64 	%rd53, %rd52;
	mov.u64 	%rd54, $str$1;
	cvta.global.u64 	%rd55, %rd54;
	mov.u64 	%rd56, __unnamed_1;
	cvta.global.u64 	%rd57, %rd56;
	{ // callseq 6, 0
	.param .b64 param0;
	st.param.b64 	[param0], %rd53;
	.param .b64 param1;
	st.param.b64 	[param1], %rd55;
	.param .b32 param2;
	st.param.b32 	[param2], 441;
	.param .b64 param3;
	st.param.b64 	[param3], %rd57;
	.param .b64 param4;
	st.param.b64 	[param4], 1;
	call.uni 
	__assertfail, 
	(
	param0, 
	param1, 
	param2, 
	param3, 
	param4
	);
	} // callseq 6
$L__BB3_18:
	ld.param.u32 	%r479, [_Z34shared_matmul_thread_tile_load_optPKfS0_Pfiii_param_5];
	ld.param.u64 	%rd273, [_Z34shared_matmul_thread_tile_load_optPKfS0_Pfiii_param_0];
	mov.u32 	%r189, %tid.y;
	mov.u32 	%r190, %ntid.x;
	mov.u32 	%r191, %tid.x;
	mad.lo.s32 	%r192, %r189, %r190, %r191;
	setp.lt.u32 	%p11, %r192, 256;
	shl.b32 	%r193, %r485, 4;
	shl.b32 	%r194, %r192, 2;
	and.b32  	%r195, %r194, 12;
	or.b32  	%r196, %r193, %r195;
	shl.b32 	%r197, %r479, 6;
	add.s32 	%r198, %r8, %r197;
	add.s32 	%r199, %r196, %r198;
	add.s32 	%r200, %r199, 2;
	cvta.to.global.u64 	%rd58, %rd273;
	mul.wide.u32 	%rd59, %r200, 4;
	add.s64 	%rd60, %rd58, %rd59;
	ld.global.f32 	%f202, [%rd60];
	shl.b32 	%r201, %r192, 4;
	and.b32  	%r202, %r201, -64;
	mov.u32 	%r203, _ZZ34shared_matmul_thread_tile_load_optPKfS0_PfiiiE5smemA;
	add.s32 	%r204, %r203, %r202;
	and.b32  	%r205, %r201, 48;
	add.s32 	%r206, %r204, %r205;
	st.shared.f32 	[%r206+4104], %f202;
	@%p11 bra 	$L__BB3_20;
	mov.u64 	%rd61, $str;
	cvta.global.u64 	%rd62, %rd61;
	mov.u64 	%rd63, $str$1;
	cvta.global.u64 	%rd64, %rd63;
	mov.u64 	%rd65, __unnamed_1;
	cvta.global.u64 	%rd66, %rd65;
	{ // callseq 7, 0
	.param .b64 param0;
	st.param.b64 	[param0], %rd62;
	.param .b64 param1;
	st.param.b64 	[param1], %rd64;
	.param .b32 param2;
	st.param.b32 	[param2], 441;
	.param .b64 param3;
	st.param.b64 	[param3], %rd66;
	.param .b64 param4;
	st.param.b64 	[param4], 1;
	call.uni 
	__assertfail, 
	(
	param0, 
	param1, 
	param2, 
	param3, 
	param4
	);
	} // callseq 7
$L__BB3_20:
	ld.param.u32 	%r480, [_Z34shared_matmul_thread_tile_load_optPKfS0_Pfiii_param_5];
	ld.param.u64 	%rd274, [_Z34shared_matmul_thread_tile_load_optPKfS0_Pfiii_param_0];
	mov.u32 	%r207, %tid.y;
	mov.u32 	%r208, %ntid.x;
	mov.u32 	%r209, %tid.x;
	mad.lo.s32 	%r210, %r207, %r208, %r209;
	setp.lt.u32 	%p12, %r210, 512;
	shl.b32 	%r211, %r485, 4;
	shl.b32 	%r212, %r210, 2;
	and.b32  	%r213, %r212, 12;
	or.b32  	%r214, %r211, %r213;
	shl.b32 	%r215, %r480, 6;
	add.s32 	%r216, %r8, %r215;
	add.s32 	%r217, %r214, %r216;
	add.s32 	%r218, %r217, 3;
	cvta.to.global.u64 	%rd67, %rd274;
	mul.wide.u32 	%rd68, %r218, 4;
	add.s64 	%rd69, %rd67, %rd68;
	ld.global.f32 	%f203, [%rd69];
	shl.b32 	%r219, %r210, 4;
	and.b32  	%r220, %r219, -64;
	mov.u32 	%r221, _ZZ34shared_matmul_thread_tile_load_optPKfS0_PfiiiE5smemA;
	add.s32 	%r222, %r221, %r220;
	and.b32  	%r223, %r219, 48;
	add.s32 	%r224, %r222, %r223;
	st.shared.f32 	[%r224+4108], %f203;
	@%p12 bra 	$L__BB3_22;
	ld.param.u32 	%r463, [_Z34shared_matmul_thread_tile_load_optPKfS0_Pfiii_param_4];
	ld.param.u64 	%rd275, [_Z34shared_matmul_thread_tile_load_optPKfS0_Pfiii_param_1];
	cvta.global.u64 	%rd71, %rd127;
	cvta.global.u64 	%rd73, %rd129;
	cvta.global.u64 	%rd75, %rd131;
	{ // callseq 8, 0
	.param .b64 param0;
	st.param.b64 	[param0], %rd71;
	.param .b64 param1;
	st.param.b64 	[param1], %rd73;
	.param .b32 param2;
	st.param.b32 	[param2], 452;
	.param .b64 param3;
	st.param.b64 	[param3], %rd75;
	.param .b64 param4;
	st.param.b64 	[param4], 1;
	call.uni 
	__assertfail, 
	(
	param0, 
	param1, 
	param2, 
	param3, 
	param4
	);
	} // callseq 8
	shl.b32 	%r225, %r485, 4;
	mov.u32 	%r226, %tid.y;
	mov.u32 	%r227, %ntid.x;
	mov.u32 	%r228, %tid.x;
	mad.lo.s32 	%r229, %r226, %r227, %r228;
	shr.u32 	%r230, %r229, 5;
	add.s32 	%r231, %r225, %r230;
	mad.lo.s32 	%r232, %r231, %r463, %r4;
	cvta.to.global.u64 	%rd76, %rd275;
	mul.wide.u32 	%rd77, %r232, 4;
	add.s64 	%rd78, %rd76, %rd77;
	ld.global.f32 	%f204, [%rd78];
	shl.b32 	%r233, %r230, 9;
	mov.u32 	%r234, _ZZ34shared_matmul_thread_tile_load_optPKfS0_PfiiiE5smemB;
	add.s32 	%r235, %r234, %r233;
	shl.b32 	%r236, %r229, 4;
	and.b32  	%r237, %r236, 496;
	add.s32 	%r238, %r235, %r237;
	st.shared.f32 	[%r238], %f204;
	{ // callseq 9, 0
	.param .b64 param0;
	st.param.b64 	[param0], %rd71;
	.param .b64 param1;
	st.param.b64 	[param1], %rd73;
	.param .b32 param2;
	st.param.b32 	[param2], 452;
	.param .b64 param3;
	st.param.b64 	[param3], %rd75;
	.param .b64 param4;
	st.param.b64 	[param4], 1;
	call.uni 
	__assertfail, 
	(
	param0, 
	param1, 
	param2, 
	param3, 
	param4
	);
	} // callseq 9
	bra.uni 	$L__BB3_23;
$L__BB3_22:
	ld.param.u32 	%r464, [_Z34shared_matmul_thread_tile_load_optPKfS0_Pfiii_param_4];
	ld.param.u64 	%rd276, [_Z34shared_matmul_thread_tile_load_optPKfS0_Pfiii_param_1];
	shl.b32 	%r239, %r485, 4;
	mov.u32 	%r240, %tid.y;
	mov.u32 	%r241, %ntid.x;
	mov.u32 	%r242, %tid.x;
	mad.lo.s32 	%r243, %r240, %r241, %r242;
	shr.u32 	%r244, %r243, 5;
	add.s32 	%r245, %r239, %r244;
	mad.lo.s32 	%r246, %r245, %r464, %r4;
	cvta.to.global.u64 	%rd79, %rd276;
	mul.wide.u32 	%rd80, %r246, 4;
	add.s64 	%rd81, %rd79, %rd80;
	ld.global.f32 	%f205, [%rd81];
	shl.b32 	%r247, %r244, 9;
	mov.u32 	%r248, _ZZ34shared_matmul_thread_tile_load_optPKfS0_PfiiiE5smemB;
	add.s32 	%r249, %r248, %r247;
	shl.b32 	%r250, %r243, 4;
	and.b32  	%r251, %r250, 496;
	add.s32 	%r252, %r249, %r251;
	st.shared.f32 	[%r252], %f205;
$L__BB3_23:
	ld.param.u32 	%r465, [_Z34shared_matmul_thread_tile_load_optPKfS0_Pfiii_param_4];
	ld.param.u64 	%rd277, [_Z34shared_matmul_thread_tile_load_optPKfS0_Pfiii_param_1];
	mov.u32 	%r253, %tid.y;
	mov.u32 	%r254, %ntid.x;
	mov.u32 	%r255, %tid.x;
	mad.lo.s32 	%r256, %r253, %r254, %r255;
	setp.lt.u32 	%p13, %r256, 512;
	shl.b32 	%r257, %r485, 4;
	shr.u32 	%r258, %r256, 5;
	add.s32 	%r259, %r257, %r258;
	mad.lo.s32 	%r260, %r259, %r465, %r4;
	add.s32 	%r261, %r260, 1;
	cvta.to.global.u64 	%rd82, %rd277;
	mul.wide.u32 	%rd83, %r261, 4;
	add.s64 	%rd84, %rd82, %rd83;
	ld.global.f32 	%f206, [%rd84];
	shl.b32 	%r262, %r258, 9;
	mov.u32 	%r263, _ZZ34shared_matmul_thread_tile_load_optPKfS0_PfiiiE5smemB;
	add.s32 	%r264, %r263, %r262;
	shl.b32 	%r265, %r256, 4;
	and.b32  	%r266, %r265, 496;
	add.s32 	%r267, %r264, %r266;
	st.shared.f32 	[%r267+4], %f206;
	@%p13 bra 	$L__BB3_25;
	cvta.global.u64 	%rd86, %rd127;
	cvta.global.u64 	%rd88, %rd129;
	cvta.global.u64 	%rd90, %rd131;
	{ // callseq 10, 0
	.param .b64 param0;
	st.param.b64 	[param0], %rd86;
	.param .b64 param1;
	st.param.b64 	[param1], %rd88;
	.param .b32 param2;
	st.param.b32 	[param2], 452;
	.param .b64 param3;
	st.param.b64 	[param3], %rd90;
	.param .b64 param4;
	st.param.b64 	[param4], 1;
	call.uni 
	__assertfail, 
	(
	param0, 
	param1, 
	param2, 
	param3, 
	param4
	);
	} // callseq 10
$L__BB3_25:
	ld.param.u32 	%r466, [_Z34shared_matmul_thread_tile_load_optPKfS0_Pfiii_param_4];
	ld.param.u64 	%rd278, [_Z34shared_matmul_thread_tile_load_optPKfS0_Pfiii_param_1];
	mov.u32 	%r268, %tid.y;
	mov.u32 	%r269, %ntid.x;
	mov.u32 	%r270, %tid.x;
	mad.lo.s32 	%r271, %r268, %r269, %r270;
	setp.lt.u32 	%p14, %r271, 512;
	shl.b32 	%r272, %r485, 4;
	shr.u32 	%r273, %r271, 5;
	add.s32 	%r274, %r272, %r273;
	mad.lo.s32 	%r275, %r274, %r466, %r4;
	add.s32 	%r276, %r275, 2;
	cvta.to.global.u64 	%rd91, %rd278;
	mul.wide.u32 	%rd92, %r276, 4;
	add.s64 	%rd93, %rd91, %rd92;
	ld.global.f32 	%f207, [%rd93];
	shl.b32 	%r277, %r273, 9;
	mov.u32 	%r278, _ZZ34shared_matmul_thread_tile_load_optPKfS0_PfiiiE5smemB;
	add.s32 	%r279, %r278, %r277;
	shl.b32 	%r280, %r271, 4;
	and.b32  	%r281, %r280, 496;
	add.s32 	%r282, %r279, %r281;
	st.shared.f32 	[%r282+8], %f207;
	@%p14 bra 	$L__BB3_27;
	cvta.global.u64 	%rd95, %rd127;
	cvta.global.u64 	%rd97, %rd129;
	cvta.global.u64 	%rd99, %rd131;
	{ // callseq 11, 0
	.param .b64 param0;
	st.param.b64 	[param0], %rd95;
	.param .b64 param1;
	st.param.b64 	[param1], %rd97;
	.param .b32 param2;
	st.param.b32 	[param2], 452;
	.param .b64 param3;
	st.param.b64 	[param3], %rd99;
	.param .b64 param4;
	st.param.b64 	[param4], 1;
	call.uni 
	__assertfail, 
	(
	param0, 
	param1, 
	param2, 
	param3, 
	param4
	);
	} // callseq 11
$L__BB3_27:
	ld.param.u32 	%r467, [_Z34shared_matmul_thread_tile_load_optPKfS0_Pfiii_param_4];
	ld.param.u64 	%rd279, [_Z34shared_matmul_thread_tile_load_optPKfS0_Pfiii_param_1];
	mov.u32 	%r283, %tid.y;
	mov.u32 	%r284, %ntid.x;
	mov.u32 	%r285, %tid.x;
	mad.lo.s32 	%r286, %r283, %r284, %r285;
	setp.lt.u32 	%p15, %r286, 256;
	shl.b32 	%r287, %r485, 4;
	shr.u32 	%r288, %r286, 5;
	add.s32 	%r289, %r287, %r288;
	mad.lo.s32 	%r290, %r289, %r467, %r4;
	add.s32 	%r291, %r290, 3;
	cvta.to.global.u64 	%rd100, %rd279;
	mul.wide.u32 	%rd101, %r291, 4;
	add.s64 	%rd102, %rd100, %rd101;
	ld.global.f32 	%f208, [%rd102];
	shl.b32 	%r292, %r288, 9;
	mov.u32 	%r293, _ZZ34shared_matmul_thread_tile_load_optPKfS0_PfiiiE5smemB;
	add.s32 	%r294, %r293, %r292;
	shl.b32 	%r295, %r286, 4;
	and.b32  	%r296, %r295, 496;
	add.s32 	%r297, %r294, %r296;
	st.shared.f32 	[%r297+12], %f208;
	@%p15 bra 	$L__BB3_29;
	ld.param.u32 	%r468, [_Z34shared_matmul_thread_tile_load_optPKfS0_Pfiii_param_4];
	ld.param.u64 	%rd280, [_Z34shared_matmul_thread_tile_load_optPKfS0_Pfiii_param_1];
	cvta.global.u64 	%rd104, %rd127;
	cvta.global.u64 	%rd106, %rd129;
	cvta.global.u64 	%rd108, %rd131;
	{ // callseq 12, 0
	.param .b64 param0;
	st.param.b64 	[param0], %rd104;
	.param .b64 param1;
	st.param.b64 	[param1], %rd106;
	.param .b32 param2;
	st.param.b32 	[param2], 452;
	.param .b64 param3;
	st.param.b64 	[param3], %rd108;
	.param .b64 param4;
	st.param.b64 	[param4], 1;
	call.uni 
	__assertfail, 
	(
	param0, 
	param1, 
	param2, 
	param3, 
	param4
	);
	} // callseq 12
	shl.b32 	%r298, %r485, 4;
	mov.u32 	%r299, %tid.y;
	mov.u32 	%r300, %ntid.x;
	mov.u32 	%r301, %tid.x;
	mad.lo.s32 	%r302, %r299, %r300, %r301;
	shr.u32 	%r303, %r302, 5;
	add.s32 	%r304, %r298, %r303;
	shl.b32 	%r305, %r468, 3;
	mad.lo.s32 	%r306, %r304, %r468, %r305;
	add.s32 	%r307, %r4, %r306;
	cvta.to.global.u64 	%rd109, %rd280;
	mul.wide.u32 	%rd110, %r307, 4;
	add.s64 	%rd111, %rd109, %rd110;
	ld.global.f32 	%f209, [%rd111];
	shl.b32 	%r308, %r303, 9;
	mov.u32 	%r309, _ZZ34shared_matmul_thread_tile_load_optPKfS0_PfiiiE5smemB;
	add.s32 	%r310, %r309, %r308;
	shl.b32 	%r311, %r302, 4;
	and.b32  	%r312, %r311, 496;
	add.s32 	%r313, %r310, %r312;
	st.shared.f32 	[%r313+4096], %f209;
	{ // callseq 13, 0
	.param .b64 param0;
	st.param.b64 	[param0], %rd104;
	.param .b64 param1;
	st.param.b64 	[param1], %rd106;
	.param .b32 param2;
	st.param.b32 	[param2], 452;
	.param .b64 param3;
	st.param.b64 	[param3], %rd108;
	.param .b64 param4;
	st.param.b64 	[param4], 1;
	call.uni 
	__assertfail, 
	(
	param0, 
	param1, 
	param2, 
	param3, 
	param4
	);
	} // callseq 13
	bra.uni 	$L__BB3_30;
$L__BB3_29:
	ld.param.u32 	%r469, [_Z34shared_matmul_thread_tile_load_optPKfS0_Pfiii_param_4];
	ld.param.u64 	%rd281, [_Z34shared_matmul_thread_tile_load_optPKfS0_Pfiii_param_1];
	shl.b32 	%r314, %r485, 4;
	mov.u32 	%r315, %tid.y;
	mov.u32 	%r316, %ntid.x;
	mov.u32 	%r317, %tid.x;
	mad.lo.s32 	%r318, %r315, %r316, %r317;
	shr.u32 	%r319, %r318, 5;
	add.s32 	%r320, %r314, %r319;
	shl.b32 	%r321, %r469, 3;
	mad.lo.s32 	%r322, %r320, %r469, %r321;
	add.s32 	%r323, %r4, %r322;
	cvta.to.global.u64 	%rd112, %rd281;
	mul.wide.u32 	%rd113, %r323, 4;
	add.s64 	%rd114, %rd112, %rd113;
	ld.global.f32 	%f210, [%rd114];
	shl.b32 	%r324, %r319, 9;
	mov.u32 	%r325, _ZZ34shared_matmul_thread_tile_load_optPKfS0_PfiiiE5smemB;
	add.s32 	%r326, %r325, %r324;
	shl.b32 	%r327, %r318, 4;
	and.b32  	%r328, %r327, 496;
	add.s32 	%r329, %r326, %r328;
	st.shared.f32 	[%r329+4096], %f210;
$L__BB3_30:
	ld.param.u32 	%r470, [_Z34shared_matmul_thread_tile_load_optPKfS0_Pfiii_param_4];
	ld.param.u64 	%rd282, [_Z34shared_matmul_thread_tile_load_optPKfS0_Pfiii_param_1];
	mov.u32 	%r330, %tid.y;
	mov.u32 	%r331, %ntid.x;
	mov.u32 	%r332, %tid.x;
	mad.lo.s32 	%r333, %r330, %r331, %r332;
	setp.lt.u32 	%p16, %r333, 256;
	shl.b32 	%r334, %r485, 4;
	shr.u32 	%r335, %r333, 5;
	add.s32 	%r336, %r334, %r335;
	shl.b32 	%r337, %r470, 3;
	mad.lo.s32 	%r338, %r336, %r470, %r337;
	add.s32 	%r339, %r4, %r338;
	add.s32 	%r340, %r339, 1;
	cvta.to.global.u64 	%rd115, %rd282;
	mul.wide.u32 	%rd116, %r340, 4;
	add.s64 	%rd117, %rd115, %rd116;
	ld.global.f32 	%f211, [%rd117];
	shl.b32 	%r341, %r335, 9;
	mov.u32 	%r342, _ZZ34shared_matmul_thread_tile_load_optPKfS0_PfiiiE5smemB;
	add.s32 	%r343, %r342, %r341;
	shl.b32 	%r344, %r333, 4;
	and.b32  	%r345, %r344, 496;
	add.s32 	%r346, %r343, %r345;
	st.shared.f32 	[%r346+4100], %f211;
	@%p16 bra 	$L__BB3_32;
	cvta.global.u64 	%rd119, %rd127;
	cvta.global.u64 	%rd121, %rd129;
	cvta.global.u64 	%rd123, %rd131;
	{ // callseq 14, 0
	.param .b64 param0;
	st.param.b64 	[param0], %rd119;
	.param .b64 param1;
	st.param.b64 	[param1], %rd121;
	.param .b32 param2;
	st.param.b32 	[param2], 452;
	.param .b64 param3;
	st.param.b64 	[param3], %rd123;
	.param .b64 param4;
	st.param.b64 	[param4], 1;
	call.uni 
	__assertfail, 
	(
	param0, 
	param1, 
	param2, 
	param3, 
	param4
	);
	} // callseq 14
$L__BB3_32:
	ld.param.u32 	%r471, [_Z34shared_matmul_thread_tile_load_optPKfS0_Pfiii_param_4];
	ld.param.u64 	%rd283, [_Z34shared_matmul_thread_tile_load_optPKfS0_Pfiii_param_1];
	mov.u32 	%r347, %tid.y;
	mov.u32 	%r348, %ntid.x;
	mov.u32 	%r349, %tid.x;
	mad.lo.s32 	%r350, %r347, %r348, %r349;
	setp.lt.u32 	%p17, %r350, 256;
	shl.b32 	%r351, %r485, 4;
	shr.u32 	%r352, %r350, 5;
	add.s32 	%r353, %r351, %r352;
	shl.b32 	%r354, %r471, 3;
	mad.lo.s32 	%r355, %r353, %r471, %r354;
	add.s32 	%r356, %r4, %r355;
	add.s32 	%r357, %r356, 2;
	cvta.to.global.u64 	%rd124, %rd283;
	mul.wide.u32 	%rd125, %r357, 4;
	add.s64 	%rd126, %rd124, %rd125;
	ld.global.f32 	%f212, [%rd126];
	shl.b32 	%r358, %r352, 9;
	mov.u32 	%r359, _ZZ34shared_matmul_thread_tile_load_optPKfS0_PfiiiE5smemB;
	add.s32 	%r360, %r359, %r358;
	shl.b32 	%r361, %r350, 4;
	and.b32  	%r362, %r361, 496;
	add.s32 	%r363, %r360, %r362;
	st.shared.f32 	[%r363+4104], %f212;
	@%p17 bra 	$L__BB3_34;
	cvta.global.u64 	%rd128, %rd127;
	cvta.global.u64 	%rd130, %rd129;
	cvta.global.u64 	%rd132, %rd131;
	{ // callseq 15, 0
	.param .b64 param0;
	st.param.b64 	[param0], %rd128;
	.param .b64 param1;
	st.param.b64 	[param1], %rd130;
	.param .b32 param2;
	st.param.b32 	[param2], 452;
	.param .b64 param3;
	st.param.b64 	[param3], %rd132;
	.param .b64 param4;
	st.param.b64 	[param4], 1;
	call.uni 
	__assertfail, 
	(
	param0, 
	param1, 
	param2, 
	param3, 
	param4
	);
	} // callseq 15
$L__BB3_34:
	ld.param.u32 	%r472, [_Z34shared_matmul_thread_tile_load_optPKfS0_Pfiii_param_4];
	ld.param.u64 	%rd284, [_Z34shared_matmul_thread_tile_load_optPKfS0_Pfiii_param_1];
	mov.u32 	%r365, %tid.x;
	shl.b32 	%r366, %r365, 5;
	mov.u32 	%r367, _ZZ34shared_matmul_thread_tile_load_optPKfS0_PfiiiE5smemB;
	add.s32 	%r368, %r366, %r367;
	add.s32 	%r488, %r368, 16;
	mov.u32 	%r369, %tid.y;
	shl.b32 	%r370, %r369, 9;
	mov.u32 	%r371, _ZZ34shared_matmul_thread_tile_load_optPKfS0_PfiiiE5smemA;
	add.s32 	%r372, %r370, %r371;
	add.s32 	%r486, %r372, 256;
	shl.b32 	%r373, %r485, 4;
	mov.u32 	%r374, %ntid.x;
	mad.lo.s32 	%r375, %r369, %r374, %r365;
	shr.u32 	%r376, %r375, 5;
	add.s32 	%r377, %r373, %r376;
	shl.b32 	%r378, %r472, 3;
	mad.lo.s32 	%r379, %r377, %r472, %r378;
	add.s32 	%r380, %r4, %r379;
	add.s32 	%r381, %r380, 3;
	cvta.to.global.u64 	%rd133, %rd284;
	mul.wide.u32 	%rd134, %r381, 4;
	add.s64 	%rd135, %rd133, %rd134;
	ld.global.f32 	%f213, [%rd135];
	shl.b32 	%r382, %r376, 9;
	add.s32 	%r383, %r367, %r382;
	shl.b32 	%r384, %r375, 4;
	and.b32  	%r385, %r384, 496;
	add.s32 	%r386, %r383, %r385;
	st.shared.f32 	[%r386+4108], %f213;
	bar.sync 	0;
	mov.b32 	%r487, 16;
$L__BB3_35:
	ld.shared.f32 	%f214, [%r486+-256];
	ld.shared.f32 	%f215, [%r486+-192];
	ld.shared.f32 	%f216, [%r486+-128];
	ld.shared.f32 	%f217, [%r486+-64];
	ld.shared.f32 	%f218, [%r486];
	ld.shared.f32 	%f219, [%r486+64];
	ld.shared.f32 	%f220, [%r486+128];
	ld.shared.f32 	%f221, [%r486+192];
	ld.shared.f32 	%f222, [%r488+-16];
	ld.shared.f32 	%f223, [%r488+-12];
	ld.shared.f32 	%f224, [%r488+-8];
	ld.shared.f32 	%f225, [%r488+-4];
	ld.shared.f32 	%f226, [%r488];
	ld.shared.f32 	%f227, [%r488+4];
	ld.shared.f32 	%f228, [%r488+8];
	ld.shared.f32 	%f229, [%r488+12];
	fma.rn.f32 	%f357, %f214, %f222, %f357;
	fma.rn.f32 	%f356, %f214, %f223, %f356;
	fma.rn.f32 	%f355, %f214, %f224, %f355;
	fma.rn.f32 	%f354, %f214, %f225, %f354;
	fma.rn.f32 	%f353, %f214, %f226, %f353;
	fma.rn.f32 	%f352, %f214, %f227, %f352;
	fma.rn.f32 	%f351, %f214, %f228, %f351;
	fma.rn.f32 	%f350, %f214, %f229, %f350;
	fma.rn.f32 	%f349, %f215, %f222, %f349;
	fma.rn.f32 	%f348, %f215, %f223, %f348;
	fma.rn.f32 	%f347, %f215, %f224, %f347;
	fma.rn.f32 	%f346, %f215, %f225, %f346;
	fma.rn.f32 	%f345, %f215, %f226, %f345;
	fma.rn.f32 	%f344, %f215, %f227, %f344;
	fma.rn.f32 	%f343, %f215, %f228, %f343;
	fma.rn.f32 	%f342, %f215, %f229, %f342;
	fma.rn.f32 	%f341, %f216, %f222, %f341;
	fma.rn.f32 	%f340, %f216, %f223, %f340;
	fma.rn.f32 	%f339, %f216, %f224, %f339;
	fma.rn.f32 	%f338, %f216, %f225, %f338;
	fma.rn.f32 	%f337, %f216, %f226, %f337;
	fma.rn.f32 	%f336, %f216, %f227, %f336;
	fma.rn.f32 	%f335, %f216, %f228, %f335;
	fma.rn.f32 	%f334, %f216, %f229, %f334;
	fma.rn.f32 	%f333, %f217, %f222, %f333;
	fma.rn.f32 	%f332, %f217, %f223, %f332;
	fma.rn.f32 	%f331, %f217, %f224, %f331;
	fma.rn.f32 	%f330, %f217, %f225, %f330;
	fma.rn.f32 	%f329, %f217, %f226, %f329;
	fma.rn.f32 	%f328, %f217, %f227, %f328;
	fma.rn.f32 	%f327, %f217, %f228, %f327;
	fma.rn.f32 	%f326, %f217, %f229, %f326;
	fma.rn.f32 	%f325, %f218, %f222, %f325;
	fma.rn.f32 	%f324, %f218, %f223, %f324;
	fma.rn.f32 	%f323, %f218, %f224, %f323;
	fma.rn.f32 	%f322, %f218, %f225, %f322;
	fma.rn.f32 	%f321, %f218, %f226, %f321;
	fma.rn.f32 	%f320, %f218, %f227, %f320;
	fma.rn.f32 	%f319, %f218, %f228, %f319;
	fma.rn.f32 	%f318, %f218, %f229, %f318;
	fma.rn.f32 	%f317, %f219, %f222, %f317;
	fma.rn.f32 	%f316, %f219, %f223, %f316;
	fma.rn.f32 	%f315, %f219, %f224, %f315;
	fma.rn.f32 	%f314, %f219, %f225, %f314;
	fma.rn.f32 	%f313, %f219, %f226, %f313;
	fma.rn.f32 	%f312, %f219, %f227, %f312;
	fma.rn.f32 	%f311, %f219, %f228, %f311;
	fma.rn.f32 	%f310, %f219, %f229, %f310;
	fma.rn.f32 	%f309, %f220, %f222, %f309;
	fma.rn.f32 	%f308, %f220, %f223, %f308;
	fma.rn.f32 	%f307, %f220, %f224, %f307;
	fma.rn.f32 	%f306, %f220, %f225, %f306;
	fma.rn.f32 	%f305, %f220, %f226, %f305;
	fma.rn.f32 	%f304, %f220, %f227, %f304;
	fma.rn.f32 	%f303, %f220, %f228, %f303;
	fma.rn.f32 	%f302, %f220, %f229, %f302;
	fma.rn.f32 	%f301, %f221, %f222, %f301;
	fma.rn.f32 	%f300, %f221, %f223, %f300;
	fma.rn.f32 	%f299, %f221, %f224, %f299;
	fma.rn.f32 	%f298, %f221, %f225, %f298;
	fma.rn.f32 	%f297, %f221, %f226, %f297;
	fma.rn.f32 	%f296, %f221, %f227, %f296;
	fma.rn.f32 	%f295, %f221, %f228, %f295;
	fma.rn.f32 	%f294, %f221, %f229, %f294;
	add.s32 	%r488, %r488, 512;
	add.s32 	%r487, %r487, 512;
	add.s32 	%r486, %r486, 4;
	setp.ne.s32 	%p18, %r487, 8208;
	@%p18 bra 	$L__BB3_35;
	bar.sync 	0;
	add.s32 	%r485, %r485, 1;
	setp.ne.s32 	%p19, %r485, 128;
	@%p19 bra 	$L__BB3_6;
	ld.param.u32 	%r473, [_Z34shared_matmul_thread_tile_load_optPKfS0_Pfiii_param_4];
	ld.param.u64 	%rd285, [_Z34shared_matmul_thread_tile_load_optPKfS0_Pfiii_param_2];
	mov.u32 	%r387, %tid.y;
	mad.lo.s32 	%r388, %r387, 7, %r7;
	mov.u32 	%r389, %tid.x;
	mad.lo.s32 	%r390, %r389, 7, %r3;
	mad.lo.s32 	%r391, %r388, %r473, %r390;
	cvta.to.global.u64 	%rd136, %rd285;
	mul.wide.u32 	%rd137, %r391, 4;
	add.s64 	%rd138, %rd136, %rd137;
	st.global.f32 	[%rd138], %f357;
	add.s32 	%r392, %r391, 1;
	mul.wide.u32 	%rd139, %r392, 4;
	add.s64 	%rd140, %rd136, %rd139;
	st.global.f32 	[%rd140], %f356;
	add.s32 	%r393, %r391, 2;
	mul.wide.u32 	%rd141, %r393, 4;
	add.s64 	%rd142, %rd136, %rd141;
	st.global.f32 	[%rd142], %f355;
	add.s32 	%r394, %r391, 3;
	mul.wide.u32 	%rd143, %r394, 4;
	add.s64 	%rd144, %rd136, %rd143;
	st.global.f32 	[%rd144], %f354;
	add.s32 	%r395, %r391, 4;
	mul.wide.u32 	%rd145, %r395, 4;
	add.s64 	%rd146, %rd136, %rd145;
	st.global.f32 	[%rd146], %f353;
	add.s32 	%r396, %r391, 5;
	mul.wide.u32 	%rd147, %r396, 4;
	add.s64 	%rd148, %rd136, %rd147;
	st.global.f32 	[%rd148], %f352;
	add.s32 	%r397, %r391, 6;
	mul.wide.u32 	%rd149, %r397, 4;
	add.s64 	%rd150, %rd136, %rd149;
	st.global.f32 	[%rd150], %f351;
	add.s32 	%r398, %r391, 7;
	mul.wide.u32 	%rd151, %r398, 4;
	add.s64 	%rd152, %rd136, %rd151;
	st.global.f32 	[%rd152], %f350;
	add.s32 	%r399, %r391, %r473;
	mul.wide.u32 	%rd153, %r399, 4;
	add.s64 	%rd154, %rd136, %rd153;
	st.global.f32 	[%rd154], %f349;
	add.s32 	%r400, %r392, %r473;
	mul.wide.u32 	%rd155, %r400, 4;
	add.s64 	%rd156, %rd136, %rd155;
	st.global.f32 	[%rd156], %f348;
	add.s32 	%r401, %r400, 1;
	mul.wide.u32 	%rd157, %r401, 4;
	add.s64 	%rd158, %rd136, %rd157;
	st.global.f32 	[%rd158], %f347;
	add.s32 	%r402, %r400, 2;
	mul.wide.u32 	%rd159, %r402, 4;
	add.s64 	%rd160, %rd136, %rd159;
	st.global.f32 	[%rd160], %f346;
	add.s32 	%r403, %r400, 3;
	mul.wide.u32 	%rd161, %r403, 4;
	add.s64 	%rd162, %rd136, %rd161;
	st.global.f32 	[%rd162], %f345;
	add.s32 	%r404, %r400, 4;
	mul.wide.u32 	%rd163, %r404, 4;
	add.s64 	%rd164, %rd136, %rd163;
	st.global.f32 	[%rd164], %f344;
	add.s32 	%r405, %r400, 5;
	mul.wide.u32 	%rd165, %r405, 4;
	add.s64 	%rd166, %rd136, %rd165;
	st.global.f32 	[%rd166], %f343;
	add.s32 	%r406, %r400, 6;
	mul.wide.u32 	%rd167, %r406, 4;
	add.s64 	%rd168, %rd136, %rd167;
	st.global.f32 	[%rd168], %f342;
	add.s32 	%r407, %r399, %r473;
	mul.wide.u32 	%rd169, %r407, 4;
	add.s64 	%rd170, %rd136, %rd169;
	st.global.f32 	[%rd170], %f341;
	add.s32 	%r408, %r400, %r473;
	mul.wide.u32 	%rd171, %r408, 4;
	add.s64 	%rd172, %rd136, %rd171;
	st.global.f32 	[%rd172], %f340;
	add.s32 	%r409, %r408, 1;
	mul.wide.u32 	%rd173, %r409, 4;
	add.s64 	%rd174, %rd136, %rd173;
	st.global.f32 	[%rd174], %f339;
	add.s32 	%r410, %r408, 2;
	mul.wide.u32 	%rd175, %r410, 4;
	add.s64 	%rd176, %rd136, %rd175;
	st.global.f32 	[%rd176], %f338;
	add.s32 	%r411, %r408, 3;
	mul.wide.u32 	%rd177, %r411, 4;
	add.s64 	%rd178, %rd136, %rd177;
	st.global.f32 	[%rd178], %f337;
	add.s32 	%r412, %r408, 4;
	mul.wide.u32 	%rd179, %r412, 4;
	add.s64 	%rd180, %rd136, %rd179;
	st.global.f32 	[%rd180], %f336;
	add.s32 	%r413, %r408, 5;
	mul.wide.u32 	%rd181, %r413, 4;
	add.s64 	%rd182, %rd136, %rd181;
	st.global.f32 	[%rd182], %f335;
	add.s32 	%r414, %r408, 6;
	mul.wide.u32 	%rd183, %r414, 4;
	add.s64 	%rd184, %rd136, %rd183;
	st.global.f32 	[%rd184], %f334;
	add.s32 	%r415, %r407, %r473;
	mul.wide.u32 	%rd185, %r415, 4;
	add.s64 	%rd186, %rd136, %rd185;
	st.global.f32 	[%rd186], %f333;
	add.s32 	%r416, %r408, %r473;
	mul.wide.u32 	%rd187, %r416, 4;
	add.s64 	%rd188, %rd136, %rd187;
	st.global.f32 	[%rd188], %f332;
	add.s32 	%r417, %r416, 1;
	mul.wide.u32 	%rd189, %r417, 4;
	add.s64 	%rd190, %rd136, %rd189;
	st.global.f32 	[%rd190], %f331;
	add.s32 	%r418, %r416, 2;
	mul.wide.u32 	%rd191, %r418, 4;
	add.s64 	%rd192, %rd136, %rd191;
	st.global.f32 	[%rd192], %f330;
	add.s32 	%r419, %r416, 3;
	mul.wide.u32 	%rd193, %r419, 4;
	add.s64 	%rd194, %rd136, %rd193;
	st.global.f32 	[%rd194], %f329;
	add.s32 	%r420, %r416, 4;
	mul.wide.u32 	%rd195, %r420, 4;
	add.s64 	%rd196, %rd136, %rd195;
	st.global.f32 	[%rd196], %f328;
	add.s32 	%r421, %r416, 5;
	mul.wide.u32 	%rd197, %r421, 4;
	add.s64 	%rd198, %rd136, %rd197;
	st.global.f32 	[%rd198], %f327;
	add.s32 	%r422, %r416, 6;
	mul.wide.u32 	%rd199, %r422, 4;
	add.s64 	%rd200, %rd136, %rd199;
	st.global.f32 	[%rd200], %f326;
	add.s32 	%r423, %r415, %r473;
	mul.wide.u32 	%rd201, %r423, 4;
	add.s64 	%rd202, %rd136, %rd201;
	st.global.f32 	[%rd202], %f325;
	add.s32 	%r424, %r416, %r473;
	mul.wide.u32 	%rd203, %r424, 4;
	add.s64 	%rd204, %rd136, %rd203;
	st.global.f32 	[%rd204], %f324;
	add.s32 	%r425, %r424, 1;
	mul.wide.u32 	%rd205, %r425, 4;
	add.s64 	%rd206, %rd136, %rd205;
	st.global.f32 	[%rd206], %f323;
	add.s32 	%r426, %r424, 2;
	mul.wide.u32 	%rd207, %r426, 4;
	add.s64 	%rd208, %rd136, %rd207;
	st.global.f32 	[%rd208], %f322;
	add.s32 	%r427, %r424, 3;
	mul.wide.u32 	%rd209, %r427, 4;
	add.s64 	%rd210, %rd136, %rd209;
	st.global.f32 	[%rd210], %f321;
	add.s32 	%r428, %r424, 4;
	mul.wide.u32 	%rd211, %r428, 4;
	add.s64 	%rd212, %rd136, %rd211;
	st.global.f32 	[%rd212], %f320;
	add.s32 	%r429, %r424, 5;
	mul.wide.u32 	%rd213, %r429, 4;
	add.s64 	%rd214, %rd136, %rd213;
	st.global.f32 	[%rd214], %f319;
	add.s32 	%r430, %r424, 6;
	mul.wide.u32 	%rd215, %r430, 4;
	add.s64 	%rd216, %rd136, %rd215;
	st.global.f32 	[%rd216], %f318;
	add.s32 	%r431, %r423, %r473;
	mul.wide.u32 	%rd217, %r431, 4;
	add.s64 	%rd218, %rd136, %rd217;
	st.global.f32 	[%rd218], %f317;
	add.s32 	%r432, %r424, %r473;
	mul.wide.u32 	%rd219, %r432, 4;
	add.s64 	%rd220, %rd136, %rd219;
	st.global.f32 	[%rd220], %f316;
	add.s32 	%r433, %r432, 1;
	mul.wide.u32 	%rd221, %r433, 4;
	add.s64 	%rd222, %rd136, %rd221;
	st.global.f32 	[%rd222], %f315;
	add.s32 	%r434, %r432, 2;
	mul.wide.u32 	%rd223, %r434, 4;
	add.s64 	%rd224, %rd136, %rd223;
	st.global.f32 	[%rd224], %f314;
	add.s32 	%r435, %r432, 3;
	mul.wide.u32 	%rd225, %r435, 4;
	add.s64 	%rd226, %rd136, %rd225;
	st.global.f32 	[%rd226], %f313;
	add.s32 	%r436, %r432, 4;
	mul.wide.u32 	%rd227, %r436, 4;
	add.s64 	%rd228, %rd136, %rd227;
	st.global.f32 	[%rd228], %f312;
	add.s32 	%r437, %r432, 5;
	mul.wide.u32 	%rd229, %r437, 4;
	add.s64 	%rd230, %rd136, %rd229;
	st.global.f32 	[%rd230], %f311;
	add.s32 	%r438, %r432, 6;
	mul.wide.u32 	%rd231, %r438, 4;
	add.s64 	%rd232, %rd136, %rd231;
	st.global.f32 	[%rd232], %f310;
	add.s32 	%r439, %r431, %r473;
	mul.wide.u32 	%rd233, %r439, 4;
	add.s64 	%rd234, %rd136, %rd233;
	st.global.f32 	[%rd234], %f309;
	add.s32 	%r440, %r432, %r473;
	mul.wide.u32 	%rd235, %r440, 4;
	add.s64 	%rd236, %rd136, %rd235;
	st.global.f32 	[%rd236], %f308;
	add.s32 	%r441, %r440, 1;
	mul.wide.u32 	%rd237, %r441, 4;
	add.s64 	%rd238, %rd136, %rd237;
	st.global.f32 	[%rd238], %f307;
	add.s32 	%r442, %r440, 2;
	mul.wide.u32 	%rd239, %r442, 4;
	add.s64 	%rd240, %rd136, %rd239;
	st.global.f32 	[%rd240], %f306;
	add.s32 	%r443, %r440, 3;
	mul.wide.u32 	%rd241, %r443, 4;
	add.s64 	%rd242, %rd136, %rd241;
	st.global.f32 	[%rd242], %f305;
	add.s32 	%r444, %r440, 4;
	mul.wide.u32 	%rd243, %r444, 4;
	add.s64 	%rd244, %rd136, %rd243;
	st.global.f32 	[%rd244], %f304;
	add.s32 	%r445, %r440, 5;
	mul.wide.u32 	%rd245, %r445, 4;
	add.s64 	%rd246, %rd136, %rd245;
	st.global.f32 	[%rd246], %f303;
	add.s32 	%r446, %r440, 6;
	mul.wide.u32 	%rd247, %r446, 4;
	add.s64 	%rd248, %rd136, %rd247;
	st.global.f32 	[%rd248], %f302;
	add.s32 	%r447, %r439, %r473;
	mul.wide.u32 	%rd249, %r447, 4;
	add.s64 	%rd250, %rd136, %rd249;
	st.global.f32 	[%rd250], %f301;
	add.s32 	%r448, %r440, %r473;
	mul.wide.u32 	%rd251, %r448, 4;
	add.s64 	%rd252, %rd136, %rd251;
	st.global.f32 	[%rd252], %f300;
	add.s32 	%r449, %r448, 1;
	mul.wide.u32 	%rd253, %r449, 4;
	add.s64 	%rd254, %rd136, %rd253;
	st.global.f32 	[%rd254], %f299;
	add.s32 	%r450, %r448, 2;
	mul.wide.u32 	%rd255, %r450, 4;
	add.s64 	%rd256, %rd136, %rd255;
	st.global.f32 	[%rd256], %f298;
	add.s32 	%r451, %r448, 3;
	mul.wide.u32 	%rd257, %r451, 4;
	add.s64 	%rd258, %rd136, %rd257;
	st.global.f32 	[%rd258], %f297;
	add.s32 	%r452, %r448, 4;
	mul.wide.u32 	%rd259, %r452, 4;
	add.s64 	%rd260, %rd136, %rd259;
	st.global.f32 	[%rd260], %f296;
	add.s32 	%r453, %r448, 5;
	mul.wide.u32 	%rd261, %r453, 4;
	add.s64 	%rd262, %rd136, %rd261;
	st.global.f32 	[%rd262], %f295;
	add.s32 	%r454, %r448, 6;
	mul.wide.u32 	%rd263, %r454, 4;
	add.s64 	%rd264, %rd136, %rd263;
	st.global.f32 	[%rd264], %f294;
$L__BB3_38:
	ld.param.u32 	%r461, [_Z34shared_matmul_thread_tile_load_optPKfS0_Pfiii_param_3];
	add.s32 	%r19, %r484, 1;
	mov.u32 	%r455, %nctaid.y;
	mad.lo.s32 	%r456, %r455, %r484, %r455;
	shl.b32 	%r483, %r456, 7;
	setp.lt.u32 	%p20, %r483, %r461;
	mov.u32 	%r484, %r19;
	@%p20 bra 	$L__BB3_4;
$L__BB3_39:
	ld.param.u32 	%r474, [_Z34shared_matmul_thread_tile_load_optPKfS0_Pfiii_param_4];
	add.s32 	%r21, %r482, 1;
	mad.lo.s32 	%r458, %r457, %r482, %r457;
	shl.b32 	%r481, %r458, 7;
	setp.lt.u32 	%p21, %r481, %r474;
	mov.u32 	%r482, %r21;
	@%p21 bra 	$L__BB3_2;
$L__BB3_40:
	ret;

}


// ===== COMPILED SASS (sm_100) =====

	.target	sm_100

	.elftype	@"ET_EXEC"


//--------------------- .note.nv.tkinfo           --------------------------
	.section	.note.nv.tkinfo,"",@"SHT_NOTE"
	.sectionflags	@"SHF_NOTE_NV_TKINFO"
	.tkinfo
        /*0018*/ 	.word	0x00000002
        /*0030*/ 	.string	""
        /*0030*/ 	.string	"ptxas"
        /*0030*/ 	.string	"Cuda compilation tools, release 13.0, V13.0.88"
        /*0030*/ 	.string	"Build cuda_13.0.r13.0/compiler.36424714_0"
        /*0030*/ 	.string	"-arch sm_100 -m 64 "



//--------------------- .note.nv.cuinfo           --------------------------
	.section	.note.nv.cuinfo,"",@"SHT_NOTE"
	.sectionflags	@"SHF_NOTE_NV_CUINFO"
        /*0018*/ 	.short	0x0002
        /*001a*/ 	.short	0x0064
        /*001c*/ 	.short	0x0082
	.zero		2


//--------------------- .nv.info                  --------------------------
	.section	.nv.info,"",@"SHT_CUDA_INFO"
	.align	4


	//----- nvinfo : EIATTR_REGCOUNT
	.align		4
        /*0000*/ 	.byte	0x04, 0x2f
        /*0002*/ 	.short	(.L_5 - .L_4)
	.align		4
.L_4:
        /*0004*/ 	.word	index@(_Z13shared_matmulPKfS0_Pfiii)
        /*0008*/ 	.word	0x000000ff


	//----- nvinfo : EIATTR_FRAME_SIZE
	.align		4
.L_5:
        /*000c*/ 	.byte	0x04, 0x11
        /*000e*/ 	.short	(.L_7 - .L_6)
	.align		4
.L_6:
        /*0010*/ 	.word	index@(_Z13shared_matmulPKfS0_Pfiii)
        /*0014*/ 	.word	0x00000000


	//----- nvinfo : EIATTR_REGCOUNT
	.align		4
.L_7:
        /*0018*/ 	.byte	0x04, 0x2f
        /*001a*/ 	.short	(.L_9 - .L_8)
	.align		4
.L_8:
        /*001c*/ 	.word	index@(_Z25shared_matmul_thread_tilePKfS0_Pfiii)
        /*0020*/ 	.word	0x00000080


	//----- nvinfo : EIATTR_FRAME_SIZE
	.align		4
.L_9:
        /*0024*/ 	.byte	0x04, 0x11
        /*0026*/ 	.short	(.L_11 - .L_10)
	.align		4
.L_10:
        /*0028*/ 	.word	index@(_Z25shared_matmul_thread_tilePKfS0_Pfiii)
        /*002c*/ 	.word	0x00000000


	//----- nvinfo : EIATTR_REGCOUNT
	.align		4
.L_11:
        /*0030*/ 	.byte	0x04, 0x2f
        /*0032*/ 	.short	(.L_13 - .L_12)
	.align		4
.L_12:
        /*0034*/ 	.word	index@(_Z23shared_matmul_warp_tilePKfS0_Pfiii)
        /*0038*/ 	.word	0x0000009a


	//----- nvinfo : EIATTR_FRAME_SIZE
	.align		4
.L_13:
        /*003c*/ 	.byte	0x04, 0x11
        /*003e*/ 	.short	(.L_15 - .L_14)
	.align		4
.L_14:
        /*0040*/ 	.word	index@(_Z23shared_matmul_warp_tilePKfS0_Pfiii)
        /*0044*/ 	.word	0x00000000


	//----- nvinfo : EIATTR_REGCOUNT
	.align		4
.L_15:
        /*0048*/ 	.byte	0x04, 0x2f
        /*004a*/ 	.short	(.L_17 - .L_16)
	.align		4
.L_16:
        /*004c*/ 	.word	index@(_Z34shared_matmul_thread_tile_load_optPKfS0_Pfiii)
        /*0050*/ 	.word	0x00000060


	//----- nvinfo : EIATTR_FRAME_SIZE
	.align		4
.L_17:
        /*0054*/ 	.byte	0x04, 0x11
        /*0056*/ 	.short	(.L_19 - .L_18)
	.align		4
.L_18:
        /*0058*/ 	.word	index@(_Z34shared_matmul_thread_tile_load_optPKfS0_Pfiii)
        /*005c*/ 	.word	0x00000000


	//----- nvinfo : EIATTR_MIN_STACK_SIZE
	.align		4
.L_19:
        /*0060*/ 	.byte	0x04, 0x12
        /*0062*/ 	.short	(.L_21 - .L_20)
	.align		4
.L_20:
        /*0064*/ 	.word	index@(_Z34shared_matmul_thread_tile_load_optPKfS0_Pfiii)
        /*0068*/ 	.word	0x00000000


	//----- nvinfo : EIATTR_MIN_STACK_SIZE
	.align		4
.L_21:
        /*006c*/ 	.byte	0x04, 0x12
        /*006e*/ 	.short	(.L_23 - .L_22)
	.align		4
.L_22:
        /*0070*/ 	.word	index@(_Z23shared_matmul_warp_tilePKfS0_Pfiii)
        /*0074*/ 	.word	0x00000000


	//----- nvinfo : EIATTR_MIN_STACK_SIZE
	.align		4
.L_23:
        /*0078*/ 	.byte	0x04, 0x12
        /*007a*/ 	.short	(.L_25 - .L_24)
	.align		4
.L_24:
        /*007c*/ 	.word	index@(_Z25shared_matmul_thread_tilePKfS0_Pfiii)
        /*0080*/ 	.word	0x00000000


	//----- nvinfo : EIATTR_MIN_STACK_SIZE
	.align		4
.L_25:
        /*0084*/ 	.byte	0x04, 0x12
        /*0086*/ 	.short	(.L_27 - .L_26)
	.align		4
.L_26:
        /*0088*/ 	.word	index@(_Z13shared_matmulPKfS0_Pfiii)
        /*008c*/ 	.word	0x00000000
.L_27:


//--------------------- .nv.compat                --------------------------
	.section	.nv.compat,"",@"SHT_CUDA_COMPAT_INFO"
	.align	4
        /*0000*/ 	.byte	0x02, 0x09, 0x00, 0x00, 0x02, 0x02, 0x01, 0x00, 0x02, 0x05, 0x05, 0x00, 0x03, 0x07, 0x01, 0x01
        /*0010*/ 	.byte	0x02, 0x03, 0x00, 0x00, 0x02, 0x06, 0x01, 0x00, 0x04, 0x0b, 0x08, 0x00, 0x09, 0x00, 0x00, 0x00
        /*0020*/ 	.byte	0x00, 0x00, 0x00, 0x00


//--------------------- .nv.info._Z34shared_matmul_thread_tile_load_optPKfS0_Pfiii --------------------------
	.section	.nv.info._Z34shared_matmul_thread_tile_load_optPKfS0_Pfiii,"",@"SHT_CUDA_INFO"
	.sectionflags	@""
	.align	4


	//----- nvinfo : EIATTR_CUDA_API_VERSION
	.align		4
        /*0000*/ 	.byte	0x04, 0x37
        /*0002*/ 	.short	(.L_29 - .L_28)
.L_28:
        /*0004*/ 	.word	0x00000082


	//----- nvinfo : EIATTR_KPARAM_INFO
	.align		4
.L_29:
        /*0008*/ 	.byte	0x04, 0x17
        /*000a*/ 	.short	(.L_31 - .L_30)
.L_30:
        /*000c*/ 	.word	0x00000000
        /*0010*/ 	.short	0x0005
        /*0012*/ 	.short	0x0020
        /*0014*/ 	.byte	0x00, 0xf0, 0x11, 0x00


	//----- nvinfo : EIATTR_KPARAM_INFO
	.align		4
.L_31:
        /*0018*/ 	.byte	0x04, 0x17
        /*001a*/ 	.short	(.L_33 - .L_32)
.L_32:
        /*001c*/ 	.word	0x00000000
        /*0020*/ 	.short	0x0004
        /*0022*/ 	.short	0x001c
        /*0024*/ 	.byte	0x00, 0xf0, 0x11, 0x00


	//----- nvinfo : EIATTR_KPARAM_INFO
	.align		4
.L_33:
        /*0028*/ 	.byte	0x04, 0x17
        /*002a*/ 	.short	(.L_35 - .L_34)
.L_34:
        /*002c*/ 	.word	0x00000000
        /*0030*/ 	.short	0x0003
        /*0032*/ 	.short	0x0018
        /*0034*/ 	.byte	0x00, 0xf0, 0x11, 0x00


	//----- nvinfo : EIATTR_KPARAM_INFO
	.align		4
.L_35:
        /*0038*/ 	.byte	0x04, 0x17
        /*003a*/ 	.short	(.L_37 - .L_36)
.L_36:
        /*003c*/ 	.word	0x00000000
        /*0040*/ 	.short	0x0002
        /*0042*/ 	.short	0x0010
        /*0044*/ 	.byte	0x00, 0xf5, 0x21, 0x00


	//----- nvinfo : EIATTR_KPARAM_INFO
	.align		4
.L_37:
        /*0048*/ 	.byte	0x04, 0x17
        /*004a*/ 	.short	(.L_39 - .L_38)
.L_38:
        /*004c*/ 	.word	0x00000000
        /*0050*/ 	.short	0x0001
        /*0052*/ 	.short	0x0008
        /*0054*/ 	.byte	0x00, 0xf5, 0x21, 0x00


	//----- nvinfo : EIATTR_KPARAM_INFO
	.align		4
.L_39:
        /*0058*/ 	.byte	0x04, 0x17
        /*005a*/ 	.short	(.L_41 - .L_40)
.L_40:
        /*005c*/ 	.word	0x00000000
        /*0060*/ 	.short	0x0000
        /*0062*/ 	.short	0x0000
        /*0064*/ 	.byte	0x00, 0xf5, 0x21, 0x00


	//----- nvinfo : EIATTR_SPARSE_MMA_MASK
	.align		4
.L_41:
        /*0068*/ 	.byte	0x03, 0x50
        /*006a*/ 	.short	0x0000


	//----- nvinfo : EIATTR_MAXREG_COUNT
	.align		4
        /*006c*/ 	.byte	0x03, 0x1b
        /*006e*/ 	.short	0x00ff


	//----- nvinfo : EIATTR_NUM_BARRIERS
	.align		4
        /*0070*/ 	.byte	0x02, 0x4c
        /*0072*/ 	.byte	0x01
	.zero		1


	//----- nvinfo : EIATTR_EXTERNS
	.align		4
        /*0074*/ 	.byte	0x04, 0x0f
        /*0076*/ 	.short	(.L_43 - .L_42)


	//   ....[0]....
	.align		4
.L_42:
        /*0078*/ 	.word	index@(__assertfail)


	//----- nvinfo : EIATTR_MERCURY_ISA_VERSION
	.align		4
.L_43:
        /*007c*/ 	.byte	0x03, 0x5f
        /*007e*/ 	.short	0x0101


	//----- nvinfo : EIATTR_VRC_CTA_INIT_COUNT
	.align		4
        /*0080*/ 	.byte	0x02, 0x4a
	.zero		1
	.zero		1


	//----- nvinfo : EIATTR_SYSCALL_OFFSETS
	.align		4
        /*0084*/ 	.byte	0x04, 0x46
        /*0086*/ 	.short	(.L_45 - .L_44)


	//   ....[0]....
.L_44:
        /*0088*/ 	.word	0x00000620


	//   ....[1]....
        /*008c*/ 	.word	0x00000840


	//   ....[2]....
        /*0090*/ 	.word	0x00000bd0


	//   ....[3]....
        /*0094*/ 	.word	0x00000e40


	//   ....[4]....
        /*0098*/ 	.word	0x000010b0


	//   ....[5]....
        /*009c*/ 	.word	0x000012f0


	//   ....[6]....
        /*00a0*/ 	.word	0x00001680


	//   ....[7]....
        /*00a4*/ 	.word	0x00001910


	//   ....[8]....
        /*00a8*/ 	.word	0x00001ba0


	//   ....[9]....
        /*00ac*/ 	.word	0x00001dc0


	//   ....[10]....
        /*00b0*/ 	.word	0x00002160


	//   ....[11]....
        /*00b4*/ 	.word	0x000023f0


	//   ....[12]....
        /*00b8*/ 	.word	0x00002690


	//   ....[13]....
        /*00bc*/ 	.word	0x000028d0


	//   ....[14]....
        /*00c0*/ 	.word	0x00002c50


	//   ....[15]....
        /*00c4*/ 	.word	0x00002ef0


	//----- nvinfo : EIATTR_EXIT_INSTR_OFFSETS
	.align		4
.L_45:
        /*00c8*/ 	.byte	0x04, 0x1c
        /*00ca*/ 	.short	(.L_47 - .L_46)


	//   ....[0]....
.L_46:
        /*00cc*/ 	.word	0x00000030


	//   ....[1]....
        /*00d0*/ 	.word	0x00004350


	//----- nvinfo : EIATTR_CRS_STACK_SIZE
	.align		4
.L_47:
        /*00d4*/ 	.byte	0x04, 0x1e
        /*00d6*/ 	.short	(.L_49 - .L_48)
.L_48:
        /*00d8*/ 	.word	0x00000000


	//----- nvinfo : EIATTR_CBANK_PARAM_SIZE
	.align		4
.L_49:
        /*00dc*/ 	.byte	0x03, 0x19
        /*00de*/ 	.short	0x0024


	//----- nvinfo : EIATTR_PARAM_CBANK
	.align		4
        /*00e0*/ 	.byte	0x04, 0x0a
        /*00e2*/ 	.short	(.L_51 - .L_50)
	.align		4
.L_50:
        /*00e4*/ 	.word	index@(.nv.constant0._Z34shared_matmul_thread_tile_load_optPKfS0_Pfiii)
        /*00e8*/ 	.short	0x0380
        /*00ea*/ 	.short	0x0024


	//----- nvinfo : EIATTR_SW_WAR
	.align		4
.L_51:
        /*00ec*/ 	.byte	0x04, 0x36
        /*00ee*/ 	.short	(.L_53 - .L_52)
.L_52:
        /*00f0*/ 	.word	0x00000008
.L_53:


//--------------------- .nv.info._Z23shared_matmul_warp_tilePKfS0_Pfiii --------------------------
	.section	.nv.info._Z23shared_matmul_warp_tilePKfS0_Pfiii,"",@"SHT_CUDA_INFO"
	.sectionflags	@""
	.align	4


	//----- nvinfo : EIATTR_CUDA_API_VERSION
	.align		4
        /*0000*/ 	.byte	0x04, 0x37
        /*0002*/ 	.short	(.L_55 - .L_54)
.L_54:
        /*0004*/ 	.word	0x00000082


	//----- nvinfo : EIATTR_KPARAM_INFO
	.align		4
.L_55:
        /*0008*/ 	.byte	0x04, 0x17
        /*000a*/ 	.short	(.L_57 - .L_56)
.L_56:
        /*000c*/ 	.word	0x00000000
        /*0010*/ 	.short	0x0005
        /*0012*/ 	.short	0x0020
        /*0014*/ 	.byte	0x00, 0xf0, 0x11, 0x00


	//----- nvinfo : EIATTR_KPARAM_INFO
	.align		4
.L_57:
        /*0018*/ 	.byte	0x04, 0x17
        /*001a*/ 	.short	(.L_59 - .L_58)
.L_58:
        /*001c*/ 	.word	0x00000000
        /*0020*/ 	.short	0x0004
        /*0022*/ 	.short	0x001c
        /*0024*/ 	.byte	0x00, 0xf0, 0x11, 0x00


	//----- nvinfo : EIATTR_KPARAM_INFO
	.align		4
.L_59:
        /*0028*/ 	.byte	0x04, 0x17
        /*002a*/ 	.short	(.L_61 - .L_60)
.L_60:
        /*002c*/ 	.word	0x00000000
        /*0030*/ 	.short	0x0003
        /*0032*/ 	.short	0x0018
        /*0034*/ 	.byte	0x00, 0xf0, 0x11, 0x00


	//----- nvinfo : EIATTR_KPARAM_INFO
	.align		4
.L_61:
        /*0038*/ 	.byte	0x04, 0x17
        /*003a*/ 	.short	(.L_63 - .L_62)
.L_62:
        /*003c*/ 	.word	0x00000000
        /*0040*/ 	.short	0x0002
        /*0042*/ 	.short	0x0010
        /*0044*/ 	.byte	0x00, 0xf5, 0x21, 0x00


	//----- nvinfo : EIATTR_KPARAM_INFO
	.align		4
.L_63:
        /*0048*/ 	.byte	0x04, 0x17
        /*004a*/ 	.short	(.L_65 - .L_64)
.L_64:
        /*004c*/ 	.word	0x00000000
        /*0050*/ 	.short	0x0001
        /*0052*/ 	.short	0x0008
        /*0054*/ 	.byte	0x00, 0xf5, 0x21, 0x00


	//----- nvinfo : EIATTR_KPARAM_INFO
	.align		4
.L_65:
        /*0058*/ 	.byte	0x04, 0x17
        /*005a*/ 	.short	(.L_67 - .L_66)
.L_66:
        /*005c*/ 	.word	0x00000000
        /*0060*/ 	.short	0x0000
        /*0062*/ 	.short	0x0000
        /*0064*/ 	.byte	0x00, 0xf5, 0x21, 0x00


	//----- nvinfo : EIATTR_SPARSE_MMA_MASK
	.align		4
.L_67:
        /*0068*/ 	.byte	0x03, 0x50
        /*006a*/ 	.short	0x0000


	//----- nvinfo : EIATTR_MAXREG_COUNT
	.align		4
        /*006c*/ 	.byte	0x03, 0x1b
        /*006e*/ 	.short	0x00ff


	//----- nvinfo : EIATTR_NUM_BARRIERS
	.align		4
        /*0070*/ 	.byte	0x02, 0x4c
        /*0072*/ 	.byte	0x01
	.zero		1


	//----- nvinfo : EIATTR_MERCURY_ISA_VERSION
	.align		4
        /*0074*/ 	.byte	0x03, 0x5f
        /*0076*/ 	.short	0x0101


	//----- nvinfo : EIATTR_VRC_CTA_INIT_COUNT
	.align		4
        /*0078*/ 	.byte	0x02, 0x4a
	.zero		1
	.zero		1


	//----- nvinfo : EIATTR_EXIT_INSTR_OFFSETS
	.align		4
        /*007c*/ 	.byte	0x04, 0x1c
        /*007e*/ 	.short	(.L_69 - .L_68)


	//   ....[0]....
.L_68:
        /*0080*/ 	.word	0x00000030


	//   ....[1]....
        /*0084*/ 	.word	0x00002530


	//----- nvinfo : EIATTR_CRS_STACK_SIZE
	.align		4
.L_69:
        /*0088*/ 	.byte	0x04, 0x1e
        /*008a*/ 	.short	(.L_71 - .L_70)
.L_70:
        /*008c*/ 	.word	0x00000000


	//----- nvinfo : EIATTR_CBANK_PARAM_SIZE
	.align		4
.L_71:
        /*0090*/ 	.byte	0x03, 0x19
        /*0092*/ 	.short	0x0024


	//----- nvinfo : EIATTR_PARAM_CBANK
	.align		4
        /*0094*/ 	.byte	0x04, 0x0a
        /*0096*/ 	.short	(.L_73 - .L_72)
	.align		4
.L_72:
        /*0098*/ 	.word	index@(.nv.constant0._Z23shared_matmul_warp_tilePKfS0_Pfiii)
        /*009c*/ 	.short	0x0380
        /*009e*/ 	.short	0x0024


	//----- nvinfo : EIATTR_SW_WAR
	.align		4
.L_73:
        /*00a0*/ 	.byte	0x04, 0x36
        /*00a2*/ 	.short	(.L_75 - .L_74)
.L_74:
        /*00a4*/ 	.word	0x00000008
.L_75:


//--------------------- .nv.info._Z25shared_matmul_thread_tilePKfS0_Pfiii --------------------------
	.section	.nv.info._Z25shared_matmul_thread_tilePKfS0_Pfiii,"",@"SHT_CUDA_INFO"
	.sectionflags	@""
	.align	4


	//----- nvinfo : EIATTR_CUDA_API_VERSION
	.align		4
        /*0000*/ 	.byte	0x04, 0x37
        /*0002*/ 	.short	(.L_77 - .L_76)
.L_76:
        /*0004*/ 	.word	0x00000082


	//----- nvinfo : EIATTR_KPARAM_INFO
	.align		4
.L_77:
        /*0008*/ 	.byte	0x04, 0x17
        /*000a*/ 	.short	(.L_79 - .L_78)
.L_78:
        /*000c*/ 	.word	0x00000000
        /*0010*/ 	.short	0x0005
        /*0012*/ 	.short	0x0020
        /*0014*/ 	.byte	0x00, 0xf0, 0x11, 0x00


	//----- nvinfo : EIATTR_KPARAM_INFO
	.align		4
.L_79:
        /*0018*/ 	.byte	0x04, 0x17
        /*001a*/ 	.short	(.L_81 - .L_80)
.L_80:
        /*001c*/ 	.word	0x00000000
        /*0020*/ 	.short	0x0004
        /*0022*/ 	.short	0x001c
        /*0024*/ 	.byte	0x00, 0xf0, 0x11, 0x00


	//----- nvinfo : EIATTR_KPARAM_INFO
	.align		4
.L_81:
        /*0028*/ 	.byte	0x04, 0x17
        /*002a*/ 	.short	(.L_83 - .L_82)
.L_82:
        /*002c*/ 	.word	0x00000000
        /*0030*/ 	.short	0x0003
        /*0032*/ 	.short	0x0018
        /*0034*/ 	.byte	0x00, 0xf0, 0x11, 0x00


	//----- nvinfo : EIATTR_KPARAM_INFO
	.align		4
.L_83:
        /*0038*/ 	.byte	0x04, 0x17
        /*003a*/ 	.short	(.L_85 - .L_84)
.L_84:
        /*003c*/ 	.word	0x00000000
        /*0040*/ 	.short	0x0002
        /*0042*/ 	.short	0x0010
        /*0044*/ 	.byte	0x00, 0xf5, 0x21, 0x00


	//----- nvinfo : EIATTR_KPARAM_INFO
	.align		4
.L_85:
        /*0048*/ 	.byte	0x04, 0x17
        /*004a*/ 	.short	(.L_87 - .L_86)
.L_86:
        /*004c*/ 	.word	0x00000000
        /*0050*/ 	.short	0x0001
        /*0052*/ 	.short	0x0008
        /*0054*/ 	.byte	0x00, 0xf5, 0x21, 0x00


	//----- nvinfo : EIATTR_KPARAM_INFO
	.align		4
.L_87:
        /*0058*/ 	.byte	0x04, 0x17
        /*005a*/ 	.short	(.L_89 - .L_88)
.L_88:
        /*005c*/ 	.word	0x00000000
        /*0060*/ 	.short	0x0000
        /*0062*/ 	.short	0x0000
        /*0064*/ 	.byte	0x00, 0xf5, 0x21, 0x00


	//----- nvinfo : EIATTR_SPARSE_MMA_MASK
	.align		4
.L_89:
        /*0068*/ 	.byte	0x03, 0x50
        /*006a*/ 	.short	0x0000


	//----- nvinfo : EIATTR_MAXREG_COUNT
	.align		4
        /*006c*/ 	.byte	0x03, 0x1b
        /*006e*/ 	.short	0x00ff


	//----- nvinfo : EIATTR_NUM_BARRIERS
	.align		4
        /*0070*/ 	.byte	0x02, 0x4c
        /*0072*/ 	.byte	0x01
	.zero		1


	//----- nvinfo : EIATTR_MERCURY_ISA_VERSION
	.align		4
        /*0074*/ 	.byte	0x03, 0x5f
        /*0076*/ 	.short	0x0101


	//----- nvinfo : EIATTR_VRC_CTA_INIT_COUNT
	.align		4
        /*0078*/ 	.byte	0x02, 0x4a
	.zero		1
	.zero		1


	//----- nvinfo : EIATTR_EXIT_INSTR_OFFSETS
	.align		4
        /*007c*/ 	.byte	0x04, 0x1c
        /*007e*/ 	.short	(.L_91 - .L_90)


	//   ....[0]....
.L_90:
        /*0080*/ 	.word	0x00000030


	//   ....[1]....
        /*0084*/ 	.word	0x00002550


	//----- nvinfo : EIATTR_CRS_STACK_SIZE
	.align		4
.L_91:
        /*0088*/ 	.byte	0x04, 0x1e
        /*008a*/ 	.short	(.L_93 - .L_92)
.L_92:
        /*008c*/ 	.word	0x00000000


	//----- nvinfo : EIATTR_CBANK_PARAM_SIZE
	.align		4
.L_93:
        /*0090*/ 	.byte	0x03, 0x19
        /*0092*/ 	.short	0x0024


	//----- nvinfo : EIATTR_PARAM_CBANK
	.align		4
        /*0094*/ 	.byte	0x04, 0x0a
        /*0096*/ 	.short	(.L_95 - .L_94)
	.align		4
.L_94:
        /*0098*/ 	.word	index@(.nv.constant0._Z25shared_matmul_thread_tilePKfS0_Pfiii)
        /*009c*/ 	.short	0x0380
        /*009e*/ 	.short	0x0024


	//----- nvinfo : EIATTR_SW_WAR
	.align		4
.L_95:
        /*00a0*/ 	.byte	0x04, 0x36
        /*00a2*/ 	.short	(.L_97 - .L_96)
.L_96:
        /*00a4*/ 	.word	0x00000008
.L_97:


//--------------------- .nv.info._Z13shared_matmulPKfS0_Pfiii --------------------------
	.section	.nv.info._Z13shared_matmulPKfS0_Pfiii,"",@"SHT_CUDA_INFO"
	.sectionflags	@""
	.align	4


	//----- nvinfo : EIATTR_CUDA_API_VERSION
	.align		4
        /*0000*/ 	.byte	0x04, 0x37
        /*0002*/ 	.short	(.L_99 - .L_98)
.L_98:
        /*0004*/ 	.word	0x00000082


	//----- nvinfo : EIATTR_KPARAM_INFO
	.align		4
.L_99:
        /*0008*/ 	.byte	0x04, 0x17
        /*000a*/ 	.short	(.L_101 - .L_100)
.L_100:
        /*000c*/ 	.word	0x00000000
        /*0010*/ 	.short	0x0005
        /*0012*/ 	.short	0x0020
        /*0014*/ 	.byte	0x00, 0xf0, 0x11, 0x00


	//----- nvinfo : EIATTR_KPARAM_INFO
	.align		4
.L_101:
        /*0018*/ 	.byte	0x04, 0x17
        /*001a*/ 	.short	(.L_103 - .L_102)
.L_102:
        /*001c*/ 	.word	0x00000000
        /*0020*/ 	.short	0x0004
        /*0022*/ 	.short	0x001c
        /*0024*/ 	.byte	0x00, 0xf0, 0x11, 0x00


	//----- nvinfo : EIATTR_KPARAM_INFO
	.align		4
.L_103:
        /*0028*/ 	.byte	0x04, 0x17
        /*002a*/ 	.short	(.L_105 - .L_104)
.L_104:
        /*002c*/ 	.word	0x00000000
        /*0030*/ 	.short	0x0003
        /*0032*/ 	.short	0x0018
        /*0034*/ 	.byte	0x00, 0xf0, 0x11, 0x00


	//----- nvinfo : EIATTR_KPARAM_INFO
	.align		4
.L_105:
        /*0038*/ 	.byte	0x04, 0x17
        /*003a*/ 	.short	(.L_107 - .L_106)
.L_106:
        /*003c*/ 	.word	0x00000000
        /*0040*/ 	.short	0x0002
        /*0042*/ 	.short	0x0010
        /*0044*/ 	.byte	0x00, 0xf5, 0x21, 0x00


	//----- nvinfo : EIATTR_KPARAM_INFO
	.align		4
.L_107:
        /*0048*/ 	.byte	0x04, 0x17
        /*004a*/ 	.short	(.L_109 - .L_108)
.L_108:
        /*004c*/ 	.word	0x00000000
        /*0050*/ 	.short	0x0001
        /*0052*/ 	.short	0x0008
        /*0054*/ 	.byte	0x00, 0xf5, 0x21, 0x00


	//----- nvinfo : EIATTR_KPARAM_INFO
	.align		4
.L_109:
        /*0058*/ 	.byte	0x04, 0x17
        /*005a*/ 	.short	(.L_111 - .L_110)
.L_110:
        /*005c*/ 	.word	0x00000000
        /*0060*/ 	.short	0x0000
        /*0062*/ 	.short	0x0000
        /*0064*/ 	.byte	0x00, 0xf5, 0x21, 0x00


	//----- nvinfo : EIATTR_SPARSE_MMA_MASK
	.align		4
.L_111:
        /*0068*/ 	.byte	0x03, 0x50
        /*006a*/ 	.short	0x0000


	//----- nvinfo : EIATTR_MAXREG_COUNT
	.align		4
        /*006c*/ 	.byte	0x03, 0x1b
        /*006e*/ 	.short	0x00ff


	//----- nvinfo : EIATTR_NUM_BARRIERS
	.align		4
        /*0070*/ 	.byte	0x02, 0x4c
        /*0072*/ 	.byte	0x01
	.zero		1


	//----- nvinfo : EIATTR_MERCURY_ISA_VERSION
	.align		4
        /*0074*/ 	.byte	0x03, 0x5f
        /*0076*/ 	.short	0x0101


	//----- nvinfo : EIATTR_VRC_CTA_INIT_COUNT
	.align		4
        /*0078*/ 	.byte	0x02, 0x4a
	.zero		1
	.zero		1


	//----- nvinfo : EIATTR_EXIT_INSTR_OFFSETS
	.align		4
        /*007c*/ 	.byte	0x04, 0x1c
        /*007e*/ 	.short	(.L_113 - .L_112)


	//   ....[0]....
.L_112:
        /*0080*/ 	.word	0x00000030


	//   ....[1]....
        /*0084*/ 	.word	0x00006ce0


	//----- nvinfo : EIATTR_CRS_STACK_SIZE
	.align		4
.L_113:
        /*0088*/ 	.byte	0x04, 0x1e
        /*008a*/ 	.short	(.L_115 - .L_114)
.L_114:
        /*008c*/ 	.word	0x00000000


	//----- nvinfo : EIATTR_CBANK_PARAM_SIZE
	.align		4
.L_115:
        /*0090*/ 	.byte	0x03, 0x19
        /*0092*/ 	.short	0x0024


	//----- nvinfo : EIATTR_PARAM_CBANK
	.align		4
        /*0094*/ 	.byte	0x04, 0x0a
        /*0096*/ 	.short	(.L_117 - .L_116)
	.align		4
.L_116:
        /*0098*/ 	.word	index@(.nv.constant0._Z13shared_matmulPKfS0_Pfiii)
        /*009c*/ 	.short	0x0380
        /*009e*/ 	.short	0x0024


	//----- nvinfo : EIATTR_SW_WAR
	.align		4
.L_117:
        /*00a0*/ 	.byte	0x04, 0x36
        /*00a2*/ 	.short	(.L_119 - .L_118)
.L_118:
        /*00a4*/ 	.word	0x00000008
.L_119:


//--------------------- .nv.callgraph             --------------------------
	.section	.nv.callgraph,"",@"SHT_CUDA_CALLGRAPH"
	.align	4
	.sectionentsize	8
	.align		4
        /*0000*/ 	.word	0x00000000
	.align		4
        /*0004*/ 	.word	0xffffffff
	.align		4
        /*0008*/ 	.word	index@(_Z34shared_matmul_thread_tile_load_optPKfS0_Pfiii)
	.align		4
        /*000c*/ 	.word	index@(__assertfail)
	.align		4
        /*0010*/ 	.word	0x00000000
	.align		4
        /*0014*/ 	.word	0xfffffffe
	.align		4
        /*0018*/ 	.word	0x00000000
	.align		4
        /*001c*/ 	.word	0xfffffffd
	.align		4
        /*0020*/ 	.word	0x00000000
	.align		4
        /*0024*/ 	.word	0xfffffffc


//--------------------- .nv.constant4             --------------------------
	.section	.nv.constant4,"a",@progbits
	.align	8
	.align		8
.nv.constant4:
        /*0000*/ 	.dword	__assertfail
	.align		8
        /*0008*/ 	.dword	__unnamed_1
	.align		8
        /*0010*/ 	.dword	$str
	.align		8
        /*0018*/ 	.dword	$str$1
	.align		8
        /*0020*/ 	.dword	$str$3


//--------------------- .text._Z34shared_matmul_thread_tile_load_optPKfS0_Pfiii --------------------------
	.section	.text._Z34shared_matmul_thread_tile_load_optPKfS0_Pfiii,"ax",@progbits
	.align	128
        .global         _Z34shared_matmul_thread_tile_load_optPKfS0_Pfiii
        .type           _Z34shared_matmul_thread_tile_load_optPKfS0_Pfiii,@function
        .size           _Z34shared_matmul_thread_tile_load_optPKfS0_Pfiii,(.L_x_66 - _Z34shared_matmul_thread_tile_load_optPKfS0_Pfiii)
        .other          _Z34shared_matmul_thread_tile_load_optPKfS0_Pfiii,@"STO_CUDA_ENTRY STV_DEFAULT"
_Z34shared_matmul_thread_tile_load_optPKfS0_Pfiii:
.text._Z34shared_matmul_thread_tile_load_optPKfS0_Pfiii:
[----:B------:R-:W0:Y:S01]  /*0000*/  LDC R1, c[0x0][0x37c] ;  /* 0x0000df00ff017b82 */ /* 0x000e220000000800 */
[----:B------:R-:W1:Y:S02]  /*0010*/  LDCU UR4, c[0x0][0x39c] ;  /* 0x00007380ff0477ac */ /* 0x000e640008000800 */
[----:B-1----:R-:W-:-:S13]  /*0020*/  ISETP.NE.AND P0, PT, RZ, UR4, PT ;  /* 0x00000004ff007c0c */ /* 0x002fda000bf05270 */
[----:B------:R-:W-:Y:S05]  /*0030*/  @!P0 EXIT ;  /* 0x000000000000894d */ /* 0x000fea0003800000 */
[----:B------:R-:W1:Y:S01]  /*0040*/  S2R R88, SR_CTAID.X ;  /* 0x0000000000587919 */ /* 0x000e620000002500 */
[----:B------:R-:W2:Y:S01]  /*0050*/  LDC R18, c[0x0][0x370] ;  /* 0x0000dc00ff127b82 */ /* 0x000ea20000000800 */
[----:B------:R-:W-:Y:S01]  /*0060*/  HFMA2 R89, -RZ, RZ, 0, 0 ;  /* 0x00000000ff597431 */ /* 0x000fe200000001ff */
[----:B------:R-:W3:Y:S01]  /*0070*/  LDCU.64 UR36, c[0x0][0x358] ;  /* 0x00006b00ff2477ac */ /* 0x000ee20008000a00 */
[----:B------:R-:W1:Y:S02]  /*0080*/  S2R R3, SR_TID.X ;  /* 0x0000000000037919 */ /* 0x000e640000002100 */
[----:B-1----:R-:W-:Y:S01]  /*0090*/  LEA R88, R88, R3, 0x7 ;  /* 0x0000000358587211 */ /* 0x002fe200078e38ff */
[----:B---3--:R-:W-:-:S07]  /*00a0*/  IMAD.MOV.U32 R3, RZ, RZ, RZ ;  /* 0x000000ffff037224 */ /* 0x008fce00078e00ff */
.L_x_42:
[----:B------:R-:W1:Y:S02]  /*00b0*/  LDCU UR4, c[0x0][0x398] ;  /* 0x00007300ff0477ac */ /* 0x000e640008000800 */
[----:B-1----:R-:W-:-:S09]  /*00c0*/  UISETP.NE.AND UP0, UPT, UR4, URZ, UPT ;  /* 0x000000ff0400728c */ /* 0x002fd2000bf05270 */
[----:B------:R-:W-:Y:S05]  /*00d0*/  BRA.U !UP0, `(.L_x_0) ;  /* 0x0000004108847547 */ /* 0x000fea000b800000 */
[----:B------:R-:W1:Y:S01]  /*00e0*/  S2R R0, SR_TID.Y ;  /* 0x0000000000007919 */ /* 0x000e620000002200 */
[----:B------:R-:W1:Y:S01]  /*00f0*/  LDCU UR4, c[0x0][0x360] ;  /* 0x00006c00ff0477ac */ /* 0x000e620008000800 */
[----:B------:R-:W-:Y:S01]  /*0100*/  HFMA2 R87, -RZ, RZ, 0, 0 ;  /* 0x00000000ff577431 */ /* 0x000fe200000001ff */
[----:B------:R-:W-:Y:S01]  /*0110*/  BSSY B7, `(.L_x_0) ;  /* 0x000041d000077945 */ /* 0x000fe20003800000 */
[----:B------:R-:W1:Y:S01]  /*0120*/  S2R R5, SR_TID.X ;  /* 0x0000000000057919 */ /* 0x000e620000002100 */
[----:B------:R-:W-:Y:S01]  /*0130*/  IMAD.IADD R17, R88, 0x1, R3 ;  /* 0x0000000158117824 */ /* 0x000fe200078e0203 */
[----:B------:R-:W-:Y:S01]  /*0140*/  MOV R4, RZ ;  /* 0x000000ff00047202 */ /* 0x000fe20000000f00 */
[----:B------:R-:W3:Y:S01]  /*0150*/  S2R R7, SR_CTAID.X ;  /* 0x0000000000077919 */ /* 0x000ee20000002500 */
[----:B-1----:R-:W-:-:S04]  /*0160*/  IMAD R0, R0, UR4, R5 ;  /* 0x0000000400007c24 */ /* 0x002fc8000f8e0205 */
[----:B------:R-:W-:-:S05]  /*0170*/  IMAD.SHL.U32 R0, R0, 0x4, RZ ;  /* 0x0000000400007824 */ /* 0x000fca00078e00ff */
[----:B------:R-:W-:-:S04]  /*0180*/  LOP3.LUT R0, R0, 0x7c, RZ, 0xc0, !PT ;  /* 0x0000007c00007812 */ /* 0x000fc800078ec0ff */
[----:B---3--:R-:W-:-:S05]  /*0190*/  LEA R0, R7, R0, 0x7 ;  /* 0x0000000007007211 */ /* 0x008fca00078e38ff */
[----:B------:R-:W-:-:S07]  /*01a0*/  IMAD.IADD R16, R0, 0x1, R3 ;  /* 0x0000000100107824 */ /* 0x000fce00078e0203 */
.L_x_41:
[----:B------:R-:W1:Y:S01]  /*01b0*/  S2R R3, SR_CTAID.Y ;  /* 0x0000000000037919 */ /* 0x000e620000002600 */
[----:B------:R-:W3:Y:S01]  /*01c0*/  LDCU.64 UR4, c[0x0][0x398] ;  /* 0x00007300ff0477ac */ /* 0x000ee20008000a00 */
[----:B------:R-:W4:Y:S01]  /*01d0*/  S2R R0, SR_TID.Y ;  /* 0x0000000000007919 */ /* 0x000f220000002200 */
[----:B-1----:R-:W-:-:S05]  /*01e0*/  IMAD.SHL.U32 R3, R3, 0x80, RZ ;  /* 0x0000008003037824 */ /* 0x002fca00078e00ff */
[----:B----4-:R-:W-:-:S04]  /*01f0*/  IADD3 R2, PT, PT, R4, R3, R0 ;  /* 0x0000000304027210 */ /* 0x010fc80007ffe000 */
[----:B---3--:R-:W-:-:S04]  /*0200*/  ISETP.GE.AND P0, PT, R2, UR4, PT ;  /* 0x0000000402007c0c */ /* 0x008fc8000bf06270 */
[----:B------:R-:W-:-:S13]  /*0210*/  ISETP.GE.OR P0, PT, R17, UR5, P0 ;  /* 0x0000000511007c0c */ /* 0x000fda0008706670 */
[----:B------:R-:W-:Y:S05]  /*0220*/  @P0 BRA `(.L_x_1) ;  /* 0x0000004000100947 */ /* 0x000fea0003800000 */
[----:B------:R-:W1:Y:S01]  /*0230*/  S2R R5, SR_TID.X ;  /* 0x0000000000057919 */ /* 0x000e620000002100 */
[----:B------:R-:W1:Y:S01]  /*0240*/  LDCU UR4, c[0x0][0x360] ;  /* 0x00006c00ff0477ac */ /* 0x000e620008000800 */
[----:B------:R-:W-:Y:S01]  /*0250*/  HFMA2 R19, -RZ, RZ, 0, 0 ;  /* 0x00000000ff137431 */ /* 0x000fe200000001ff */
[----:B------:R-:W-:Y:S02]  /*0260*/  MOV R86, RZ ;  /* 0x000000ff00567202 */ /* 0x000fe40000000f00 */
[----:B------:R-:W-:Y:S02]  /*0270*/  CS2R R84, SRZ ;  /* 0x0000000000547805 */ /* 0x000fe4000001ff00 */
[----:B------:R-:W-:Y:S02]  /*0280*/  CS2R R22, SRZ ;  /* 0x0000000000167805 */ /* 0x000fe4000001ff00 */
[----:B------:R-:W-:Y:S02]  /*0290*/  CS2R R24, SRZ ;  /* 0x0000000000187805 */ /* 0x000fe4000001ff00 */
[----:B------:R-:W-:-:S02]  /*02a0*/  CS2R R26, SRZ ;  /* 0x00000000001a7805 */ /* 0x000fc4000001ff00 */
[----:B------:R-:W-:Y:S02]  /*02b0*/  CS2R R28, SRZ ;  /* 0x00000000001c7805 */ /* 0x000fe4000001ff00 */
[----:B------:R-:W-:Y:S02]  /*02c0*/  CS2R R30, SRZ ;  /* 0x00000000001e7805 */ /* 0x000fe4000001ff00 */
        /* <DEDUP_REMOVED lines=21> */
[----:B------:R-:W-:Y:S01]  /*0420*/  CS2R R74, SRZ ;  /* 0x00000000004a7805 */ /* 0x000fe2000001ff00 */
[----:B-1----:R-:W-:Y:S01]  /*0430*/  IMAD R0, R0, UR4, R5 ;  /* 0x0000000400007c24 */ /* 0x002fe2000f8e0205 */
[----:B------:R-:W1:Y:S01]  /*0440*/  LDCU UR4, c[0x0][0x3a0] ;  /* 0x00007400ff0477ac */ /* 0x000e620008000800 */
[----:B------:R-:W-:-:S02]  /*0450*/  CS2R R76, SRZ ;  /* 0x00000000004c7805 */ /* 0x000fc4000001ff00 */
[----:B------:R-:W-:Y:S02]  /*0460*/  CS2R R78, SRZ ;  /* 0x00000000004e7805 */ /* 0x000fe4000001ff00 */
[----:B------:R-:W-:Y:S02]  /*0470*/  CS2R R80, SRZ ;  /* 0x0000000000507805 */ /* 0x000fe4000001ff00 */
[----:B------:R-:W-:Y:S01]  /*0480*/  LEA.HI R3, R0, R3, RZ, 0x1e ;  /* 0x0000000300037211 */ /* 0x000fe200078ff0ff */
[----:B------:R-:W-:-:S04]  /*0490*/  IMAD.MOV.U32 R82, RZ, RZ, RZ ;  /* 0x000000ffff527224 */ /* 0x000fc800078e00ff */
[----:B------:R-:W-:-:S04]  /*04a0*/  IMAD.IADD R3, R3, 0x1, R4 ;  /* 0x0000000103037824 */ /* 0x000fc800078e0204 */
[----:B-1----:R-:W-:-:S07]  /*04b0*/  IMAD R83, R3, UR4, RZ ;  /* 0x0000000403537c24 */ /* 0x002fce000f8e02ff */
.L_x_40:
[----:B------:R-:W1:Y:S01]  /*04c0*/  S2R R0, SR_TID.Y ;  /* 0x0000000000007919 */ /* 0x000e620000002200 */
[----:B------:R-:W1:Y:S01]  /*04d0*/  LDCU UR4, c[0x0][0x360] ;  /* 0x00006c00ff0477ac */ /* 0x000e620008000800 */
[----:B------:R-:W-:Y:S01]  /*04e0*/  BSSY.RECONVERGENT B6, `(.L_x_2) ;  /* 0x0000049000067945 */ /* 0x000fe20003800200 */
[----:B------:R-:W1:Y:S02]  /*04f0*/  S2R R3, SR_TID.X ;  /* 0x0000000000037919 */ /* 0x000e640000002100 */
[----:B-1----:R-:W-:-:S05]  /*0500*/  IMAD R4, R0, UR4, R3 ;  /* 0x0000000400047c24 */ /* 0x002fca000f8e0203 */
[----:B------:R-:W-:-:S13]  /*0510*/  ISETP.GE.U32.AND P0, PT, R4, 0x200, PT ;  /* 0x000002000400780c */ /* 0x000fda0003f06070 */
[----:B------:R-:W-:Y:S05]  /*0520*/  @!P0 BRA `(.L_x_3) ;  /* 0x0000000000cc8947 */ /* 0x000fea0003800000 */
[----:B------:R-:W-:Y:S01]  /*0530*/  MOV R90, 0x0 ;  /* 0x00000000005a7802 */ /* 0x000fe20000000f00 */
[----:B------:R-:W1:Y:S01]  /*0540*/  LDCU.64 UR4, c[0x4][0x10] ;  /* 0x01000200ff0477ac */ /* 0x000e620008000a00 */
[----:B------:R-:W-:Y:S02]  /*0550*/  HFMA2 R8, -RZ, RZ, 0, 2.6285648345947265625e-05 ;  /* 0x000001b9ff087431 */ /* 0x000fe400000001ff */
[----:B------:R-:W-:Y:S01]  /*0560*/  IMAD.MOV.U32 R12, RZ, RZ, 0x1 ;  /* 0x00000001ff0c7424 */ /* 0x000fe200078e00ff */
[----:B------:R3:W4:Y:S01]  /*0570*/  LDC.64 R14, c[0x4][R90] ;  /* 0x010000005a0e7b82 */ /* 0x0007220000000a00 */
[----:B------:R-:W5:Y:S01]  /*0580*/  LDCU.64 UR6, c[0x4][0x18] ;  /* 0x01000300ff0677ac */ /* 0x000f620008000a00 */
[----:B------:R-:W-:Y:S01]  /*0590*/  MOV R13, RZ ;  /* 0x000000ff000d7202 */ /* 0x000fe20000000f00 */
[----:B------:R-:W0:Y:S01]  /*05a0*/  LDCU.64 UR8, c[0x4][0x8] ;  /* 0x01000100ff0877ac */ /* 0x000e220008000a00 */
[----:B-1----:R-:W-:Y:S01]  /*05b0*/  MOV R4, UR4 ;  /* 0x0000000400047c02 */ /* 0x002fe20008000f00 */
[----:B------:R-:W-:Y:S01]  /*05c0*/  IMAD.U32 R5, RZ, RZ, UR5 ;  /* 0x00000005ff057e24 */ /* 0x000fe2000f8e00ff */
[----:B-----5:R-:W-:Y:S01]  /*05d0*/  MOV R6, UR6 ;  /* 0x0000000600067c02 */ /* 0x020fe20008000f00 */
[----:B------:R-:W-:Y:S01]  /*05e0*/  IMAD.U32 R7, RZ, RZ, UR7 ;  /* 0x00000007ff077e24 */ /* 0x000fe2000f8e00ff */
[----:B0-----:R-:W-:Y:S01]  /*05f0*/  MOV R10, UR8 ;  /* 0x00000008000a7c02 */ /* 0x001fe20008000f00 */
[----:B---3--:R-:W-:-:S07]  /*0600*/  IMAD.U32 R11, RZ, RZ, UR9 ;  /* 0x00000009ff0b7e24 */ /* 0x008fce000f8e00ff */
[----:B------:R-:W-:-:S07]  /*0610*/  LEPC R20, `(.L_x_4) ;  /* 0x000000001014794e */ /* 0x000fce0000000000 */
[----:B--2-4-:R-:W-:Y:S05]  /*0620*/  CALL.ABS.NOINC R14 ;  /* 0x000000000e007343 */ /* 0x014fea0003c00000 */
.L_x_4:
[----:B------:R-:W0:Y:S01]  /*0630*/  S2R R3, SR_TID.Y ;  /* 0x0000000000037919 */ /* 0x000e220000002200 */
[----:B------:R-:W0:Y:S01]  /*0640*/  LDCU UR4, c[0x0][0x360] ;  /* 0x00006c00ff0477ac */ /* 0x000e220008000800 */
[----:B------:R-:W1:Y:S01]  /*0650*/  LDC.64 R4, c[0x0][0x380] ;  /* 0x0000e000ff047b82 */ /* 0x000e620000000a00 */
[----:B------:R-:W0:Y:S01]  /*0660*/  S2R R0, SR_TID.X ;  /* 0x0000000000007919 */ /* 0x000e220000002100 */
[----:B------:R-:W2:Y:S01]  /*0670*/  LDCU.64 UR6, c[0x4][0x10] ;  /* 0x01000200ff0677ac */ /* 0x000ea20008000a00 */
[----:B------:R-:W3:Y:S01]  /*0680*/  LDCU.64 UR8, c[0x4][0x18] ;  /* 0x01000300ff0877ac */ /* 0x000ee20008000a00 */
[----:B0-----:R-:W-:-:S04]  /*0690*/  IMAD R3, R3, UR4, R0 ;  /* 0x0000000403037c24 */ /* 0x001fc8000f8e0200 */
[----:B------:R-:W-:-:S05]  /*06a0*/  IMAD.SHL.U32 R0, R3, 0x4, RZ ;  /* 0x0000000403007824 */ /* 0x000fca00078e00ff */
[----:B------:R-:W-:-:S04]  /*06b0*/  LOP3.LUT R7, R0, 0xc, RZ, 0xc0, !PT ;  /* 0x0000000c00077812 */ /* 0x000fc800078ec0ff */
[----:B------:R-:W-:-:S05]  /*06c0*/  LEA R0, R86, R7, 0x4 ;  /* 0x0000000756007211 */ /* 0x000fca00078e20ff */
[----:B------:R-:W-:-:S04]  /*06d0*/  IMAD.IADD R7, R83, 0x1, R0 ;  /* 0x0000000153077824 */ /* 0x000fc800078e0200 */
[----:B-1----:R-:W-:-:S05]  /*06e0*/  IMAD.WIDE.U32 R4, R7, 0x4, R4 ;  /* 0x0000000407047825 */ /* 0x002fca00078e0004 */
[----:B------:R2:W4:Y:S01]  /*06f0*/  LDG.E R0, desc[UR36][R4.64] ;  /* 0x0000002404007981 */ /* 0x000522000c1e1900 */
[----:B------:R-:W0:Y:S01]  /*0700*/  S2UR UR5, SR_CgaCtaId ;  /* 0x00000000000579c3 */ /* 0x000e220000008800 */
[----:B------:R-:W-:Y:S01]  /*0710*/  SHF.L.U32 R3, R3, 0x4, RZ ;  /* 0x0000000403037819 */ /* 0x000fe200000006ff */
[----:B------:R-:W-:Y:S01]  /*0720*/  UMOV UR4, 0x400 ;  /* 0x0000040000047882 */ /* 0x000fe20000000000 */
[----:B------:R-:W-:Y:S01]  /*0730*/  HFMA2 R12, -RZ, RZ, 0, 5.9604644775390625e-08 ;  /* 0x00000001ff0c7431 */ /* 0x000fe200000001ff */
[----:B---3--:R-:W-:Y:S01]  /*0740*/  MOV R7, UR9 ;  /* 0x0000000900077c02 */ /* 0x008fe20008000f00 */
[----:B------:R-:W-:Y:S01]  /*0750*/  IMAD.MOV.U32 R8, RZ, RZ, 0x1b9 ;  /* 0x000001b9ff087424 */ /* 0x000fe200078e00ff */
[C---:B------:R-:W-:Y:S01]  /*0760*/  LOP3.LUT R6, R3.reuse, 0xffffffc0, RZ, 0xc0, !PT ;  /* 0xffffffc003067812 */ /* 0x040fe200078ec0ff */
[----:B------:R-:W-:Y:S01]  /*0770*/  IMAD.MOV.U32 R13, RZ, RZ, RZ ;  /* 0x000000ffff0d7224 */ /* 0x000fe200078e00ff */
[----:B------:R-:W-:Y:S01]  /*0780*/  LOP3.LUT R3, R3, 0x30, RZ, 0xc0, !PT ;  /* 0x0000003003037812 */ /* 0x000fe200078ec0ff */
[----:B------:R-:W1:Y:S01]  /*0790*/  LDC.64 R90, c[0x4][R90] ;  /* 0x010000005a5a7b82 */ /* 0x000e620000000a00 */
[----:B--2---:R-:W-:Y:S01]  /*07a0*/  IMAD.U32 R4, RZ, RZ, UR6 ;  /* 0x00000006ff047e24 */ /* 0x004fe2000f8e00ff */
[----:B------:R-:W-:Y:S01]  /*07b0*/  MOV R5, UR7 ;  /* 0x0000000700057c02 */ /* 0x000fe20008000f00 */
[----:B0-----:R-:W-:-:S06]  /*07c0*/  ULEA UR4, UR5, UR4, 0x18 ;  /* 0x0000000405047291 */ /* 0x001fcc000f8ec0ff */
[----:B------:R-:W-:Y:S01]  /*07d0*/  IADD3 R3, PT, PT, R3, UR4, R6 ;  /* 0x0000000403037c10 */ /* 0x000fe2000fffe006 */
[----:B------:R-:W-:-:S04]  /*07e0*/  IMAD.U32 R6, RZ, RZ, UR8 ;  /* 0x00000008ff067e24 */ /* 0x000fc8000f8e00ff */
[----:B------:R-:W0:Y:S02]  /*07f0*/  LDCU.64 UR4, c[0x4][0x8] ;  /* 0x01000100ff0477ac */ /* 0x000e240008000a00 */
[----:B0-----:R-:W-:Y:S01]  /*0800*/  IMAD.U32 R10, RZ, RZ, UR4 ;  /* 0x00000004ff0a7e24 */ /* 0x001fe2000f8e00ff */
[----:B------:R-:W-:Y:S01]  /*0810*/  MOV R11, UR5 ;  /* 0x00000005000b7c02 */ /* 0x000fe20008000f00 */
[----:B-1--4-:R0:W-:Y:S06]  /*0820*/  STS [R3], R0 ;  /* 0x0000000003007388 */ /* 0x0121ec0000000800 */
[----:B------:R-:W-:-:S07]  /*0830*/  LEPC R20, `(.L_x_5) ;  /* 0x000000001014794e */ /* 0x000fce0000000000 */
[----:B0-----:R-:W-:Y:S05]  /*0840*/  CALL.ABS.NOINC R90 ;  /* 0x000000005a007343 */ /* 0x001fea0003c00000 */
.L_x_5:
[----:B------:R-:W-:Y:S05]  /*0850*/  BRA `(.L_x_6) ;  /* 0x0000000000447947 */ /* 0x000fea0003800000 */
.L_x_3:
[----:B------:R-:W1:Y:S01]  /*0860*/  LDCU UR4, c[0x0][0x360] ;  /* 0x00006c00ff0477ac */ /* 0x000e620008000800 */
[----:B------:R-:W3:Y:S01]  /*0870*/  LDC.64 R4, c[0x0][0x380] ;  /* 0x0000e000ff047b82 */ /* 0x000ee20000000a00 */
[----:B-1----:R-:W-:-:S05]  /*0880*/  IMAD R0, R0, UR4, R3 ;  /* 0x0000000400007c24 */ /* 0x002fca000f8e0203 */
[----:B------:R-:W-:-:S04]  /*0890*/  SHF.L.U32 R3, R0, 0x2, RZ ;  /* 0x0000000200037819 */ /* 0x000fc800000006ff */
[----:B------:R-:W-:-:S05]  /*08a0*/  LOP3.LUT R3, R3, 0xc, RZ, 0xc0, !PT ;  /* 0x0000000c03037812 */ /* 0x000fca00078ec0ff */
[----:B------:R-:W-:-:S05]  /*08b0*/  IMAD R6, R86, 0x10, R3 ;  /* 0x0000001056067824 */ /* 0x000fca00078e0203 */
[----:B------:R-:W-:-:S05]  /*08c0*/  IADD3 R3, PT, PT, R83, R6, RZ ;  /* 0x0000000653037210 */ /* 0x000fca0007ffe0ff */
[----:B---3--:R-:W-:-:S06]  /*08d0*/  IMAD.WIDE.U32 R4, R3, 0x4, R4 ;  /* 0x0000000403047825 */ /* 0x008fcc00078e0004 */
[----:B------:R-:W3:Y:S01]  /*08e0*/  LDG.E R4, desc[UR36][R4.64] ;  /* 0x0000002404047981 */ /* 0x000ee2000c1e1900 */
[----:B------:R-:W1:Y:S01]  /*08f0*/  S2UR UR5, SR_CgaCtaId ;  /* 0x00000000000579c3 */ /* 0x000e620000008800 */
[----:B------:R-:W-:Y:S01]  /*0900*/  IMAD.SHL.U32 R0, R0, 0x10, RZ ;  /* 0x0000001000007824 */ /* 0x000fe200078e00ff */
[----:B------:R-:W-:-:S04]  /*0910*/  UMOV UR4, 0x400 ;  /* 0x0000040000047882 */ /* 0x000fc80000000000 */
[C---:B------:R-:W-:Y:S02]  /*0920*/  LOP3.LUT R3, R0.reuse, 0xffffffc0, RZ, 0xc0, !PT ;  /* 0xffffffc000037812 */ /* 0x040fe400078ec0ff */
[----:B------:R-:W-:Y:S01]  /*0930*/  LOP3.LUT R0, R0, 0x30, RZ, 0xc0, !PT ;  /* 0x0000003000007812 */ /* 0x000fe200078ec0ff */
[----:B-1----:R-:W-:-:S06]  /*0940*/  ULEA UR4, UR5, UR4, 0x18 ;  /* 0x0000000405047291 */ /* 0x002fcc000f8ec0ff */
[----:B------:R-:W-:-:S05]  /*0950*/  IADD3 R3, PT, PT, R0, UR4, R3 ;  /* 0x0000000400037c10 */ /* 0x000fca000fffe003 */
[----:B---3--:R1:W-:Y:S02]  /*0960*/  STS [R3], R4 ;  /* 0x0000000403007388 */ /* 0x0083e40000000800 */
.L_x_6:
[----:B------:R-:W-:Y:S05]  /*0970*/  BSYNC.RECONVERGENT B6 ;  /* 0x0000000000067941 */ /* 0x000fea0003800200 */
.L_x_2:
[----:B------:R-:W3:Y:S01]  /*0980*/  S2R R0, SR_TID.Y ;  /* 0x0000000000007919 */ /* 0x000ee20000002200 */
[----:B------:R-:W3:Y:S01]  /*0990*/  LDCU UR4, c[0x0][0x360] ;  /* 0x00006c00ff0477ac */ /* 0x000ee20008000800 */
[----:B-1----:R-:W1:Y:S01]  /*09a0*/  LDC.64 R4, c[0x0][0x380] ;  /* 0x0000e000ff047b82 */ /* 0x002e620000000a00 */
[----:B------:R-:W3:Y:S02]  /*09b0*/  S2R R3, SR_TID.X ;  /* 0x0000000000037919 */ /* 0x000ee40000002100 */
[----:B---3--:R-:W-:-:S05]  /*09c0*/  IMAD R0, R0, UR4, R3 ;  /* 0x0000000400007c24 */ /* 0x008fca000f8e0203 */
[----:B------:R-:W-:-:S04]  /*09d0*/  SHF.L.U32 R3, R0, 0x2, RZ ;  /* 0x0000000200037819 */ /* 0x000fc800000006ff */
[----:B------:R-:W-:-:S05]  /*09e0*/  LOP3.LUT R3, R3, 0xc, RZ, 0xc0, !PT ;  /* 0x0000000c03037812 */ /* 0x000fca00078ec0ff */
[----:B------:R-:W-:-:S05]  /*09f0*/  IMAD R6, R86, 0x10, R3 ;  /* 0x0000001056067824 */ /* 0x000fca00078e0203 */
[----:B------:R-:W-:-:S05]  /*0a00*/  IADD3 R3, PT, PT, R6, 0x1, R83 ;  /* 0x0000000106037810 */ /* 0x000fca0007ffe053 */
[----:B-1----:R-:W-:-:S06]  /*0a10*/  IMAD.WIDE.U32 R4, R3, 0x4, R4 ;  /* 0x0000000403047825 */ /* 0x002fcc00078e0004 */
[----:B------:R-:W3:Y:S01]  /*0a20*/  LDG.E R4, desc[UR36][R4.64] ;  /* 0x0000002404047981 */ /* 0x000ee2000c1e1900 */
[----:B------:R-:W1:Y:S01]  /*0a30*/  S2UR UR5, SR_CgaCtaId ;  /* 0x00000000000579c3 */ /* 0x000e620000008800 */
[C---:B------:R-:W-:Y:S01]  /*0a40*/  SHF.L.U32 R3, R0.reuse, 0x4, RZ ;  /* 0x0000000400037819 */ /* 0x040fe200000006ff */
[----:B------:R-:W-:Y:S01]  /*0a50*/  UMOV UR4, 0x400 ;  /* 0x0000040000047882 */ /* 0x000fe20000000000 */
[----:B------:R-:W-:Y:S01]  /*0a60*/  ISETP.GE.U32.AND P0, PT, R0, 0x200, PT ;  /* 0x000002000000780c */ /* 0x000fe20003f06070 */
[----:B------:R-:W-:Y:S01]  /*0a70*/  BSSY.RECONVERGENT B6, `(.L_x_7) ;  /* 0x0000017000067945 */ /* 0x000fe20003800200 */
[C---:B------:R-:W-:Y:S02]  /*0a80*/  LOP3.LUT R6, R3.reuse, 0xffffffc0, RZ, 0xc0, !PT ;  /* 0xffffffc003067812 */ /* 0x040fe400078ec0ff */
[----:B------:R-:W-:Y:S01]  /*0a90*/  LOP3.LUT R3, R3, 0x30, RZ, 0xc0, !PT ;  /* 0x0000003003037812 */ /* 0x000fe200078ec0ff */
[----:B-1----:R-:W-:-:S06]  /*0aa0*/  ULEA UR4, UR5, UR4, 0x18 ;  /* 0x0000000405047291 */ /* 0x002fcc000f8ec0ff */
[----:B------:R-:W-:-:S05]  /*0ab0*/  IADD3 R3, PT, PT, R3, UR4, R6 ;  /* 0x0000000403037c10 */ /* 0x000fca000fffe006 */
[----:B---3--:R1:W-:Y:S01]  /*0ac0*/  STS [R3+0x4], R4 ;  /* 0x0000040403007388 */ /* 0x0083e20000000800 */
[----:B------:R-:W-:Y:S05]  /*0ad0*/  @!P0 BRA `(.L_x_8) ;  /* 0x0000000000408947 */ /* 0x000fea0003800000 */
[----:B------:R-:W-:Y:S01]  /*0ae0*/  MOV R14, 0x0 ;  /* 0x00000000000e7802 */ /* 0x000fe20000000f00 */
[----:B------:R-:W1:Y:S01]  /*0af0*/  LDCU.64 UR4, c[0x4][0x10] ;  /* 0x01000200ff0477ac */ /* 0x000e620008000a00 */
[----:B------:R-:W-:Y:S02]  /*0b00*/  HFMA2 R12, -RZ, RZ, 0, 5.9604644775390625e-08 ;  /* 0x00000001ff0c7431 */ /* 0x000fe400000001ff */
[----:B------:R-:W-:Y:S01]  /*0b10*/  IMAD.MOV.U32 R8, RZ, RZ, 0x1b9 ;  /* 0x000001b9ff087424 */ /* 0x000fe200078e00ff */
[----:B------:R-:W3:Y:S01]  /*0b20*/  LDCU.64 UR6, c[0x4][0x18] ;  /* 0x01000300ff0677ac */ /* 0x000ee20008000a00 */
[----:B------:R-:W4:Y:S01]  /*0b30*/  LDC.64 R14, c[0x4][R14] ;  /* 0x010000000e0e7b82 */ /* 0x000f220000000a00 */
[----:B------:R-:W-:Y:S01]  /*0b40*/  IMAD.MOV.U32 R13, RZ, RZ, RZ ;  /* 0x000000ffff0d7224 */ /* 0x000fe200078e00ff */
[----:B------:R-:W5:Y:S01]  /*0b50*/  LDCU.64 UR8, c[0x4][0x8] ;  /* 0x01000100ff0877ac */ /* 0x000f620008000a00 */
[----:B-1----:R-:W-:Y:S01]  /*0b60*/  IMAD.U32 R4, RZ, RZ, UR4 ;  /* 0x00000004ff047e24 */ /* 0x002fe2000f8e00ff */
[----:B------:R-:W-:Y:S01]  /*0b70*/  MOV R5, UR5 ;  /* 0x0000000500057c02 */ /* 0x000fe20008000f00 */
[----:B---3--:R-:W-:Y:S01]  /*0b80*/  IMAD.U32 R6, RZ, RZ, UR6 ;  /* 0x00000006ff067e24 */ /* 0x008fe2000f8e00ff */
[----:B------:R-:W-:Y:S01]  /*0b90*/  MOV R7, UR7 ;  /* 0x0000000700077c02 */ /* 0x000fe20008000f00 */
[----:B-----5:R-:W-:Y:S01]  /*0ba0*/  IMAD.U32 R10, RZ, RZ, UR8 ;  /* 0x00000008ff0a7e24 */ /* 0x020fe2000f8e00ff */
[----:B------:R-:W-:-:S07]  /*0bb0*/  MOV R11, UR9 ;  /* 0x00000009000b7c02 */ /* 0x000fce0008000f00 */
[----:B------:R-:W-:-:S07]  /*0bc0*/  LEPC R20, `(.L_x_8) ;  /* 0x000000001014794e */ /* 0x000fce0000000000 */
[----:B0-2-4-:R-:W-:Y:S05]  /*0bd0*/  CALL.ABS.NOINC R14 ;  /* 0x000000000e007343 */ /* 0x015fea0003c00000 */
.L_x_8:
[----:B------:R-:W-:Y:S05]  /*0be0*/  BSYNC.RECONVERGENT B6 ;  /* 0x0000000000067941 */ /* 0x000fea0003800200 */
.L_x_7:
        /* <DEDUP_REMOVED lines=38> */
.L_x_10:
[----:B------:R-:W-:Y:S05]  /*0e50*/  BSYNC.RECONVERGENT B6 ;  /* 0x0000000000067941 */ /* 0x000fea0003800200 */
.L_x_9:
        /* <DEDUP_REMOVED lines=11> */
[----:B------:R-:W-:Y:S01]  /*0f10*/  MOV R0, 0x400 ;  /* 0x0000040000007802 */ /* 0x000fe20000000f00 */
[----:B------:R-:W-:Y:S01]  /*0f20*/  BSSY.RECONVERGENT B6, `(.L_x_11) ;  /* 0x000004e000067945 */ /* 0x000fe20003800200 */
[C---:B------:R-:W-:Y:S01]  /*0f30*/  SHF.L.U32 R3, R10.reuse, 0x4, RZ ;  /* 0x000000040a037819 */ /* 0x040fe200000006ff */
[----:B------:R-:W1:Y:S01]  /*0f40*/  S2R R9, SR_CgaCtaId ;  /* 0x0000000000097919 */ /* 0x000e620000008800 */
[----:B------:R-:W-:Y:S02]  /*0f50*/  ISETP.GE.U32.AND P0, PT, R10, 0x100, PT ;  /* 0x000001000a00780c */ /* 0x000fe40003f06070 */
[----:B-1----:R-:W-:Y:S02]  /*0f60*/  LEA R0, R9, R0, 0x18 ;  /* 0x0000000009007211 */ /* 0x002fe400078ec0ff */
[C---:B------:R-:W-:Y:S02]  /*0f70*/  LOP3.LUT R9, R3.reuse, 0xffffffc0, RZ, 0xc0, !PT ;  /* 0xffffffc003097812 */ /* 0x040fe400078ec0ff */
[----:B------:R-:W-:-:S04]  /*0f80*/  LOP3.LUT R3, R3, 0x30, RZ, 0xc0, !PT ;  /* 0x0000003003037812 */ /* 0x000fc800078ec0ff */
[----:B------:R-:W-:-:S05]  /*0f90*/  IADD3 R3, PT, PT, R3, R0, R9 ;  /* 0x0000000003037210 */ /* 0x000fca0007ffe009 */
[----:B---3--:R1:W-:Y:S01]  /*0fa0*/  STS [R3+0xc], R6 ;  /* 0x00000c0603007388 */ /* 0x0083e20000000800 */
[----:B------:R-:W-:Y:S05]  /*0fb0*/  @!P0 BRA `(.L_x_12) ;  /* 0x0000000000d48947 */ /* 0x000fea0003800000 */
[----:B------:R-:W-:Y:S01]  /*0fc0*/  MOV R90, 0x0 ;  /* 0x00000000005a7802 */ /* 0x000fe20000000f00 */
[----:B------:R-:W3:Y:S01]  /*0fd0*/  LDCU.64 UR4, c[0x4][0x10] ;  /* 0x01000200ff0477ac */ /* 0x000ee20008000a00 */
[----:B------:R-:W-:Y:S02]  /*0fe0*/  HFMA2 R12, -RZ, RZ, 0, 5.9604644775390625e-08 ;  /* 0x00000001ff0c7431 */ /* 0x000fe400000001ff */
[----:B------:R-:W-:Y:S01]  /*0ff0*/  IMAD.MOV.U32 R8, RZ, RZ, 0x1b9 ;  /* 0x000001b9ff087424 */ /* 0x000fe200078e00ff */
[----:B------:R4:W0:Y:S01]  /*1000*/  LDC.64 R14, c[0x4][R90] ;  /* 0x010000005a0e7b82 */ /* 0x0008220000000a00 */
[----:B------:R-:W1:Y:S01]  /*1010*/  LDCU.64 UR6, c[0x4][0x18] ;  /* 0x01000300ff0677ac */ /* 0x000e620008000a00 */
[----:B------:R-:W-:Y:S01]  /*1020*/  IMAD.MOV.U32 R13, RZ, RZ, RZ ;  /* 0x000000ffff0d7224 */ /* 0x000fe200078e00ff */
[----:B------:R-:W5:Y:S01]  /*1030*/  LDCU.64 UR8, c[0x4][0x8] ;  /* 0x01000100ff0877ac */ /* 0x000f620008000a00 */
[----:B---3--:R-:W-:Y:S01]  /*1040*/  IMAD.U32 R4, RZ, RZ, UR4 ;  /* 0x00000004ff047e24 */ /* 0x008fe2000f8e00ff */
[----:B------:R-:W-:Y:S01]  /*1050*/  MOV R5, UR5 ;  /* 0x0000000500057c02 */ /* 0x000fe20008000f00 */
[----:B-1----:R-:W-:Y:S01]  /*1060*/  IMAD.U32 R6, RZ, RZ, UR6 ;  /* 0x00000006ff067e24 */ /* 0x002fe2000f8e00ff */
[----:B------:R-:W-:Y:S01]  /*1070*/  MOV R7, UR7 ;  /* 0x0000000700077c02 */ /* 0x000fe20008000f00 */
[----:B-----5:R-:W-:Y:S01]  /*1080*/  IMAD.U32 R10, RZ, RZ, UR8 ;  /* 0x00000008ff0a7e24 */ /* 0x020fe2000f8e00ff */
[----:B----4-:R-:W-:-:S07]  /*1090*/  MOV R11, UR9 ;  /* 0x00000009000b7c02 */ /* 0x010fce0008000f00 */
[----:B------:R-:W-:-:S07]  /*10a0*/  LEPC R20, `(.L_x_13) ;  /* 0x000000001014794e */ /* 0x000fce0000000000 */
[----:B0-2---:R-:W-:Y:S05]  /*10b0*/  CALL.ABS.NOINC R14 ;  /* 0x000000000e007343 */ /* 0x005fea0003c00000 */
.L_x_13:
[----:B------:R-:W0:Y:S01]  /*10c0*/  S2R R3, SR_TID.Y ;  /* 0x0000000000037919 */ /* 0x000e220000002200 */
[----:B------:R-:W0:Y:S01]  /*10d0*/  LDCU UR4, c[0x0][0x360] ;  /* 0x00006c00ff0477ac */ /* 0x000e220008000800 */
[----:B------:R-:W1:Y:S01]  /*10e0*/  LDC R6, c[0x0][0x3a0] ;  /* 0x0000e800ff067b82 */ /* 0x000e620000000800 */
[----:B------:R-:W0:Y:S01]  /*10f0*/  S2R R0, SR_TID.X ;  /* 0x0000000000007919 */ /* 0x000e220000002100 */
[----:B------:R-:W2:Y:S01]  /*1100*/  LDCU.64 UR6, c[0x4][0x10] ;  /* 0x01000200ff0677ac */ /* 0x000ea20008000a00 */
[----:B------:R-:W3:Y:S05]  /*1110*/  LDCU.64 UR8, c[0x4][0x18] ;  /* 0x01000300ff0877ac */ /* 0x000eea0008000a00 */
[----:B------:R-:W4:Y:S01]  /*1120*/  LDC.64 R4, c[0x0][0x380] ;  /* 0x0000e000ff047b82 */ /* 0x000f220000000a00 */
[----:B0-----:R-:W-:-:S05]  /*1130*/  IMAD R3, R3, UR4, R0 ;  /* 0x0000000403037c24 */ /* 0x001fca000f8e0200 */
[----:B------:R-:W-:-:S04]  /*1140*/  SHF.L.U32 R0, R3, 0x2, RZ ;  /* 0x0000000203007819 */ /* 0x000fc800000006ff */
[----:B------:R-:W-:Y:S01]  /*1150*/  LOP3.LUT R7, R0, 0xc, RZ, 0xc0, !PT ;  /* 0x0000000c00077812 */ /* 0x000fe200078ec0ff */
[----:B-1----:R-:W-:-:S03]  /*1160*/  IMAD R0, R6, 0x40, R83 ;  /* 0x0000004006007824 */ /* 0x002fc600078e0253 */
[----:B------:R-:W-:-:S05]  /*1170*/  LEA R7, R86, R7, 0x4 ;  /* 0x0000000756077211 */ /* 0x000fca00078e20ff */
[----:B------:R-:W-:-:S04]  /*1180*/  IMAD.IADD R7, R7, 0x1, R0 ;  /* 0x0000000107077824 */ /* 0x000fc800078e0200 */
[----:B----4-:R-:W-:-:S05]  /*1190*/  IMAD.WIDE.U32 R4, R7, 0x4, R4 ;  /* 0x0000000407047825 */ /* 0x010fca00078e0004 */
        /* <DEDUP_REMOVED lines=19> */
[----:B-1--4-:R0:W-:Y:S06]  /*12d0*/  STS [R3+0x1000], R0 ;  /* 0x0010000003007388 */ /* 0x0121ec0000000800 */
[----:B------:R-:W-:-:S07]  /*12e0*/  LEPC R20, `(.L_x_14) ;  /* 0x000000001014794e */ /* 0x000fce0000000000 */
[----:B0-----:R-:W-:Y:S05]  /*12f0*/  CALL.ABS.NOINC R90 ;  /* 0x000000005a007343 */ /* 0x001fea0003c00000 */
.L_x_14:
[----:B------:R-:W-:Y:S05]  /*1300*/  BRA `(.L_x_15) ;  /* 0x00000000003c7947 */ /* 0x000fea0003800000 */
.L_x_12:
[----:B------:R-:W1:Y:S01]  /*1310*/  LDCU UR4, c[0x0][0x360] ;  /* 0x00006c00ff0477ac */ /* 0x000e620008000800 */
[----:B------:R-:W3:Y:S01]  /*1320*/  LDC R10, c[0x0][0x3a0] ;  /* 0x0000e800ff0a7b82 */ /* 0x000ee20000000800 */
[----:B-1----:R-:W-:-:S05]  /*1330*/  IMAD R3, R8, UR4, R11 ;  /* 0x0000000408037c24 */ /* 0x002fca000f8e020b */
[----:B------:R-:W-:Y:S01]  /*1340*/  SHF.L.U32 R6, R3, 0x2, RZ ;  /* 0x0000000203067819 */ /* 0x000fe200000006ff */
[----:B---3--:R-:W-:-:S03]  /*1350*/  IMAD R10, R10, 0x40, R83 ;  /* 0x000000400a0a7824 */ /* 0x008fc600078e0253 */
[----:B------:R-:W-:-:S04]  /*1360*/  LOP3.LUT R7, R6, 0xc, RZ, 0xc0, !PT ;  /* 0x0000000c06077812 */ /* 0x000fc800078ec0ff */
[----:B------:R-:W-:-:S05]  /*1370*/  LEA R7, R86, R7, 0x4 ;  /* 0x0000000756077211 */ /* 0x000fca00078e20ff */
[----:B------:R-:W-:-:S04]  /*1380*/  IMAD.IADD R7, R10, 0x1, R7 ;  /* 0x000000010a077824 */ /* 0x000fc800078e0207 */
[----:B------:R-:W-:-:S06]  /*1390*/  IMAD.WIDE.U32 R4, R7, 0x4, R4 ;  /* 0x0000000407047825 */ /* 0x000fcc00078e0004 */
[----:B------:R-:W3:Y:S01]  /*13a0*/  LDG.E R4, desc[UR36][R4.64] ;  /* 0x0000002404047981 */ /* 0x000ee2000c1e1900 */
[----:B------:R-:W-:-:S04]  /*13b0*/  SHF.L.U32 R3, R3, 0x4, RZ ;  /* 0x0000000403037819 */ /* 0x000fc800000006ff */
[C---:B------:R-:W-:Y:S02]  /*13c0*/  LOP3.LUT R7, R3.reuse, 0xffffffc0, RZ, 0xc0, !PT ;  /* 0xffffffc003077812 */ /* 0x040fe400078ec0ff */
[----:B------:R-:W-:-:S04]  /*13d0*/  LOP3.LUT R3, R3, 0x30, RZ, 0xc0, !PT ;  /* 0x0000003003037812 */ /* 0x000fc800078ec0ff */
[----:B------:R-:W-:-:S05]  /*13e0*/  IADD3 R3, PT, PT, R3, R0, R7 ;  /* 0x0000000003037210 */ /* 0x000fca0007ffe007 */
[----:B---3--:R1:W-:Y:S02]  /*13f0*/  STS [R3+0x1000], R4 ;  /* 0x0010000403007388 */ /* 0x0083e40000000800 */
.L_x_15:
[----:B------:R-:W-:Y:S05]  /*1400*/  BSYNC.RECONVERGENT B6 ;  /* 0x0000000000067941 */ /* 0x000fea0003800200 */
.L_x_11:
[----:B------:R-:W3:Y:S01]  /*1410*/  S2R R0, SR_TID.Y ;  /* 0x0000000000007919 */ /* 0x000ee20000002200 */
[----:B------:R-:W3:Y:S01]  /*1420*/  LDCU UR4, c[0x0][0x360] ;  /* 0x00006c00ff0477ac */ /* 0x000ee20008000800 */
[----:B------:R-:W4:Y:S01]  /*1430*/  LDC R6, c[0x0][0x3a0] ;  /* 0x0000e800ff067b82 */ /* 0x000f220000000800 */
[----:B-1----:R-:W3:Y:S07]  /*1440*/  S2R R3, SR_TID.X ;  /* 0x0000000000037919 */ /* 0x002eee0000002100 */
[----:B------:R-:W1:Y:S01]  /*1450*/  LDC.64 R4, c[0x0][0x380] ;  /* 0x0000e000ff047b82 */ /* 0x000e620000000a00 */
[----:B----4-:R-:W-:Y:S01]  /*1460*/  LEA R6, R6, R83, 0x6 ;  /* 0x0000005306067211 */ /* 0x010fe200078e30ff */
[----:B---3--:R-:W-:-:S04]  /*1470*/  IMAD R0, R0, UR4, R3 ;  /* 0x0000000400007c24 */ /* 0x008fc8000f8e0203 */
[----:B------:R-:W-:-:S05]  /*1480*/  IMAD.SHL.U32 R3, R0, 0x4, RZ ;  /* 0x0000000400037824 */ /* 0x000fca00078e00ff */
        /* <DEDUP_REMOVED lines=32> */
.L_x_17:
[----:B------:R-:W-:Y:S05]  /*1690*/  BSYNC.RECONVERGENT B6 ;  /* 0x0000000000067941 */ /* 0x000fea0003800200 */
.L_x_16:
[----:B------:R-:W3:Y:S01]  /*16a0*/  S2R R0, SR_TID.Y ;  /* 0x0000000000007919 */ /* 0x000ee20000002200 */
[----:B------:R-:W3:Y:S01]  /*16b0*/  LDCU UR4, c[0x0][0x360] ;  /* 0x00006c00ff0477ac */ /* 0x000ee20008000800 */
[----:B------:R-:W4:Y:S01]  /*16c0*/  LDC R6, c[0x0][0x3a0] ;  /* 0x0000e800ff067b82 */ /* 0x000f220000000800 */
[----:B-1----:R-:W3:Y:S07]  /*16d0*/  S2R R3, SR_TID.X ;  /* 0x0000000000037919 */ /* 0x002eee0000002100 */
[----:B------:R-:W1:Y:S01]  /*16e0*/  LDC.64 R4, c[0x0][0x380] ;  /* 0x0000e000ff047b82 */ /* 0x000e620000000a00 */
[----:B----4-:R-:W-:-:S02]  /*16f0*/  IMAD R6, R6, 0x40, R83 ;  /* 0x0000004006067824 */ /* 0x010fc400078e0253 */
[----:B---3--:R-:W-:-:S05]  /*1700*/  IMAD R0, R0, UR4, R3 ;  /* 0x0000000400007c24 */ /* 0x008fca000f8e0203 */
[----:B------:R-:W-:-:S04]  /*1710*/  SHF.L.U32 R3, R0, 0x2, RZ ;  /* 0x0000000200037819 */ /* 0x000fc800000006ff */
[----:B------:R-:W-:-:S04]  /*1720*/  LOP3.LUT R3, R3, 0xc, RZ, 0xc0, !PT ;  /* 0x0000000c03037812 */ /* 0x000fc800078ec0ff */
[----:B------:R-:W-:-:S04]  /*1730*/  LEA R3, R86, R3, 0x4 ;  /* 0x0000000356037211 */ /* 0x000fc800078e20ff */
[----:B------:R-:W-:-:S05]  /*1740*/  IADD3 R3, PT, PT, R3, 0x2, R6 ;  /* 0x0000000203037810 */ /* 0x000fca0007ffe006 */
[----:B-1----:R-:W-:-:S06]  /*1750*/  IMAD.WIDE.U32 R4, R3, 0x4, R4 ;  /* 0x0000000403047825 */ /* 0x002fcc00078e0004 */
[----:B------:R-:W3:Y:S01]  /*1760*/  LDG.E R4, desc[UR36][R4.64] ;  /* 0x0000002404047981 */ /* 0x000ee2000c1e1900 */
[----:B------:R-:W1:Y:S01]  /*1770*/  S2UR UR5, SR_CgaCtaId ;  /* 0x00000000000579c3 */ /* 0x000e620000008800 */
[C---:B------:R-:W-:Y:S01]  /*1780*/  IMAD.SHL.U32 R3, R0.reuse, 0x10, RZ ;  /* 0x0000001000037824 */ /* 0x040fe200078e00ff */
[----:B------:R-:W-:Y:S01]  /*1790*/  UMOV UR4, 0x400 ;  /* 0x0000040000047882 */ /* 0x000fe20000000000 */
[----:B------:R-:W-:Y:S01]  /*17a0*/  ISETP.GE.U32.AND P0, PT, R0, 0x100, PT ;  /* 0x000001000000780c */ /* 0x000fe20003f06070 */
[----:B------:R-:W-:Y:S02]  /*17b0*/  BSSY.RECONVERGENT B6, `(.L_x_18) ;  /* 0x0000017000067945 */ /* 0x000fe40003800200 */
        /* <DEDUP_REMOVED lines=8> */
[----:B------:R-:W-:Y:S02]  /*1840*/  HFMA2 R8, -RZ, RZ, 0, 2.6285648345947265625e-05 ;  /* 0x000001b9ff087431 */ /* 0x000fe400000001ff */
[----:B------:R-:W-:Y:S01]  /*1850*/  IMAD.MOV.U32 R12, RZ, RZ, 0x1 ;  /* 0x00000001ff0c7424 */ /* 0x000fe200078e00ff */
[----:B------:R-:W-:Y:S01]  /*1860*/  MOV R13, RZ ;  /* 0x000000ff000d7202 */ /* 0x000fe20000000f00 */
[----:B------:R-:W3:Y:S01]  /*1870*/  LDCU.64 UR6, c[0x4][0x18] ;  /* 0x01000300ff0677ac */ /* 0x000ee20008000a00 */
[----:B------:R-:W4:Y:S01]  /*1880*/  LDC.64 R14, c[0x4][R14] ;  /* 0x010000000e0e7b82 */ /* 0x000f220000000a00 */
[----:B------:R-:W5:Y:S01]  /*1890*/  LDCU.64 UR8, c[0x4][0x8] ;  /* 0x01000100ff0877ac */ /* 0x000f620008000a00 */
[----:B-1----:R-:W-:Y:S01]  /*18a0*/  MOV R4, UR4 ;  /* 0x0000000400047c02 */ /* 0x002fe20008000f00 */
[----:B------:R-:W-:Y:S01]  /*18b0*/  IMAD.U32 R5, RZ, RZ, UR5 ;  /* 0x00000005ff057e24 */ /* 0x000fe2000f8e00ff */
[----:B---3--:R-:W-:Y:S01]  /*18c0*/  MOV R6, UR6 ;  /* 0x0000000600067c02 */ /* 0x008fe20008000f00 */
[----:B------:R-:W-:Y:S01]  /*18d0*/  IMAD.U32 R7, RZ, RZ, UR7 ;  /* 0x00000007ff077e24 */ /* 0x000fe2000f8e00ff */
[----:B-----5:R-:W-:Y:S01]  /*18e0*/  MOV R10, UR8 ;  /* 0x00000008000a7c02 */ /* 0x020fe20008000f00 */
[----:B------:R-:W-:-:S07]  /*18f0*/  IMAD.U32 R11, RZ, RZ, UR9 ;  /* 0x00000009ff0b7e24 */ /* 0x000fce000f8e00ff */
[----:B------:R-:W-:-:S07]  /*1900*/  LEPC R20, `(.L_x_19) ;  /* 0x000000001014794e */ /* 0x000fce0000000000 */
[----:B0-2-4-:R-:W-:Y:S05]  /*1910*/  CALL.ABS.NOINC R14 ;  /* 0x000000000e007343 */ /* 0x015fea0003c00000 */
.L_x_19:
[----:B------:R-:W-:Y:S05]  /*1920*/  BSYNC.RECONVERGENT B6 ;  /* 0x0000000000067941 */ /* 0x000fea0003800200 */
.L_x_18:
        /* <DEDUP_REMOVED lines=13> */
[----:B------:R-:W-:Y:S01]  /*1a00*/  SHF.L.U32 R7, R9, 0x4, RZ ;  /* 0x0000000409077819 */ /* 0x000fe200000006ff */
[----:B------:R-:W-:Y:S01]  /*1a10*/  BSSY.RECONVERGENT B6, `(.L_x_20) ;  /* 0x000004d000067945 */ /* 0x000fe20003800200 */
[----:B------:R-:W-:Y:S01]  /*1a20*/  MOV R91, 0x400 ;  /* 0x00000400005b7802 */ /* 0x000fe20000000f00 */
[----:B------:R-:W1:Y:S01]  /*1a30*/  S2R R6, SR_CgaCtaId ;  /* 0x0000000000067919 */ /* 0x000e620000008800 */
[C---:B------:R-:W-:Y:S02]  /*1a40*/  LOP3.LUT R8, R7.reuse, 0xffffffc0, RZ, 0xc0, !PT ;  /* 0xffffffc007087812 */ /* 0x040fe400078ec0ff */
[----:B------:R-:W-:Y:S02]  /*1a50*/  LOP3.LUT R7, R7, 0x30, RZ, 0xc0, !PT ;  /* 0x0000003007077812 */ /* 0x000fe400078ec0ff */
[----:B------:R-:W-:Y:S02]  /*1a60*/  ISETP.GE.U32.AND P0, PT, R9, 0x200, PT ;  /* 0x000002000900780c */ /* 0x000fe40003f06070 */
[----:B-1----:R-:W-:-:S04]  /*1a70*/  LEA R10, R6, R91, 0x18 ;  /* 0x0000005b060a7211 */ /* 0x002fc800078ec0ff */
[----:B------:R-:W-:-:S05]  /*1a80*/  IADD3 R7, PT, PT, R7, R10, R8 ;  /* 0x0000000a07077210 */ /* 0x000fca0007ffe008 */
[----:B---3--:R1:W-:Y:S02]  /*1a90*/  STS [R7+0x100c], R4 ;  /* 0x00100c0407007388 */ /* 0x0083e40000000800 */
[----:B------:R-:W-:Y:S05]  /*1aa0*/  @!P0 BRA `(.L_x_21) ;  /* 0x0000000000cc8947 */ /* 0x000fea0003800000 */
[----:B------:R-:W-:Y:S01]  /*1ab0*/  MOV R90, 0x0 ;  /* 0x00000000005a7802 */ /* 0x000fe20000000f00 */
[----:B------:R-:W1:Y:S01]  /*1ac0*/  LDCU.64 UR4, c[0x4][0x20] ;  /* 0x01000400ff0477ac */ /* 0x000e620008000a00 */
[----:B------:R-:W-:Y:S02]  /*1ad0*/  HFMA2 R12, -RZ, RZ, 0, 5.9604644775390625e-08 ;  /* 0x00000001ff0c7431 */ /* 0x000fe400000001ff */
[----:B------:R-:W-:Y:S01]  /*1ae0*/  IMAD.MOV.U32 R8, RZ, RZ, 0x1c4 ;  /* 0x000001c4ff087424 */ /* 0x000fe200078e00ff */
[----:B------:R3:W4:Y:S01]  /*1af0*/  LDC.64 R14, c[0x4][R90] ;  /* 0x010000005a0e7b82 */ /* 0x0007220000000a00 */
[----:B------:R-:W5:Y:S01]  /*1b00*/  LDCU.64 UR6, c[0x4][0x18] ;  /* 0x01000300ff0677ac */ /* 0x000f620008000a00 */
[----:B------:R-:W-:Y:S01]  /*1b10*/  IMAD.MOV.U32 R13, RZ, RZ, RZ ;  /* 0x000000ffff0d7224 */ /* 0x000fe200078e00ff */
[----:B------:R-:W0:Y:S01]  /*1b20*/  LDCU.64 UR8, c[0x4][0x8] ;  /* 0x01000100ff0877ac */ /* 0x000e220008000a00 */
[----:B-1----:R-:W-:Y:S01]  /*1b30*/  IMAD.U32 R4, RZ, RZ, UR4 ;  /* 0x00000004ff047e24 */ /* 0x002fe2000f8e00ff */
[----:B------:R-:W-:Y:S01]  /*1b40*/  MOV R5, UR5 ;  /* 0x0000000500057c02 */ /* 0x000fe20008000f00 */
[----:B-----5:R-:W-:Y:S01]  /*1b50*/  IMAD.U32 R6, RZ, RZ, UR6 ;  /* 0x00000006ff067e24 */ /* 0x020fe2000f8e00ff */
[----:B------:R-:W-:Y:S01]  /*1b60*/  MOV R7, UR7 ;  /* 0x0000000700077c02 */ /* 0x000fe20008000f00 */
[----:B0-----:R-:W-:Y:S01]  /*1b70*/  IMAD.U32 R10, RZ, RZ, UR8 ;  /* 0x00000008ff0a7e24 */ /* 0x001fe2000f8e00ff */
[----:B---3--:R-:W-:-:S07]  /*1b80*/  MOV R11, UR9 ;  /* 0x00000009000b7c02 */ /* 0x008fce0008000f00 */
[----:B------:R-:W-:-:S07]  /*1b90*/  LEPC R20, `(.L_x_22) ;  /* 0x000000001014794e */ /* 0x000fce0000000000 */
[----:B--2-4-:R-:W-:Y:S05]  /*1ba0*/  CALL.ABS.NOINC R14 ;  /* 0x000000000e007343 */ /* 0x014fea0003c00000 */
.L_x_22:
[----:B------:R-:W0:Y:S01]  /*1bb0*/  S2R R3, SR_TID.Y ;  /* 0x0000000000037919 */ /* 0x000e220000002200 */
[----:B------:R-:W0:Y:S01]  /*1bc0*/  LDCU UR4, c[0x0][0x360] ;  /* 0x00006c00ff0477ac */ /* 0x000e220008000800 */
[----:B------:R-:W1:Y:S01]  /*1bd0*/  LDC.64 R4, c[0x0][0x388] ;  /* 0x0000e200ff047b82 */ /* 0x000e620000000a00 */
[----:B------:R-:W0:Y:S01]  /*1be0*/  S2R R0, SR_TID.X ;  /* 0x0000000000007919 */ /* 0x000e220000002100 */
[----:B------:R-:W2:Y:S01]  /*1bf0*/  LDCU UR5, c[0x0][0x39c] ;  /* 0x00007380ff0577ac */ /* 0x000ea20008000800 */
[----:B------:R-:W3:Y:S01]  /*1c00*/  S2R R6, SR_CgaCtaId ;  /* 0x0000000000067919 */ /* 0x000ee20000008800 */
[----:B------:R-:W-:Y:S01]  /*1c10*/  VIADD R91, R91, 0x2000 ;  /* 0x000020005b5b7836 */ /* 0x000fe20000000000 */
[----:B------:R-:W4:Y:S01]  /*1c20*/  LDCU.64 UR6, c[0x4][0x18] ;  /* 0x01000300ff0677ac */ /* 0x000f220008000a00 */
[----:B------:R-:W5:Y:S01]  /*1c30*/  LDCU.64 UR8, c[0x4][0x8] ;  /* 0x01000100ff0877ac */ /* 0x000f620008000a00 */
[----:B0-----:R-:W-:-:S05]  /*1c40*/  IMAD R3, R3, UR4, R0 ;  /* 0x0000000403037c24 */ /* 0x001fca000f8e0200 */
[----:B------:R-:W-:-:S04]  /*1c50*/  SHF.R.U32.HI R7, RZ, 0x5, R3 ;  /* 0x00000005ff077819 */ /* 0x000fc80000011603 */
[----:B------:R-:W-:-:S05]  /*1c60*/  LEA R9, R86, R7, 0x4 ;  /* 0x0000000756097211 */ /* 0x000fca00078e20ff */
[----:B--2---:R-:W-:Y:S01]  /*1c70*/  IMAD R9, R9, UR5, R16 ;  /* 0x0000000509097c24 */ /* 0x004fe2000f8e0210 */
[----:B---3--:R-:W-:Y:S01]  /*1c80*/  LEA R6, R6, R91, 0x18 ;  /* 0x0000005b06067211 */ /* 0x008fe200078ec0ff */
[----:B------:R-:W0:Y:S02]  /*1c90*/  LDCU.64 UR4, c[0x4][0x20] ;  /* 0x01000400ff0477ac */ /* 0x000e240008000a00 */
[----:B-1----:R-:W-:-:S05]  /*1ca0*/  IMAD.WIDE.U32 R4, R9, 0x4, R4 ;  /* 0x0000000409047825 */ /* 0x002fca00078e0004 */
[----:B------:R0:W2:Y:S01]  /*1cb0*/  LDG.E R0, desc[UR36][R4.64] ;  /* 0x0000002404007981 */ /* 0x0000a2000c1e1900 */
[----:B------:R-:W-:Y:S01]  /*1cc0*/  SHF.L.U32 R8, R3, 0x4, RZ ;  /* 0x0000000403087819 */ /* 0x000fe200000006ff */
[----:B------:R-:W-:Y:S01]  /*1cd0*/  IMAD R3, R7, 0x200, R6 ;  /* 0x0000020007037824 */ /* 0x000fe200078e0206 */
[----:B------:R-:W1:Y:S01]  /*1ce0*/  LDC.64 R90, c[0x4][R90] ;  /* 0x010000005a5a7b82 */ /* 0x000e620000000a00 */
[----:B------:R-:W-:Y:S01]  /*1cf0*/  HFMA2 R12, -RZ, RZ, 0, 5.9604644775390625e-08 ;  /* 0x00000001ff0c7431 */ /* 0x000fe200000001ff */
[----:B------:R-:W-:Y:S01]  /*1d00*/  LOP3.LUT R8, R8, 0x1f0, RZ, 0xc0, !PT ;  /* 0x000001f008087812 */ /* 0x000fe200078ec0ff */
[----:B----4-:R-:W-:Y:S01]  /*1d10*/  IMAD.U32 R6, RZ, RZ, UR6 ;  /* 0x00000006ff067e24 */ /* 0x010fe2000f8e00ff */
[----:B------:R-:W-:Y:S01]  /*1d20*/  MOV R7, UR7 ;  /* 0x0000000700077c02 */ /* 0x000fe20008000f00 */
[----:B-----5:R-:W-:Y:S01]  /*1d30*/  IMAD.U32 R10, RZ, RZ, UR8 ;  /* 0x00000008ff0a7e24 */ /* 0x020fe2000f8e00ff */
[----:B------:R-:W-:Y:S01]  /*1d40*/  IADD3 R3, PT, PT, R3, R8, RZ ;  /* 0x0000000803037210 */ /* 0x000fe20007ffe0ff */
[----:B------:R-:W-:Y:S01]  /*1d50*/  IMAD.MOV.U32 R8, RZ, RZ, 0x1c4 ;  /* 0x000001c4ff087424 */ /* 0x000fe200078e00ff */
[----:B0-----:R-:W-:Y:S01]  /*1d60*/  MOV R5, UR5 ;  /* 0x0000000500057c02 */ /* 0x001fe20008000f00 */
[----:B------:R-:W-:Y:S01]  /*1d70*/  IMAD.U32 R4, RZ, RZ, UR4 ;  /* 0x00000004ff047e24 */ /* 0x000fe2000f8e00ff */
[----:B------:R-:W-:Y:S01]  /*1d80*/  MOV R11, UR9 ;  /* 0x00000009000b7c02 */ /* 0x000fe20008000f00 */
[----:B------:R-:W-:Y:S01]  /*1d90*/  IMAD.MOV.U32 R13, RZ, RZ, RZ ;  /* 0x000000ffff0d7224 */ /* 0x000fe200078e00ff */
[----:B-12---:R0:W-:Y:S06]  /*1da0*/  STS [R3], R0 ;  /* 0x0000000003007388 */ /* 0x0061ec0000000800 */
[----:B------:R-:W-:-:S07]  /*1db0*/  LEPC R20, `(.L_x_23) ;  /* 0x000000001014794e */ /* 0x000fce0000000000 */
[----:B0-----:R-:W-:Y:S05]  /*1dc0*/  CALL.ABS.NOINC R90 ;  /* 0x000000005a007343 */ /* 0x001fea0003c00000 */
.L_x_23:
[----:B------:R-:W-:Y:S05]  /*1dd0*/  BRA `(.L_x_24) ;  /* 0x0000000000407947 */ /* 0x000fea0003800000 */
.L_x_21:
[----:B------:R-:W3:Y:S01]  /*1de0*/  LDCU UR4, c[0x0][0x360] ;  /* 0x00006c00ff0477ac */ /* 0x000ee20008000800 */
[----:B-1----:R-:W1:Y:S01]  /*1df0*/  LDC.64 R4, c[0x0][0x388] ;  /* 0x0000e200ff047b82 */ /* 0x002e620000000a00 */
[----:B------:R-:W4:Y:S01]  /*1e00*/  LDCU UR5, c[0x0][0x39c] ;  /* 0x00007380ff0577ac */ /* 0x000f220008000800 */
[----:B---3--:R-:W-:-:S05]  /*1e10*/  IMAD R0, R0, UR4, R3 ;  /* 0x0000000400007c24 */ /* 0x008fca000f8e0203 */
[----:B------:R-:W-:-:S04]  /*1e20*/  SHF.R.U32.HI R3, RZ, 0x5, R0 ;  /* 0x00000005ff037819 */ /* 0x000fc80000011600 */
[----:B------:R-:W-:-:S05]  /*1e30*/  LEA R7, R86, R3, 0x4 ;  /* 0x0000000356077211 */ /* 0x000fca00078e20ff */
[----:B----4-:R-:W-:-:S04]  /*1e40*/  IMAD R7, R7, UR5, R16 ;  /* 0x0000000507077c24 */ /* 0x010fc8000f8e0210 */
[----:B-1----:R-:W-:-:S06]  /*1e50*/  IMAD.WIDE.U32 R4, R7, 0x4, R4 ;  /* 0x0000000407047825 */ /* 0x002fcc00078e0004 */
[----:B------:R-:W3:Y:S01]  /*1e60*/  LDG.E R4, desc[UR36][R4.64] ;  /* 0x0000002404047981 */ /* 0x000ee2000c1e1900 */
[----:B------:R-:W-:Y:S01]  /*1e70*/  VIADD R91, R91, 0x2000 ;  /* 0x000020005b5b7836 */ /* 0x000fe20000000000 */
[----:B------:R-:W-:-:S04]  /*1e80*/  SHF.L.U32 R0, R0, 0x4, RZ ;  /* 0x0000000400007819 */ /* 0x000fc800000006ff */
[----:B------:R-:W-:Y:S02]  /*1e90*/  LEA R6, R6, R91, 0x18 ;  /* 0x0000005b06067211 */ /* 0x000fe400078ec0ff */
[----:B------:R-:W-:-:S03]  /*1ea0*/  LOP3.LUT R0, R0, 0x1f0, RZ, 0xc0, !PT ;  /* 0x000001f000007812 */ /* 0x000fc600078ec0ff */
[----:B------:R-:W-:-:S05]  /*1eb0*/  IMAD R3, R3, 0x200, R6 ;  /* 0x0000020003037824 */ /* 0x000fca00078e0206 */
[----:B------:R-:W-:-:S05]  /*1ec0*/  IADD3 R3, PT, PT, R3, R0, RZ ;  /* 0x0000000003037210 */ /* 0x000fca0007ffe0ff */
[----:B---3--:R1:W-:Y:S02]  /*1ed0*/  STS [R3], R4 ;  /* 0x0000000403007388 */ /* 0x0083e40000000800 */
.L_x_24:
[----:B------:R-:W-:Y:S05]  /*1ee0*/  BSYNC.RECONVERGENT B6 ;  /* 0x0000000000067941 */ /* 0x000fea0003800200 */
.L_x_20:
[----:B------:R-:W3:Y:S01]  /*1ef0*/  S2R R0, SR_TID.Y ;  /* 0x0000000000007919 */ /* 0x000ee20000002200 */
[----:B------:R-:W3:Y:S01]  /*1f00*/  LDCU UR4, c[0x0][0x360] ;  /* 0x00006c00ff0477ac */ /* 0x000ee20008000800 */
[----:B-1----:R-:W1:Y:S01]  /*1f10*/  LDC.64 R4, c[0x0][0x388] ;  /* 0x0000e200ff047b82 */ /* 0x002e620000000a00 */
[----:B------:R-:W3:Y:S01]  /*1f20*/  S2R R3, SR_TID.X ;  /* 0x0000000000037919 */ /* 0x000ee20000002100 */
[----:B------:R-:W4:Y:S01]  /*1f30*/  LDCU UR5, c[0x0][0x39c] ;  /* 0x00007380ff0577ac */ /* 0x000f220008000800 */
[----:B---3--:R-:W-:-:S05]  /*1f40*/  IMAD R0, R0, UR4, R3 ;  /* 0x0000000400007c24 */ /* 0x008fca000f8e0203 */
[----:B------:R-:W-:-:S05]  /*1f50*/  SHF.R.U32.HI R3, RZ, 0x5, R0 ;  /* 0x00000005ff037819 */ /* 0x000fca0000011600 */
[----:B------:R-:W-:-:S04]  /*1f60*/  IMAD R7, R86, 0x10, R3 ;  /* 0x0000001056077824 */ /* 0x000fc800078e0203 */
[----:B----4-:R-:W-:-:S05]  /*1f70*/  IMAD R7, R7, UR5, R16 ;  /* 0x0000000507077c24 */ /* 0x010fca000f8e0210 */
[----:B------:R-:W-:-:S05]  /*1f80*/  IADD3 R7, PT, PT, R7, 0x1, RZ ;  /* 0x0000000107077810 */ /* 0x000fca0007ffe0ff */
[----:B-1----:R-:W-:-:S06]  /*1f90*/  IMAD.WIDE.U32 R4, R7, 0x4, R4 ;  /* 0x0000000407047825 */ /* 0x002fcc00078e0004 */
[----:B------:R-:W3:Y:S01]  /*1fa0*/  LDG.E R4, desc[UR36][R4.64] ;  /* 0x0000002404047981 */ /* 0x000ee2000c1e1900 */
[----:B------:R-:W1:Y:S01]  /*1fb0*/  S2UR UR5, SR_CgaCtaId ;  /* 0x00000000000579c3 */ /* 0x000e620000008800 */
[----:B------:R-:W-:Y:S01]  /*1fc0*/  UMOV UR4, 0x400 ;  /* 0x0000040000047882 */ /* 0x000fe20000000000 */
[C---:B------:R-:W-:Y:S01]  /*1fd0*/  IMAD.SHL.U32 R6, R0.reuse, 0x10, RZ ;  /* 0x0000001000067824 */ /* 0x040fe200078e00ff */
[----:B------:R-:W-:Y:S01]  /*1fe0*/  UIADD3 UR4, UPT, UPT, UR4, 0x2000, URZ ;  /* 0x0000200004047890 */ /* 0x000fe2000fffe0ff */
[----:B------:R-:W-:Y:S01]  /*1ff0*/  ISETP.GE.U32.AND P0, PT, R0, 0x200, PT ;  /* 0x000002000000780c */ /* 0x000fe20003f06070 */
[----:B------:R-:W-:Y:S02]  /*2000*/  BSSY.RECONVERGENT B6, `(.L_x_25) ;  /* 0x0000017000067945 */ /* 0x000fe40003800200 */
[----:B------:R-:W-:Y:S01]  /*2010*/  LOP3.LUT R6, R6, 0x1f0, RZ, 0xc0, !PT ;  /* 0x000001f006067812 */ /* 0x000fe200078ec0ff */
[----:B-1----:R-:W-:-:S06]  /*2020*/  ULEA UR4, UR5, UR4, 0x18 ;  /* 0x0000000405047291 */ /* 0x002fcc000f8ec0ff */
[----:B------:R-:W-:-:S04]  /*2030*/  LEA R3, R3, UR4, 0x9 ;  /* 0x0000000403037c11 */ /* 0x000fc8000f8e48ff */
[----:B------:R-:W-:-:S05]  /*2040*/  IADD3 R3, PT, PT, R3, R6, RZ ;  /* 0x0000000603037210 */ /* 0x000fca0007ffe0ff */
        /* <DEDUP_REMOVED lines=18> */
.L_x_26:
[----:B------:R-:W-:Y:S05]  /*2170*/  BSYNC.RECONVERGENT B6 ;  /* 0x0000000000067941 */ /* 0x000fea0003800200 */
.L_x_25:
[----:B------:R-:W3:Y:S01]  /*2180*/  S2R R0, SR_TID.Y ;  /* 0x0000000000007919 */ /* 0x000ee20000002200 */
[----:B------:R-:W3:Y:S01]  /*2190*/  LDCU UR4, c[0x0][0x360] ;  /* 0x00006c00ff0477ac */ /* 0x000ee20008000800 */
[----:B-1----:R-:W1:Y:S01]  /*21a0*/  LDC.64 R4, c[0x0][0x388] ;  /* 0x0000e200ff047b82 */ /* 0x002e620000000a00 */
[----:B------:R-:W3:Y:S01]  /*21b0*/  S2R R3, SR_TID.X ;  /* 0x0000000000037919 */ /* 0x000ee20000002100 */
[----:B------:R-:W4:Y:S01]  /*21c0*/  LDCU UR5, c[0x0][0x39c] ;  /* 0x00007380ff0577ac */ /* 0x000f220008000800 */
[----:B---3--:R-:W-:-:S05]  /*21d0*/  IMAD R0, R0, UR4, R3 ;  /* 0x0000000400007c24 */ /* 0x008fca000f8e0203 */
[----:B------:R-:W-:-:S04]  /*21e0*/  SHF.R.U32.HI R3, RZ, 0x5, R0 ;  /* 0x00000005ff037819 */ /* 0x000fc80000011600 */
[----:B------:R-:W-:-:S05]  /*21f0*/  LEA R7, R86, R3, 0x4 ;  /* 0x0000000356077211 */ /* 0x000fca00078e20ff */
[----:B----4-:R-:W-:-:S04]  /*2200*/  IMAD R7, R7, UR5, R16 ;  /* 0x0000000507077c24 */ /* 0x010fc8000f8e0210 */
[----:B------:R-:W-:-:S04]  /*2210*/  VIADD R7, R7, 0x2 ;  /* 0x0000000207077836 */ /* 0x000fc80000000000 */
[----:B-1----:R-:W-:-:S06]  /*2220*/  IMAD.WIDE.U32 R4, R7, 0x4, R4 ;  /* 0x0000000407047825 */ /* 0x002fcc00078e0004 */
[----:B------:R-:W3:Y:S01]  /*2230*/  LDG.E R4, desc[UR36][R4.64] ;  /* 0x0000002404047981 */ /* 0x000ee2000c1e1900 */
[----:B------:R-:W1:Y:S01]  /*2240*/  S2UR UR5, SR_CgaCtaId ;  /* 0x00000000000579c3 */ /* 0x000e620000008800 */
[----:B------:R-:W-:Y:S01]  /*2250*/  UMOV UR4, 0x400 ;  /* 0x0000040000047882 */ /* 0x000fe20000000000 */
[C---:B------:R-:W-:Y:S01]  /*2260*/  SHF.L.U32 R6, R0.reuse, 0x4, RZ ;  /* 0x0000000400067819 */ /* 0x040fe200000006ff */
[----:B------:R-:W-:Y:S01]  /*2270*/  UIADD3 UR4, UPT, UPT, UR4, 0x2000, URZ ;  /* 0x0000200004047890 */ /* 0x000fe2000fffe0ff */
[----:B------:R-:W-:Y:S01]  /*2280*/  ISETP.GE.U32.AND P0, PT, R0, 0x200, PT ;  /* 0x000002000000780c */ /* 0x000fe20003f06070 */
[----:B------:R-:W-:Y:S01]  /*2290*/  BSSY.RECONVERGENT B6, `(.L_x_27) ;  /* 0x0000017000067945 */ /* 0x000fe20003800200 */
[----:B------:R-:W-:Y:S01]  /*22a0*/  LOP3.LUT R6, R6, 0x1f0, RZ, 0xc0, !PT ;  /* 0x000001f006067812 */ /* 0x000fe200078ec0ff */
[----:B-1----:R-:W-:-:S06]  /*22b0*/  ULEA UR4, UR5, UR4, 0x18 ;  /* 0x0000000405047291 */ /* 0x002fcc000f8ec0ff */
[----:B------:R-:W-:-:S05]  /*22c0*/  LEA R3, R3, UR4, 0x9 ;  /* 0x0000000403037c11 */ /* 0x000fca000f8e48ff */
[----:B------:R-:W-:-:S05]  /*22d0*/  IMAD.IADD R3, R3, 0x1, R6 ;  /* 0x0000000103037824 */ /* 0x000fca00078e0206 */
[----:B---3--:R1:W-:Y:S01]  /*22e0*/  STS [R3+0x8], R4 ;  /* 0x0000080403007388 */ /* 0x0083e20000000800 */
[----:B------:R-:W-:Y:S05]  /*22f0*/  @!P0 BRA `(.L_x_28) ;  /* 0x0000000000408947 */ /* 0x000fea0003800000 */
[----:B------:R-:W-:Y:S01]  /*2300*/  MOV R14, 0x0 ;  /* 0x00000000000e7802 */ /* 0x000fe20000000f00 */
[----:B------:R-:W1:Y:S01]  /*2310*/  LDCU.64 UR4, c[0x4][0x20] ;  /* 0x01000400ff0477ac */ /* 0x000e620008000a00 */
[----:B------:R-:W-:Y:S02]  /*2320*/  HFMA2 R8, -RZ, RZ, 0, 2.69412994384765625e-05 ;  /* 0x000001c4ff087431 */ /* 0x000fe400000001ff */
        /* <DEDUP_REMOVED lines=13> */
.L_x_28:
[----:B------:R-:W-:Y:S05]  /*2400*/  BSYNC.RECONVERGENT B6 ;  /* 0x0000000000067941 */ /* 0x000fea0003800200 */
.L_x_27:
[----:B------:R-:W3:Y:S01]  /*2410*/  S2R R8, SR_TID.Y ;  /* 0x0000000000087919 */ /* 0x000ee20000002200 */
[----:B------:R-:W3:Y:S01]  /*2420*/  LDCU UR4, c[0x0][0x360] ;  /* 0x00006c00ff0477ac */ /* 0x000ee20008000800 */
[----:B-1----:R-:W1:Y:S01]  /*2430*/  LDC R3, c[0x0][0x39c] ;  /* 0x0000e700ff037b82 */ /* 0x002e620000000800 */
[----:B------:R-:W3:Y:S07]  /*2440*/  S2R R9, SR_TID.X ;  /* 0x0000000000097919 */ /* 0x000eee0000002100 */
[----:B------:R-:W4:Y:S01]  /*2450*/  LDC.64 R4, c[0x0][0x388] ;  /* 0x0000e200ff047b82 */ /* 0x000f220000000a00 */
[----:B---3--:R-:W-:-:S05]  /*2460*/  IMAD R12, R8, UR4, R9 ;  /* 0x00000004080c7c24 */ /* 0x008fca000f8e0209 */
[----:B------:R-:W-:-:S05]  /*2470*/  SHF.R.U32.HI R11, RZ, 0x5, R12 ;  /* 0x00000005ff0b7819 */ /* 0x000fca000001160c */
[----:B------:R-:W-:-:S04]  /*2480*/  IMAD R0, R86, 0x10, R11 ;  /* 0x0000001056007824 */ /* 0x000fc800078e020b */
[----:B-1----:R-:W-:-:S05]  /*2490*/  IMAD R0, R0, R3, R16 ;  /* 0x0000000300007224 */ /* 0x002fca00078e0210 */
[----:B------:R-:W-:-:S05]  /*24a0*/  IADD3 R7, PT, PT, R0, 0x3, RZ ;  /* 0x0000000300077810 */ /* 0x000fca0007ffe0ff */
[----:B----4-:R-:W-:-:S06]  /*24b0*/  IMAD.WIDE.U32 R6, R7, 0x4, R4 ;  /* 0x0000000407067825 */ /* 0x010fcc00078e0004 */
[----:B------:R-:W3:Y:S01]  /*24c0*/  LDG.E R6, desc[UR36][R6.64] ;  /* 0x0000002406067981 */ /* 0x000ee2000c1e1900 */
[----:B------:R-:W-:Y:S01]  /*24d0*/  MOV R91, 0x400 ;  /* 0x00000400005b7802 */ /* 0x000fe20000000f00 */
[----:B------:R-:W-:Y:S01]  /*24e0*/  BSSY.RECONVERGENT B6, `(.L_x_29) ;  /* 0x000004e000067945 */ /* 0x000fe20003800200 */
[C---:B------:R-:W-:Y:S01]  /*24f0*/  SHF.L.U32 R10, R12.reuse, 0x4, RZ ;  /* 0x000000040c0a7819 */ /* 0x040fe200000006ff */
[----:B------:R-:W1:Y:S01]  /*2500*/  S2R R13, SR_CgaCtaId ;  /* 0x00000000000d7919 */ /* 0x000e620000008800 */
[----:B------:R-:W-:Y:S01]  /*2510*/  ISETP.GE.U32.AND P0, PT, R12, 0x100, PT ;  /* 0x000001000c00780c */ /* 0x000fe20003f06070 */
[----:B------:R-:W-:Y:S01]  /*2520*/  VIADD R0, R91, 0x2000 ;  /* 0x000020005b007836 */ /* 0x000fe20000000000 */
[----:B------:R-:W-:-:S04]  /*2530*/  LOP3.LUT R10, R10, 0x1f0, RZ, 0xc0, !PT ;  /* 0x000001f00a0a7812 */ /* 0x000fc800078ec0ff */
[----:B-1----:R-:W-:-:S05]  /*2540*/  LEA R0, R13, R0, 0x18 ;  /* 0x000000000d007211 */ /* 0x002fca00078ec0ff */
[----:B------:R-:W-:-:S05]  /*2550*/  IMAD R11, R11, 0x200, R0 ;  /* 0x000002000b0b7824 */ /* 0x000fca00078e0200 */
[----:B------:R-:W-:Y:S01]  /*2560*/  IADD3 R11, PT, PT, R11, R10, RZ ;  /* 0x0000000a0b0b7210 */ /* 0x000fe20007ffe0ff */
[----:B------:R-:W-:-:S04]  /*2570*/  IMAD.SHL.U32 R10, R3, 0x8, RZ ;  /* 0x00000008030a7824 */ /* 0x000fc800078e00ff */
[----:B---3--:R1:W-:Y:S01]  /*2580*/  STS [R11+0xc], R6 ;  /* 0x00000c060b007388 */ /* 0x0083e20000000800 */
[----:B------:R-:W-:Y:S05]  /*2590*/  @!P0 BRA `(.L_x_30) ;  /* 0x0000000000d48947 */ /* 0x000fea0003800000 */
[----:B------:R-:W-:Y:S01]  /*25a0*/  MOV R90, 0x0 ;  /* 0x00000000005a7802 */ /* 0x000fe20000000f00 */
[----:B------:R-:W3:Y:S01]  /*25b0*/  LDCU.64 UR4, c[0x4][0x20] ;  /* 0x01000400ff0477ac */ /* 0x000ee20008000a00 */
[----:B------:R-:W-:Y:S02]  /*25c0*/  HFMA2 R8, -RZ, RZ, 0, 2.69412994384765625e-05 ;  /* 0x000001c4ff087431 */ /* 0x000fe400000001ff */
[----:B------:R-:W-:Y:S01]  /*25d0*/  IMAD.MOV.U32 R12, RZ, RZ, 0x1 ;  /* 0x00000001ff0c7424 */ /* 0x000fe200078e00ff */
[----:B------:R4:W0:Y:S01]  /*25e0*/  LDC.64 R14, c[0x4][R90] ;  /* 0x010000005a0e7b82 */ /* 0x0008220000000a00 */
[----:B------:R-:W1:Y:S01]  /*25f0*/  LDCU.64 UR6, c[0x4][0x18] ;  /* 0x01000300ff0677ac */ /* 0x000e620008000a00 */
[----:B------:R-:W-:Y:S01]  /*2600*/  MOV R13, RZ ;  /* 0x000000ff000d7202 */ /* 0x000fe20000000f00 */
[----:B------:R-:W5:Y:S01]  /*2610*/  LDCU.64 UR8, c[0x4][0x8] ;  /* 0x01000100ff0877ac */ /* 0x000f620008000a00 */
[----:B---3--:R-:W-:Y:S01]  /*2620*/  MOV R4, UR4 ;  /* 0x0000000400047c02 */ /* 0x008fe20008000f00 */
[----:B------:R-:W-:Y:S01]  /*2630*/  IMAD.U32 R5, RZ, RZ, UR5 ;  /* 0x00000005ff057e24 */ /* 0x000fe2000f8e00ff */
[----:B-1----:R-:W-:Y:S01]  /*2640*/  MOV R6, UR6 ;  /* 0x0000000600067c02 */ /* 0x002fe20008000f00 */
[----:B------:R-:W-:Y:S01]  /*2650*/  IMAD.U32 R7, RZ, RZ, UR7 ;  /* 0x00000007ff077e24 */ /* 0x000fe2000f8e00ff */
[----:B-----5:R-:W-:Y:S01]  /*2660*/  MOV R10, UR8 ;  /* 0x00000008000a7c02 */ /* 0x020fe20008000f00 */
[----:B----4-:R-:W-:-:S07]  /*2670*/  IMAD.U32 R11, RZ, RZ, UR9 ;  /* 0x00000009ff0b7e24 */ /* 0x010fce000f8e00ff */
[----:B------:R-:W-:-:S07]  /*2680*/  LEPC R20, `(.L_x_31) ;  /* 0x000000001014794e */ /* 0x000fce0000000000 */
[----:B0-2---:R-:W-:Y:S05]  /*2690*/  CALL.ABS.NOINC R14 ;  /* 0x000000000e007343 */ /* 0x005fea0003c00000 */
.L_x_31:
[----:B------:R-:W0:Y:S01]  /*26a0*/  S2R R3, SR_TID.Y ;  /* 0x0000000000037919 */ /* 0x000e220000002200 */
[----:B------:R-:W0:Y:S01]  /*26b0*/  LDCU UR4, c[0x0][0x360] ;  /* 0x00006c00ff0477ac */ /* 0x000e220008000800 */
[----:B------:R-:W1:Y:S01]  /*26c0*/  LDC R9, c[0x0][0x39c] ;  /* 0x0000e700ff097b82 */ /* 0x000e620000000800 */
[----:B------:R-:W0:Y:S07]  /*26d0*/  S2R R0, SR_TID.X ;  /* 0x0000000000007919 */ /* 0x000e2e0000002100 */
[----:B------:R-:W2:Y:S01]  /*26e0*/  LDC.64 R4, c[0x0][0x388] ;  /* 0x0000e200ff047b82 */ /* 0x000ea20000000a00 */
[----:B------:R-:W-:Y:S01]  /*26f0*/  IADD3 R91, PT, PT, R91, 0x2000, RZ ;  /* 0x000020005b5b7810 */ /* 0x000fe20007ffe0ff */
[----:B------:R-:W3:Y:S01]  /*2700*/  LDCU.64 UR6, c[0x4][0x18] ;  /* 0x01000300ff0677ac */ /* 0x000ee20008000a00 */
[----:B------:R-:W4:Y:S01]  /*2710*/  LDCU.64 UR8, c[0x4][0x8] ;  /* 0x01000100ff0877ac */ /* 0x000f220008000a00 */
[----:B-1----:R-:W-:-:S02]  /*2720*/  IMAD.SHL.U32 R6, R9, 0x8, RZ ;  /* 0x0000000809067824 */ /* 0x002fc400078e00ff */
[----:B0-----:R-:W-:Y:S01]  /*2730*/  IMAD R3, R3, UR4, R0 ;  /* 0x0000000403037c24 */ /* 0x001fe2000f8e0200 */
[----:B------:R-:W0:Y:S04]  /*2740*/  LDCU.64 UR4, c[0x4][0x20] ;  /* 0x01000400ff0477ac */ /* 0x000e280008000a00 */
[----:B------:R-:W-:-:S04]  /*2750*/  SHF.R.U32.HI R7, RZ, 0x5, R3 ;  /* 0x00000005ff077819 */ /* 0x000fc80000011603 */
[----:B------:R-:W-:-:S05]  /*2760*/  LEA R0, R86, R7, 0x4 ;  /* 0x0000000756007211 */ /* 0x000fca00078e20ff */
[----:B------:R-:W-:-:S04]  /*2770*/  IMAD R9, R0, R9, R6 ;  /* 0x0000000900097224 */ /* 0x000fc800078e0206 */
[----:B------:R-:W-:-:S04]  /*2780*/  IMAD.IADD R9, R16, 0x1, R9 ;  /* 0x0000000110097824 */ /* 0x000fc800078e0209 */
[----:B--2---:R-:W-:-:S05]  /*2790*/  IMAD.WIDE.U32 R4, R9, 0x4, R4 ;  /* 0x0000000409047825 */ /* 0x004fca00078e0004 */
[----:B------:R0:W2:Y:S01]  /*27a0*/  LDG.E R0, desc[UR36][R4.64] ;  /* 0x0000002404007981 */ /* 0x0000a2000c1e1900 */
[----:B----4-:R-:W-:Y:S01]  /*27b0*/  MOV R10, UR8 ;  /* 0x00000008000a7c02 */ /* 0x010fe20008000f00 */
[----:B------:R-:W-:Y:S01]  /*27c0*/  IMAD.U32 R11, RZ, RZ, UR9 ;  /* 0x00000009ff0b7e24 */ /* 0x000fe2000f8e00ff */
[----:B------:R-:W-:Y:S01]  /*27d0*/  MOV R13, RZ ;  /* 0x000000ff000d7202 */ /* 0x000fe20000000f00 */
[----:B------:R-:W1:Y:S01]  /*27e0*/  S2R R6, SR_CgaCtaId ;  /* 0x0000000000067919 */ /* 0x000e620000008800 */
[----:B------:R-:W-:Y:S01]  /*27f0*/  IMAD.MOV.U32 R12, RZ, RZ, 0x1 ;  /* 0x00000001ff0c7424 */ /* 0x000fe200078e00ff */
[----:B0-----:R-:W-:Y:S01]  /*2800*/  MOV R4, UR4 ;  /* 0x0000000400047c02 */ /* 0x001fe20008000f00 */
[----:B------:R-:W-:Y:S01]  /*2810*/  IMAD.U32 R5, RZ, RZ, UR5 ;  /* 0x00000005ff057e24 */ /* 0x000fe2000f8e00ff */
[----:B-1----:R-:W-:Y:S01]  /*2820*/  LEA R8, R6, R91, 0x18 ;  /* 0x0000005b06087211 */ /* 0x002fe200078ec0ff */
[----:B------:R-:W-:Y:S01]  /*2830*/  IMAD.SHL.U32 R6, R3, 0x10, RZ ;  /* 0x0000001003067824 */ /* 0x000fe200078e00ff */
[----:B------:R-:W0:Y:S02]  /*2840*/  LDC.64 R90, c[0x4][R90] ;  /* 0x010000005a5a7b82 */ /* 0x000e240000000a00 */
[----:B------:R-:W-:Y:S01]  /*2850*/  LEA R3, R7, R8, 0x9 ;  /* 0x0000000807037211 */ /* 0x000fe200078e48ff */
[----:B------:R-:W-:Y:S01]  /*2860*/  HFMA2 R8, -RZ, RZ, 0, 2.69412994384765625e-05 ;  /* 0x000001c4ff087431 */ /* 0x000fe200000001ff */
[----:B------:R-:W-:Y:S01]  /*2870*/  LOP3.LUT R6, R6, 0x1f0, RZ, 0xc0, !PT ;  /* 0x000001f006067812 */ /* 0x000fe200078ec0ff */
[----:B---3--:R-:W-:-:S04]  /*2880*/  IMAD.U32 R7, RZ, RZ, UR7 ;  /* 0x00000007ff077e24 */ /* 0x008fc8000f8e00ff */
[----:B------:R-:W-:Y:S01]  /*2890*/  IMAD.IADD R3, R3, 0x1, R6 ;  /* 0x0000000103037824 */ /* 0x000fe200078e0206 */
[----:B------:R-:W-:-:S04]  /*28a0*/  MOV R6, UR6 ;  /* 0x0000000600067c02 */ /* 0x000fc80008000f00 */
[----:B0-2---:R1:W-:Y:S03]  /*28b0*/  STS [R3+0x1000], R0 ;  /* 0x0010000003007388 */ /* 0x0053e60000000800 */
[----:B------:R-:W-:-:S07]  /*28c0*/  LEPC R20, `(.L_x_32) ;  /* 0x000000001014794e */ /* 0x000fce0000000000 */
[----:B-1----:R-:W-:Y:S05]  /*28d0*/  CALL.ABS.NOINC R90 ;  /* 0x000000005a007343 */ /* 0x002fea0003c00000 */
.L_x_32:
[----:B------:R-:W-:Y:S05]  /*28e0*/  BRA `(.L_x_33) ;  /* 0x0000000000347947 */ /* 0x000fea0003800000 */
.L_x_30:
[----:B------:R-:W3:Y:S02]  /*28f0*/  LDCU UR4, c[0x0][0x360] ;  /* 0x00006c00ff0477ac */ /* 0x000ee40008000800 */
[----:B---3--:R-:W-:-:S05]  /*2900*/  IMAD R8, R8, UR4, R9 ;  /* 0x0000000408087c24 */ /* 0x008fca000f8e0209 */
[----:B------:R-:W-:-:S05]  /*2910*/  SHF.R.U32.HI R7, RZ, 0x5, R8 ;  /* 0x00000005ff077819 */ /* 0x000fca0000011608 */
[----:B-1----:R-:W-:-:S04]  /*2920*/  IMAD R6, R86, 0x10, R7 ;  /* 0x0000001056067824 */ /* 0x002fc800078e0207 */
[----:B------:R-:W-:-:S05]  /*2930*/  IMAD R3, R6, R3, R10 ;  /* 0x0000000306037224 */ /* 0x000fca00078e020a */
[----:B------:R-:W-:-:S05]  /*2940*/  IADD3 R3, PT, PT, R16, R3, RZ ;  /* 0x0000000310037210 */ /* 0x000fca0007ffe0ff */
[----:B------:R-:W-:-:S06]  /*2950*/  IMAD.WIDE.U32 R4, R3, 0x4, R4 ;  /* 0x0000000403047825 */ /* 0x000fcc00078e0004 */
[----:B------:R-:W3:Y:S01]  /*2960*/  LDG.E R4, desc[UR36][R4.64] ;  /* 0x0000002404047981 */ /* 0x000ee2000c1e1900 */
[----:B------:R-:W-:Y:S01]  /*2970*/  IMAD.SHL.U32 R8, R8, 0x10, RZ ;  /* 0x0000001008087824 */ /* 0x000fe200078e00ff */
[----:B------:R-:W-:-:S04]  /*2980*/  LEA R0, R7, R0, 0x9 ;  /* 0x0000000007007211 */ /* 0x000fc800078e48ff */
[----:B------:R-:W-:-:S05]  /*2990*/  LOP3.LUT R3, R8, 0x1f0, RZ, 0xc0, !PT ;  /* 0x000001f008037812 */ /* 0x000fca00078ec0ff */
[----:B------:R-:W-:-:S05]  /*29a0*/  IMAD.IADD R3, R0, 0x1, R3 ;  /* 0x0000000100037824 */ /* 0x000fca00078e0203 */
[----:B---3--:R1:W-:Y:S02]  /*29b0*/  STS [R3+0x1000], R4 ;  /* 0x0010000403007388 */ /* 0x0083e40000000800 */
.L_x_33:
[----:B------:R-:W-:Y:S05]  /*29c0*/  BSYNC.RECONVERGENT B6 ;  /* 0x0000000000067941 */ /* 0x000fea0003800200 */
.L_x_29:
[----:B------:R-:W3:Y:S01]  /*29d0*/  S2R R0, SR_TID.Y ;  /* 0x0000000000007919 */ /* 0x000ee20000002200 */
[----:B------:R-:W3:Y:S01]  /*29e0*/  LDCU UR4, c[0x0][0x360] ;  /* 0x00006c00ff0477ac */ /* 0x000ee20008000800 */
[----:B------:R-:W4:Y:S01]  /*29f0*/  LDC R7, c[0x0][0x39c] ;  /* 0x0000e700ff077b82 */ /* 0x000f220000000800 */
[----:B-1----:R-:W3:Y:S07]  /*2a00*/  S2R R3, SR_TID.X ;  /* 0x0000000000037919 */ /* 0x002eee0000002100 */
[----:B------:R-:W1:Y:S01]  /*2a10*/  LDC.64 R4, c[0x0][0x388] ;  /* 0x0000e200ff047b82 */ /* 0x000e620000000a00 */
[----:B----4-:R-:W-:Y:S01]  /*2a20*/  SHF.L.U32 R8, R7, 0x3, RZ ;  /* 0x0000000307087819 */ /* 0x010fe200000006ff */
[----:B---3--:R-:W-:-:S05]  /*2a30*/  IMAD R0, R0, UR4, R3 ;  /* 0x0000000400007c24 */ /* 0x008fca000f8e0203 */
[----:B------:R-:W-:-:S05]  /*2a40*/  SHF.R.U32.HI R3, RZ, 0x5, R0 ;  /* 0x00000005ff037819 */ /* 0x000fca0000011600 */
[----:B------:R-:W-:-:S04]  /*2a50*/  IMAD R6, R86, 0x10, R3 ;  /* 0x0000001056067824 */ /* 0x000fc800078e0203 */
[----:B------:R-:W-:-:S05]  /*2a60*/  IMAD R7, R6, R7, R8 ;  /* 0x0000000706077224 */ /* 0x000fca00078e0208 */
[----:B------:R-:W-:-:S05]  /*2a70*/  IADD3 R7, PT, PT, R16, 0x1, R7 ;  /* 0x0000000110077810 */ /* 0x000fca0007ffe007 */
        /* <DEDUP_REMOVED lines=30> */
.L_x_35:
[----:B------:R-:W-:Y:S05]  /*2c60*/  BSYNC.RECONVERGENT B6 ;  /* 0x0000000000067941 */ /* 0x000fea0003800200 */
.L_x_34:
[----:B------:R-:W3:Y:S01]  /*2c70*/  S2R R0, SR_TID.Y ;  /* 0x0000000000007919 */ /* 0x000ee20000002200 */
[----:B------:R-:W3:Y:S01]  /*2c80*/  LDCU UR4, c[0x0][0x360] ;  /* 0x00006c00ff0477ac */ /* 0x000ee20008000800 */
[----:B------:R-:W4:Y:S01]  /*2c90*/  LDC R7, c[0x0][0x39c] ;  /* 0x0000e700ff077b82 */ /* 0x000f220000000800 */
[----:B-1----:R-:W3:Y:S07]  /*2ca0*/  S2R R3, SR_TID.X ;  /* 0x0000000000037919 */ /* 0x002eee0000002100 */
[----:B------:R-:W1:Y:S01]  /*2cb0*/  LDC.64 R4, c[0x0][0x388] ;  /* 0x0000e200ff047b82 */ /* 0x000e620000000a00 */
[----:B----4-:R-:W-:-:S02]  /*2cc0*/  IMAD.SHL.U32 R8, R7, 0x8, RZ ;  /* 0x0000000807087824 */ /* 0x010fc400078e00ff */
[----:B---3--:R-:W-:-:S05]  /*2cd0*/  IMAD R0, R0, UR4, R3 ;  /* 0x0000000400007c24 */ /* 0x008fca000f8e0203 */
[----:B------:R-:W-:-:S04]  /*2ce0*/  SHF.R.U32.HI R3, RZ, 0x5, R0 ;  /* 0x00000005ff037819 */ /* 0x000fc80000011600 */
[----:B------:R-:W-:-:S05]  /*2cf0*/  LEA R6, R86, R3, 0x4 ;  /* 0x0000000356067211 */ /* 0x000fca00078e20ff */
[----:B------:R-:W-:-:S05]  /*2d00*/  IMAD R7, R6, R7, R8 ;  /* 0x0000000706077224 */ /* 0x000fca00078e0208 */
[----:B------:R-:W-:-:S05]  /*2d10*/  IADD3 R7, PT, PT, R16, 0x2, R7 ;  /* 0x0000000210077810 */ /* 0x000fca0007ffe007 */
        /* <DEDUP_REMOVED lines=30> */
.L_x_37:
[----:B------:R-:W-:Y:S05]  /*2f00*/  BSYNC.RECONVERGENT B6 ;  /* 0x0000000000067941 */ /* 0x000fea0003800200 */
.L_x_36:
[----:B------:R-:W3:Y:S01]  /*2f10*/  S2R R12, SR_TID.X ;  /* 0x00000000000c7919 */ /* 0x000ee20000002100 */
[----:B------:R-:W3:Y:S01]  /*2f20*/  LDCU UR4, c[0x0][0x360] ;  /* 0x00006c00ff0477ac */ /* 0x000ee20008000800 */
[----:B------:R-:W4:Y:S01]  /*2f30*/  LDC R0, c[0x0][0x39c] ;  /* 0x0000e700ff007b82 */ /* 0x000f220000000800 */
[----:B-1----:R-:W3:Y:S07]  /*2f40*/  S2R R3, SR_TID.Y ;  /* 0x0000000000037919 */ /* 0x002eee0000002200 */
        /* <DEDUP_REMOVED lines=11> */
[----:B------:R-:W-:Y:S01]  /*3000*/  SHF.L.U32 R6, R6, 0x4, RZ ;  /* 0x0000000406067819 */ /* 0x000fe200000006ff */
[----:B------:R-:W-:Y:S01]  /*3010*/  UIADD3 UR5, UPT, UPT, UR4, 0x2000, URZ ;  /* 0x0000200004057890 */ /* 0x000fe2000fffe0ff */
[----:B------:R-:W-:Y:S02]  /*3020*/  MOV R13, 0x10 ;  /* 0x00000010000d7802 */ /* 0x000fe40000000f00 */
[----:B------:R-:W-:Y:S01]  /*3030*/  LOP3.LUT R6, R6, 0x1f0, RZ, 0xc0, !PT ;  /* 0x000001f006067812 */ /* 0x000fe200078ec0ff */
[----:B-1----:R-:W-:Y:S02]  /*3040*/  ULEA UR5, UR6, UR5, 0x18 ;  /* 0x0000000506057291 */ /* 0x002fe4000f8ec0ff */
[----:B------:R-:W-:-:S04]  /*3050*/  ULEA UR4, UR6, UR4, 0x18 ;  /* 0x0000000406047291 */ /* 0x000fc8000f8ec0ff */
[----:B------:R-:W-:Y:S02]  /*3060*/  LEA R7, R7, UR5, 0x9 ;  /* 0x0000000507077c11 */ /* 0x000fe4000f8e48ff */
[----:B------:R-:W-:Y:S02]  /*3070*/  LEA R14, R3, UR4, 0x9 ;  /* 0x00000004030e7c11 */ /* 0x000fe4000f8e48ff */
[----:B------:R-:W-:Y:S01]  /*3080*/  LEA R15, R12, UR5, 0x5 ;  /* 0x000000050c0f7c11 */ /* 0x000fe2000f8e28ff */
[----:B------:R-:W-:Y:S01]  /*3090*/  IMAD.IADD R7, R7, 0x1, R6 ;  /* 0x0000000107077824 */ /* 0x000fe200078e0206 */
[----:B------:R-:W-:Y:S05]  /*30a0*/  WARPSYNC.ALL ;  /* 0x0000000000007948 */ /* 0x000fea0003800000 */
[----:B------:R-:W-:Y:S01]  /*30b0*/  BSSY.RECONVERGENT B0, `(.L_x_38) ;  /* 0x0000054000007945 */ /* 0x000fe20003800200 */
[----:B------:R-:W-:Y:S01]  /*30c0*/  VIADD R14, R14, 0x100 ;  /* 0x000001000e0e7836 */ /* 0x000fe20000000000 */
[----:B------:R-:W-:Y:S01]  /*30d0*/  IADD3 R15, PT, PT, R15, 0x10, RZ ;  /* 0x000000100f0f7810 */ /* 0x000fe20007ffe0ff */
[----:B---3--:R1:W-:Y:S01]  /*30e0*/  STS [R7+0x100c], R4 ;  /* 0x00100c0407007388 */ /* 0x0083e20000000800 */
[----:B------:R-:W-:Y:S06]  /*30f0*/  BAR.SYNC.DEFER_BLOCKING 0x0 ;  /* 0x0000000000007b1d */ /* 0x000fec0000010000 */
.L_x_39:
[----:B------:R-:W-:Y:S01]  /*3100*/  LDS R20, [R14+-0x100] ;  /* 0xffff00000e147984 */ /* 0x000fe20000000800 */
[----:B------:R-:W-:-:S03]  /*3110*/  VIADD R13, R13, 0x200 ;  /* 0x000002000d0d7836 */ /* 0x000fc60000000000 */
[----:B-1----:R-:W1:Y:S02]  /*3120*/  LDS.128 R4, [R15+-0x10] ;  /* 0xfffff0000f047984 */ /* 0x002e640000000c00 */
[----:B------:R-:W-:Y:S02]  /*3130*/  ISETP.NE.AND P0, PT, R13, 0x2010, PT ;  /* 0x000020100d00780c */ /* 0x000fe40003f05270 */
[----:B------:R-:W3:Y:S04]  /*3140*/  LDS R90, [R14+-0xc0] ;  /* 0xffff40000e5a7984 */ /* 0x000ee80000000800 */
[----:B------:R4:W5:Y:S02]  /*3150*/  LDS.128 R8, [R15] ;  /* 0x000000000f087984 */ /* 0x0009640000000c00 */
[----:B----4-:R-:W-:Y:S01]  /*3160*/  IADD3 R15, PT, PT, R15, 0x200, RZ ;  /* 0x000002000f0f7810 */ /* 0x010fe20007ffe0ff */
[C---:B-1----:R-:W-:Y:S01]  /*3170*/  FFMA R81, R20.reuse, R4, R81 ;  /* 0x0000000414517223 */ /* 0x042fe20000000051 */
[C---:B------:R-:W-:Y:S01]  /*3180*/  FFMA R82, R20.reuse, R5, R82 ;  /* 0x0000000514527223 */ /* 0x040fe20000000052 */
[C---:B------:R-:W-:Y:S01]  /*3190*/  FFMA R79, R20.reuse, R6, R79 ;  /* 0x00000006144f7223 */ /* 0x040fe2000000004f */
[----:B------:R-:W-:Y:S01]  /*31a0*/  FFMA R80, R20, R7, R80 ;  /* 0x0000000714507223 */ /* 0x000fe20000000050 */
[C---:B---3--:R-:W-:Y:S01]  /*31b0*/  FFMA R73, R90.reuse, R4, R73 ;  /* 0x000000045a497223 */ /* 0x048fe20000000049 */
[C---:B------:R-:W-:Y:S01]  /*31c0*/  FFMA R74, R90.reuse, R5, R74 ;  /* 0x000000055a4a7223 */ /* 0x040fe2000000004a */
[C---:B------:R-:W-:Y:S01]  /*31d0*/  FFMA R71, R90.reuse, R6, R71 ;  /* 0x000000065a477223 */ /* 0x040fe20000000047 */
[----:B------:R-:W-:Y:S01]  /*31e0*/  FFMA R72, R90, R7, R72 ;  /* 0x000000075a487223 */ /* 0x000fe20000000048 */
[C---:B-----5:R-:W-:Y:S01]  /*31f0*/  FFMA R77, R20.reuse, R8, R77 ;  /* 0x00000008144d7223 */ /* 0x060fe2000000004d */
[C---:B------:R-:W-:Y:S01]  /*3200*/  FFMA R78, R20.reuse, R9, R78 ;  /* 0x00000009144e7223 */ /* 0x040fe2000000004e */
[C---:B------:R-:W-:Y:S01]  /*3210*/  FFMA R75, R20.reuse, R10, R75 ;  /* 0x0000000a144b7223 */ /* 0x040fe2000000004b */
[----:B------:R-:W-:Y:S01]  /*3220*/  FFMA R76, R20, R11, R76 ;  /* 0x0000000b144c7223 */ /* 0x000fe2000000004c */
[C---:B------:R-:W-:Y:S01]  /*3230*/  FFMA R69, R90.reuse, R8, R69 ;  /* 0x000000085a457223 */ /* 0x040fe20000000045 */
[C---:B------:R-:W-:Y:S01]  /*3240*/  FFMA R70, R90.reuse, R9, R70 ;  /* 0x000000095a467223 */ /* 0x040fe20000000046 */
[C---:B------:R-:W-:Y:S01]  /*3250*/  FFMA R67, R90.reuse, R10, R67 ;  /* 0x0000000a5a437223 */ /* 0x040fe20000000043 */
[----:B------:R-:W-:Y:S01]  /*3260*/  FFMA R68, R90, R11, R68 ;  /* 0x0000000b5a447223 */ /* 0x000fe20000000044 */
[----:B------:R-:W1:Y:S04]  /*3270*/  LDS R20, [R14+-0x80] ;  /* 0xffff80000e147984 */ /* 0x000e680000000800 */
[----:B------:R-:W3:Y:S01]  /*3280*/  LDS R90, [R14+-0x40] ;  /* 0xffffc0000e5a7984 */ /* 0x000ee20000000800 */
[C---:B-1----:R-:W-:Y:S01]  /*3290*/  FFMA R65, R20.reuse, R4, R65 ;  /* 0x0000000414417223 */ /* 0x042fe20000000041 */
[C---:B------:R-:W-:Y:S01]  /*32a0*/  FFMA R66, R20.reuse, R5, R66 ;  /* 0x0000000514427223 */ /* 0x040fe20000000042 */
[C---:B------:R-:W-:Y:S01]  /*32b0*/  FFMA R63, R20.reuse, R6, R63 ;  /* 0x00000006143f7223 */ /* 0x040fe2000000003f */
[C---:B------:R-:W-:Y:S01]  /*32c0*/  FFMA R64, R20.reuse, R7, R64 ;  /* 0x0000000714407223 */ /* 0x040fe20000000040 */
[C---:B------:R-:W-:Y:S01]  /*32d0*/  FFMA R61, R20.reuse, R8, R61 ;  /* 0x00000008143d7223 */ /* 0x040fe2000000003d */
[C---:B------:R-:W-:Y:S01]  /*32e0*/  FFMA R62, R20.reuse, R9, R62 ;  /* 0x00000009143e7223 */ /* 0x040fe2000000003e */
[C---:B------:R-:W-:Y:S01]  /*32f0*/  FFMA R59, R20.reuse, R10, R59 ;  /* 0x0000000a143b7223 */ /* 0x040fe2000000003b */
[----:B------:R-:W-:Y:S01]  /*3300*/  FFMA R60, R20, R11, R60 ;  /* 0x0000000b143c7223 */ /* 0x000fe2000000003c */
[C---:B---3--:R-:W-:Y:S01]  /*3310*/  FFMA R57, R90.reuse, R4, R57 ;  /* 0x000000045a397223 */ /* 0x048fe20000000039 */
[C---:B------:R-:W-:Y:S01]  /*3320*/  FFMA R58, R90.reuse, R5, R58 ;  /* 0x000000055a3a7223 */ /* 0x040fe2000000003a */
[C---:B------:R-:W-:Y:S01]  /*3330*/  FFMA R55, R90.reuse, R6, R55 ;  /* 0x000000065a377223 */ /* 0x040fe20000000037 */
[C---:B------:R-:W-:Y:S01]  /*3340*/  FFMA R56, R90.reuse, R7, R56 ;  /* 0x000000075a387223 */ /* 0x040fe20000000038 */
[C---:B------:R-:W-:Y:S01]  /*3350*/  FFMA R53, R90.reuse, R8, R53 ;  /* 0x000000085a357223 */ /* 0x040fe20000000035 */
[C---:B------:R-:W-:Y:S01]  /*3360*/  FFMA R54, R90.reuse, R9, R54 ;  /* 0x000000095a367223 */ /* 0x040fe20000000036 */
[C---:B------:R-:W-:Y:S01]  /*3370*/  FFMA R51, R90.reuse, R10, R51 ;  /* 0x0000000a5a337223 */ /* 0x040fe20000000033 */
[----:B------:R-:W-:Y:S01]  /*3380*/  FFMA R52, R90, R11, R52 ;  /* 0x0000000b5a347223 */ /* 0x000fe20000000034 */
[----:B------:R-:W1:Y:S04]  /*3390*/  LDS R20, [R14] ;  /* 0x000000000e147984 */ /* 0x000e680000000800 */
[----:B------:R-:W3:Y:S01]  /*33a0*/  LDS R90, [R14+0x40] ;  /* 0x000040000e5a7984 */ /* 0x000ee20000000800 */
        /* <DEDUP_REMOVED lines=16> */
[----:B------:R-:W1:Y:S04]  /*34b0*/  LDS R20, [R14+0x80] ;  /* 0x000080000e147984 */ /* 0x000e680000000800 */
[----:B------:R3:W4:Y:S02]  /*34c0*/  LDS R90, [R14+0xc0] ;  /* 0x0000c0000e5a7984 */ /* 0x0007240000000800 */
[----:B---3--:R-:W-:-:S02]  /*34d0*/  VIADD R14, R14, 0x4 ;  /* 0x000000040e0e7836 */ /* 0x008fc40000000000 */
        /* <DEDUP_REMOVED lines=8> */
[C---:B----4-:R-:W-:Y:S01]  /*3560*/  FFMA R25, R90.reuse, R4, R25 ;  /* 0x000000045a197223 */ /* 0x050fe20000000019 */
[C---:B------:R-:W-:Y:S01]  /*3570*/  FFMA R26, R90.reuse, R5, R26 ;  /* 0x000000055a1a7223 */ /* 0x040fe2000000001a */
[C---:B------:R-:W-:Y:S01]  /*3580*/  FFMA R23, R90.reuse, R6, R23 ;  /* 0x000000065a177223 */ /* 0x040fe20000000017 */
[C---:B------:R-:W-:Y:S01]  /*3590*/  FFMA R24, R90.reuse, R7, R24 ;  /* 0x000000075a187223 */ /* 0x040fe20000000018 */
[C---:B------:R-:W-:Y:S01]  /*35a0*/  FFMA R19, R90.reuse, R8, R19 ;  /* 0x000000085a137223 */ /* 0x040fe20000000013 */
[C---:B------:R-:W-:Y:S01]  /*35b0*/  FFMA R22, R90.reuse, R9, R22 ;  /* 0x000000095a167223 */ /* 0x040fe20000000016 */
[C---:B------:R-:W-:Y:S01]  /*35c0*/  FFMA R85, R90.reuse, R10, R85 ;  /* 0x0000000a5a557223 */ /* 0x040fe20000000055 */
[----:B------:R-:W-:Y:S01]  /*35d0*/  FFMA R84, R90, R11, R84 ;  /* 0x0000000b5a547223 */ /* 0x000fe20000000054 */
[----:B------:R-:W-:Y:S06]  /*35e0*/  @P0 BRA `(.L_x_39) ;  /* 0xfffffff800c40947 */ /* 0x000fec000383ffff */
[----:B------:R-:W-:Y:S05]  /*35f0*/  BSYNC.RECONVERGENT B0 ;  /* 0x0000000000007941 */ /* 0x000fea0003800200 */
.L_x_38:
[----:B------:R-:W-:Y:S01]  /*3600*/  IADD3 R86, PT, PT, R86, 0x1, RZ ;  /* 0x0000000156567810 */ /* 0x000fe20007ffe0ff */
[----:B------:R-:W-:Y:S03]  /*3610*/  BAR.SYNC.DEFER_BLOCKING 0x0 ;  /* 0x0000000000007b1d */ /* 0x000fe60000010000 */
[----:B------:R-:W-:-:S13]  /*3620*/  ISETP.NE.AND P0, PT, R86, 0x80, PT ;  /* 0x000000805600780c */ /* 0x000fda0003f05270 */
[----:B------:R-:W-:Y:S05]  /*3630*/  @P0 BRA `(.L_x_40) ;  /* 0xffffffcc00a00947 */ /* 0x000fea000383ffff */
[----:B------:R-:W1:Y:S01]  /*3640*/  LDC.64 R4, c[0x0][0x390] ;  /* 0x0000e400ff047b82 */ /* 0x000e620000000a00 */
[----:B------:R-:W-:Y:S02]  /*3650*/  IMAD R3, R3, 0x7, R2 ;  /* 0x0000000703037824 */ /* 0x000fe400078e0202 */
[----:B------:R-:W-:-:S04]  /*3660*/  IMAD R12, R12, 0x7, R17 ;  /* 0x000000070c0c7824 */ /* 0x000fc800078e0211 */
[----:B------:R-:W-:-:S04]  /*3670*/  IMAD R83, R3, R0, R12 ;  /* 0x0000000003537224 */ /* 0x000fc800078e020c */
[C---:B------:R-:W-:Y:S01]  /*3680*/  VIADD R21, R83.reuse, 0x1 ;  /* 0x0000000153157836 */ /* 0x040fe20000000000 */
[C---:B------:R-:W-:Y:S01]  /*3690*/  IADD3 R3, PT, PT, R83.reuse, 0x2, RZ ;  /* 0x0000000253037810 */ /* 0x040fe20007ffe0ff */
[C---:B------:R-:W-:Y:S01]  /*36a0*/  VIADD R11, R83.reuse, 0x3 ;  /* 0x00000003530b7836 */ /* 0x040fe20000000000 */
[C---:B------:R-:W-:Y:S01]  /*36b0*/  IADD3 R13, PT, PT, R83.reuse, 0x4, RZ ;  /* 0x00000004530d7810 */ /* 0x040fe20007ffe0ff */
[C---:B------:R-:W-:Y:S01]  /*36c0*/  VIADD R15, R83.reuse, 0x5 ;  /* 0x00000005530f7836 */ /* 0x040fe20000000000 */
[C---:B------:R-:W-:Y:S02]  /*36d0*/  IADD3 R91, PT, PT, R83.reuse, 0x6, RZ ;  /* 0x00000006535b7810 */ /* 0x040fe40007ffe0ff */
[C---:B------:R-:W-:Y:S01]  /*36e0*/  IADD3 R93, PT, PT, R83.reuse, 0x7, RZ ;  /* 0x00000007535d7810 */ /* 0x040fe20007ffe0ff */
[----:B-1----:R-:W-:-:S04]  /*36f0*/  IMAD.WIDE.U32 R8, R83, 0x4, R4 ;  /* 0x0000000453087825 */ /* 0x002fc800078e0004 */
[C-C-:B------:R-:W-:Y:S01]  /*3700*/  IMAD.WIDE.U32 R6, R21.reuse, 0x4, R4.reuse ;  /* 0x0000000415067825 */ /* 0x140fe200078e0004 */
[----:B------:R1:W-:Y:S01]  /*3710*/  STG.E desc[UR36][R8.64], R81 ;  /* 0x0000005108007986 */ /* 0x0003e2000c101924 */
[----:B------:R-:W-:Y:S02]  /*3720*/  IADD3 R21, PT, PT, R21, R0, RZ ;  /* 0x0000000015157210 */ /* 0x000fe40007ffe0ff */
[--C-:B------:R-:W-:Y:S01]  /*3730*/  IMAD.WIDE.U32 R2, R3, 0x4, R4.reuse ;  /* 0x0000000403027825 */ /* 0x100fe200078e0004 */
[----:B------:R-:W-:Y:S03]  /*3740*/  STG.E desc[UR36][R6.64], R82 ;  /* 0x0000005206007986 */ /* 0x000fe6000c101924 */
[--C-:B------:R-:W-:Y:S01]  /*3750*/  IMAD.WIDE.U32 R10, R11, 0x4, R4.reuse ;  /* 0x000000040b0a7825 */ /* 0x100fe200078e0004 */
[----:B------:R3:W-:Y:S03]  /*3760*/  STG.E desc[UR36][R2.64], R79 ;  /* 0x0000004f02007986 */ /* 0x0007e6000c101924 */
[----:B------:R-:W-:Y:S01]  /*3770*/  IMAD.WIDE.U32 R12, R13, 0x4, R4 ;  /* 0x000000040d0c7825 */ /* 0x000fe200078e0004 */
[----:B------:R-:W-:Y:S03]  /*3780*/  STG.E desc[UR36][R10.64], R80 ;  /* 0x000000500a007986 */ /* 0x000fe6000c101924 */
[----:B-1----:R-:W-:Y:S01]  /*3790*/  IMAD.IADD R81, R83, 0x1, R0 ;  /* 0x0000000153517824 */ /* 0x002fe200078e0200 */
[----:B------:R1:W-:Y:S01]  /*37a0*/  STG.E desc[UR36][R12.64], R77 ;  /* 0x0000004d0c007986 */ /* 0x0003e2000c101924 */
[----:B------:R-:W-:-:S03]  /*37b0*/  IMAD.WIDE.U32 R14, R15, 0x4, R4 ;  /* 0x000000040f0e7825 */ /* 0x000fc600078e0004 */
[----:B---3--:R-:W-:Y:S01]  /*37c0*/  IADD3 R79, PT, PT, R81, 0x2, RZ ;  /* 0x00000002514f7810 */ /* 0x008fe20007ffe0ff */
[--C-:B------:R-:W-:Y:S01]  /*37d0*/  IMAD.WIDE.U32 R8, R91, 0x4, R4.reuse ;  /* 0x000000045b087825 */ /* 0x100fe200078e0004 */
[----:B------:R3:W-:Y:S01]  /*37e0*/  STG.E desc[UR36][R14.64], R78 ;  /* 0x0000004e0e007986 */ /* 0x0007e2000c101924 */
[----:B------:R-:W-:Y:S02]  /*37f0*/  IADD3 R83, PT, PT, R81, 0x4, RZ ;  /* 0x0000000451537810 */ /* 0x000fe40007ffe0ff */
[--C-:B------:R-:W-:Y:S01]  /*3800*/  IMAD.WIDE.U32 R6, R93, 0x4, R4.reuse ;  /* 0x000000045d067825 */ /* 0x100fe200078e0004 */
[----:B------:R-:W-:Y:S03]  /*3810*/  STG.E desc[UR36][R8.64], R75 ;  /* 0x0000004b08007986 */ /* 0x000fe6000c101924 */
[C-C-:B------:R-:W-:Y:S01]  /*3820*/  IMAD.WIDE.U32 R2, R81.reuse, 0x4, R4.reuse ;  /* 0x0000000451027825 */ /* 0x140fe200078e0004 */
[----:B------:R-:W-:Y:S03]  /*3830*/  STG.E desc[UR36][R6.64], R76 ;  /* 0x0000004c06007986 */ /* 0x000fe6000c101924 */
[----:B-1----:R-:W-:Y:S01]  /*3840*/  VIADD R77, R81, 0x3 ;  /* 0x00000003514d7836 */ /* 0x002fe20000000000 */
[----:B------:R1:W-:Y:S01]  /*3850*/  STG.E desc[UR36][R2.64], R73 ;  /* 0x0000004902007986 */ /* 0x0003e2000c101924 */
[----:B------:R-:W-:-:S04]  /*3860*/  IMAD.WIDE.U32 R10, R21, 0x4, R4 ;  /* 0x00000004150a7825 */ /* 0x000fc800078e0004 */
[--C-:B------:R-:W-:Y:S01]  /*3870*/  IMAD.WIDE.U32 R12, R79, 0x4, R4.reuse ;  /* 0x000000044f0c7825 */ /* 0x100fe200078e0004 */
[----:B------:R-:W-:Y:S01]  /*3880*/  IADD3 R79, PT, PT, R81, 0x5, RZ ;  /* 0x00000005514f7810 */ /* 0x000fe20007ffe0ff */
[----:B------:R-:W-:Y:S02]  /*3890*/  STG.E desc[UR36][R10.64], R74 ;  /* 0x0000004a0a007986 */ /* 0x000fe4000c101924 */
[--C-:B---3--:R-:W-:Y:S02]  /*38a0*/  IMAD.WIDE.U32 R14, R77, 0x4, R4.reuse ;  /* 0x000000044d0e7825 */ /* 0x108fe400078e0004 */
[----:B------:R3:W-:Y:S01]  /*38b0*/  STG.E desc[UR36][R12.64], R71 ;  /* 0x000000470c007986 */ /* 0x0007e2000c101924 */
[C---:B-1----:R-:W-:Y:S01]  /*38c0*/  IADD3 R73, PT, PT, R81.reuse, 0x7, RZ ;  /* 0x0000000751497810 */ /* 0x042fe20007ffe0ff */
[C---:B------:R-:W-:Y:S01]  /*38d0*/  VIADD R75, R81.reuse, 0x6 ;  /* 0x00000006514b7836 */ /* 0x040fe20000000000 */
[----:B------:R-:W-:Y:S01]  /*38e0*/  IADD3 R81, PT, PT, R81, R0, RZ ;  /* 0x0000000051517210 */ /* 0x000fe20007ffe0ff */
[--C-:B------:R-:W-:Y:S01]  /*38f0*/  IMAD.WIDE.U32 R8, R83, 0x4, R4.reuse ;  /* 0x0000000453087825 */ /* 0x100fe200078e0004 */
[----:B------:R1:W-:Y:S03]  /*3900*/  STG.E desc[UR36][R14.64], R72 ;  /* 0x000000480e007986 */ /* 0x0003e6000c101924 */
[--C-:B------:R-:W-:Y:S01]  /*3910*/  IMAD.WIDE.U32 R6, R79, 0x4, R4.reuse ;  /* 0x000000044f067825 */ /* 0x100fe200078e0004 */
[----:B------:R4:W-:Y:S03]  /*3920*/  STG.E desc[UR36][R8.64], R69 ;  /* 0x0000004508007986 */ /* 0x0009e6000c101924 */
[----:B------:R-:W-:Y:S01]  /*3930*/  IMAD.WIDE.U32 R2, R75, 0x4, R4 ;  /* 0x000000044b027825 */ /* 0x000fe200078e0004 */
[----:B---3--:R-:W-:Y:S01]  /*3940*/  IADD3 R71, PT, PT, R81, 0x2, RZ ;  /* 0x0000000251477810 */ /* 0x008fe20007ffe0ff */
[----:B------:R3:W-:Y:S02]  /*3950*/  STG.E desc[UR36][R6.64], R70 ;  /* 0x0000004606007986 */ /* 0x0007e4000c101924 */
[----:B------:R-:W-:Y:S01]  /*3960*/  IMAD.IADD R75, R21, 0x1, R0 ;  /* 0x00000001154b7824 */ /* 0x000fe200078e0200 */
[----:B-1----:R-:W-:Y:S01]  /*3970*/  IADD3 R15, PT, PT, R81, 0x3, RZ ;  /* 0x00000003510f7810 */ /* 0x002fe20007ffe0ff */
[--C-:B------:R-:W-:Y:S01]  /*3980*/  IMAD.WIDE.U32 R10, R73, 0x4, R4.reuse ;  /* 0x00000004490a7825 */ /* 0x100fe200078e0004 */
[----:B------:R1:W-:Y:S03]  /*3990*/  STG.E desc[UR36][R2.64], R67 ;  /* 0x0000004302007986 */ /* 0x0003e6000c101924 */
[C---:B----4-:R-:W-:Y:S01]  /*39a0*/  VIADD R69, R81.reuse, 0x4 ;  /* 0x0000000451457836 */ /* 0x050fe20000000000 */
[----:B------:R4:W-:Y:S01]  /*39b0*/  STG.E desc[UR36][R10.64], R68 ;  /* 0x000000440a007986 */ /* 0x0009e2000c101924 */
[----:B------:R-:W-:-:S04]  /*39c0*/  IMAD.WIDE.U32 R20, R81, 0x4, R4 ;  /* 0x0000000451147825 */ /* 0x000fc800078e0004 */
[--C-:B---3--:R-:W-:Y:S01]  /*39d0*/  IMAD.WIDE.U32 R6, R15, 0x4, R4.reuse ;  /* 0x000000040f067825 */ /* 0x108fe200078e0004 */
[C---:B------:R-:W-:Y:S01]  /*39e0*/  IADD3 R15, PT, PT, R81.reuse, 0x5, RZ ;  /* 0x00000005510f7810 */ /* 0x040fe20007ffe0ff */
[----:B------:R-:W-:Y:S01]  /*39f0*/  STG.E desc[UR36][R20.64], R65 ;  /* 0x0000004114007986 */ /* 0x000fe2000c101924 */
[----:B-1----:R-:W-:Y:S01]  /*3a00*/  IADD3 R67, PT, PT, R81, 0x6, RZ ;  /* 0x0000000651437810 */ /* 0x002fe20007ffe0ff */
[C---:B------:R-:W-:Y:S01]  /*3a10*/  IMAD.WIDE.U32 R12, R75.reuse, 0x4, R4 ;  /* 0x000000044b0c7825 */ /* 0x040fe200078e0004 */
[----:B------:R-:W-:-:S03]  /*3a20*/  IADD3 R75, PT, PT, R75, R0, RZ ;  /* 0x000000004b4b7210 */ /* 0x000fc60007ffe0ff */
[--C-:B------:R-:W-:Y:S01]  /*3a30*/  IMAD.WIDE.U32 R8, R71, 0x4, R4.reuse ;  /* 0x0000000447087825 */ /* 0x100fe200078e0004 */
[----:B------:R-:W-:Y:S03]  /*3a40*/  STG.E desc[UR36][R12.64], R66 ;  /* 0x000000420c007986 */ /* 0x000fe6000c101924 */
[--C-:B------:R-:W-:Y:S01]  /*3a50*/  IMAD.WIDE.U32 R2, R69, 0x4, R4.reuse ;  /* 0x0000000445027825 */ /* 0x100fe200078e0004 */
[----:B------:R1:W-:Y:S03]  /*3a60*/  STG.E desc[UR36][R8.64], R63 ;  /* 0x0000003f08007986 */ /* 0x0003e6000c101924 */
[C---:B------:R-:W-:Y:S01]  /*3a70*/  VIADD R69, R81.reuse, 0x7 ;  /* 0x0000000751457836 */ /* 0x040fe20000000000 */
[----:B------:R-:W-:Y:S01]  /*3a80*/  IADD3 R81, PT, PT, R81, R0, RZ ;  /* 0x0000000051517210 */ /* 0x000fe20007ffe0ff */
[--C-:B------:R-:W-:Y:S01]  /*3a90*/  IMAD.WIDE.U32 R14, R15, 0x4, R4.reuse ;  /* 0x000000040f0e7825 */ /* 0x100fe200078e0004 */
[----:B------:R-:W-:Y:S03]  /*3aa0*/  STG.E desc[UR36][R6.64], R64 ;  /* 0x0000004006007986 */ /* 0x000fe6000c101924 */
[----:B----4-:R-:W-:Y:S01]  /*3ab0*/  IMAD.WIDE.U32 R10, R67, 0x4, R4 ;  /* 0x00000004430a7825 */ /* 0x010fe200078e0004 */
[----:B------:R3:W-:Y:S01]  /*3ac0*/  STG.E desc[UR36][R2.64], R61 ;  /* 0x0000003d02007986 */ /* 0x0007e2000c101924 */
[----:B-1----:R-:W-:-:S02]  /*3ad0*/  IADD3 R63, PT, PT, R81, 0x3, RZ ;  /* 0x00000003513f7810 */ /* 0x002fc40007ffe0ff */
[--C-:B------:R-:W-:Y:S01]  /*3ae0*/  IMAD.WIDE.U32 R12, R69, 0x4, R4.reuse ;  /* 0x00000004450c7825 */ /* 0x100fe200078e0004 */
[----:B------:R-:W-:Y:S03]  /*3af0*/  STG.E desc[UR36][R14.64], R62 ;  /* 0x0000003e0e007986 */ /* 0x000fe6000c101924 */
[C---:B------:R-:W-:Y:S01]  /*3b00*/  VIADD R21, R81.reuse, 0x2 ;  /* 0x0000000251157836 */ /* 0x040fe20000000000 */
[----:B------:R1:W-:Y:S01]  /*3b10*/  STG.E desc[UR36][R10.64], R59 ;  /* 0x0000003b0a007986 */ /* 0x0003e2000c101924 */
[C-C-:B------:R-:W-:Y:S01]  /*3b20*/  IMAD.WIDE.U32 R8, R81.reuse, 0x4, R4.reuse ;  /* 0x0000000451087825 */ /* 0x140fe200078e0004 */
[----:B---3--:R-:W-:Y:S02]  /*3b30*/  IADD3 R61, PT, PT, R81, 0x4, RZ ;  /* 0x00000004513d7810 */ /* 0x008fe40007ffe0ff */
[----:B------:R3:W-:Y:S01]  /*3b40*/  STG.E desc[UR36][R12.64], R60 ;  /* 0x0000003c0c007986 */ /* 0x0007e2000c101924 */
[C---:B------:R-:W-:Y:S01]  /*3b50*/  IMAD.WIDE.U32 R6, R75.reuse, 0x4, R4 ;  /* 0x000000044b067825 */ /* 0x040fe200078e0004 */
[----:B------:R-:W-:-:S02]  /*3b60*/  IADD3 R75, PT, PT, R75, R0, RZ ;  /* 0x000000004b4b7210 */ /* 0x000fc40007ffe0ff */
[----:B------:R4:W-:Y:S01]  /*3b70*/  STG.E desc[UR36][R8.64], R57 ;  /* 0x0000003908007986 */ /* 0x0009e2000c101924 */
[--C-:B------:R-:W-:Y:S01]  /*3b80*/  IMAD.WIDE.U32 R2, R21, 0x4, R4.reuse ;  /* 0x0000000415027825 */ /* 0x100fe200078e0004 */
[C---:B------:R-:W-:Y:S02]  /*3b90*/  IADD3 R21, PT, PT, R81.reuse, 0x6, RZ ;  /* 0x0000000651157810 */ /* 0x040fe40007ffe0ff */
[----:B-1----:R-:W-:Y:S01]  /*3ba0*/  IADD3 R59, PT, PT, R81, 0x7, RZ ;  /* 0x00000007513b7810 */ /* 0x002fe20007ffe0ff */
[--C-:B------:R-:W-:Y:S01]  /*3bb0*/  IMAD.WIDE.U32 R14, R63, 0x4, R4.reuse ;  /* 0x000000043f0e7825 */ /* 0x100fe200078e0004 */
[----:B------:R1:W-:Y:S03]  /*3bc0*/  STG.E desc[UR36][R6.64], R58 ;  /* 0x0000003a06007986 */ /* 0x0003e6000c101924 */
[----:B---3--:R-:W-:Y:S01]  /*3bd0*/  VIADD R13, R81, 0x5 ;  /* 0x00000005510d7836 */ /* 0x008fe20000000000 */
[----:B------:R3:W-:Y:S01]  /*3be0*/  STG.E desc[UR36][R2.64], R55 ;  /* 0x0000003702007986 */ /* 0x0007e2000c101924 */
[----:B------:R-:W-:-:S03]  /*3bf0*/  IMAD.WIDE.U32 R10, R61, 0x4, R4 ;  /* 0x000000043d0a7825 */ /* 0x000fc600078e0004 */
[----:B------:R-:W-:Y:S01]  /*3c00*/  STG.E desc[UR36][R14.64], R56 ;  /* 0x000000380e007986 */ /* 0x000fe2000c101924 */
[----:B------:R-:W-:-:S03]  /*3c10*/  IMAD.WIDE.U32 R12, R13, 0x4, R4 ;  /* 0x000000040d0c7825 */ /* 0x000fc600078e0004 */
[----:B------:R5:W-:Y:S01]  /*3c20*/  STG.E desc[UR36][R10.64], R53 ;  /* 0x000000350a007986 */ /* 0x000be2000c101924 */
[----:B------:R-:W-:Y:S02]  /*3c30*/  IMAD.IADD R81, R81, 0x1, R0 ;  /* 0x0000000151517824 */ /* 0x000fe400078e0200 */
[--C-:B----4-:R-:W-:Y:S01]  /*3c40*/  IMAD.WIDE.U32 R8, R21, 0x4, R4.reuse ;  /* 0x0000000415087825 */ /* 0x110fe200078e0004 */
[----:B------:R4:W-:Y:S02]  /*3c50*/  STG.E desc[UR36][R12.64], R54 ;  /* 0x000000360c007986 */ /* 0x0009e4000c101924 */
[----:B------:R-:W-:Y:S01]  /*3c60*/  IADD3 R21, PT, PT, R81, 0x2, RZ ;  /* 0x0000000251157810 */ /* 0x000fe20007ffe0ff */
[--C-:B-1----:R-:W-:Y:S01]  /*3c70*/  IMAD.WIDE.U32 R6, R59, 0x4, R4.reuse ;  /* 0x000000043b067825 */ /* 0x102fe200078e0004 */
[----:B------:R1:W-:Y:S03]  /*3c80*/  STG.E desc[UR36][R8.64], R51 ;  /* 0x0000003308007986 */ /* 0x0003e6000c101924 */
[C-C-:B---3--:R-:W-:Y:S01]  /*3c90*/  IMAD.WIDE.U32 R2, R81.reuse, 0x4, R4.reuse ;  /* 0x0000000451027825 */ /* 0x148fe200078e0004 */
[C---:B-----5:R-:W-:Y:S01]  /*3ca0*/  IADD3 R53, PT, PT, R81.reuse, 0x4, RZ ;  /* 0x0000000451357810 */ /* 0x060fe20007ffe0ff */
[----:B------:R3:W-:Y:S02]  /*3cb0*/  STG.E desc[UR36][R6.64], R52 ;  /* 0x0000003406007986 */ /* 0x0007e4000c101924 */
[C---:B------:R-:W-:Y:S01]  /*3cc0*/  VIADD R11, R81.reuse, 0x3 ;  /* 0x00000003510b7836 */ /* 0x040fe20000000000 */
[----:B----4-:R-:W-:Y:S01]  /*3cd0*/  IADD3 R13, PT, PT, R81, 0x5, RZ ;  /* 0x00000005510d7810 */ /* 0x010fe20007ffe0ff */
[--C-:B------:R-:W-:Y:S01]  /*3ce0*/  IMAD.WIDE.U32 R14, R75, 0x4, R4.reuse ;  /* 0x000000044b0e7825 */ /* 0x100fe200078e0004 */
[----:B------:R4:W-:Y:S03]  /*3cf0*/  STG.E desc[UR36][R2.64], R49 ;  /* 0x0000003102007986 */ /* 0x0009e6000c101924 */
[----:B-1----:R-:W-:Y:S01]  /*3d00*/  VIADD R51, R81, 0x6 ;  /* 0x0000000651337836 */ /* 0x002fe20000000000 */
[----:B------:R1:W-:Y:S01]  /*3d10*/  STG.E desc[UR36][R14.64], R50 ;  /* 0x000000320e007986 */ /* 0x0003e2000c101924 */
[----:B------:R-:W-:-:S04]  /*3d20*/  IMAD.WIDE.U32 R20, R21, 0x4, R4 ;  /* 0x0000000415147825 */ /* 0x000fc800078e0004 */
[--C-:B---3--:R-:W-:Y:S01]  /*3d30*/  IMAD.WIDE.U32 R6, R13, 0x4, R4.reuse ;  /* 0x000000040d067825 */ /* 0x108fe200078e0004 */
[----:B------:R3:W-:Y:S01]  /*3d40*/  STG.E desc[UR36][R20.64], R47 ;  /* 0x0000002f14007986 */ /* 0x0007e2000c101924 */
[----:B----4-:R-:W-:Y:S02]  /*3d50*/  IADD3 R3, PT, PT, R81, 0x7, RZ ;  /* 0x0000000751037810 */ /* 0x010fe40007ffe0ff */
[----:B------:R-:W-:-:S04]  /*3d60*/  IMAD.WIDE.U32 R10, R11, 0x4, R4 ;  /* 0x000000040b0a7825 */ /* 0x000fc800078e0004 */
[--C-:B------:R-:W-:Y:S01]  /*3d70*/  IMAD.WIDE.U32 R12, R51, 0x4, R4.reuse ;  /* 0x00000004330c7825 */ /* 0x100fe200078e0004 */
[-C--:B------:R-:W-:Y:S01]  /*3d80*/  IADD3 R51, PT, PT, R81, R0.reuse, RZ ;  /* 0x0000000051337210 */ /* 0x080fe20007ffe0ff */
[----:B------:R4:W-:Y:S02]  /*3d90*/  STG.E desc[UR36][R10.64], R48 ;  /* 0x000000300a007986 */ /* 0x0009e4000c101924 */
[----:B------:R-:W-:Y:S01]  /*3da0*/  IMAD.WIDE.U32 R8, R53, 0x4, R4 ;  /* 0x0000000435087825 */ /* 0x000fe200078e0004 */
[C---:B-1----:R-:W-:Y:S02]  /*3db0*/  IADD3 R15, PT, PT, R51.reuse, 0x2, RZ ;  /* 0x00000002330f7810 */ /* 0x042fe40007ffe0ff */
[----:B---3--:R-:W-:Y:S01]  /*3dc0*/  IADD3 R21, PT, PT, R51, 0x3, RZ ;  /* 0x0000000333157810 */ /* 0x008fe20007ffe0ff */
[----:B------:R-:W-:Y:S01]  /*3dd0*/  IMAD.IADD R49, R75, 0x1, R0 ;  /* 0x000000014b317824 */ /* 0x000fe200078e0200 */
[----:B------:R1:W-:Y:S01]  /*3de0*/  STG.E desc[UR36][R8.64], R45 ;  /* 0x0000002d08007986 */ /* 0x0003e2000c101924 */
[C---:B------:R-:W-:Y:S01]  /*3df0*/  VIADD R53, R51.reuse, 0x4 ;  /* 0x0000000433357836 */ /* 0x040fe20000000000 */
[----:B------:R-:W-:Y:S01]  /*3e00*/  IADD3 R55, PT, PT, R51, 0x6, RZ ;  /* 0x0000000633377810 */ /* 0x000fe20007ffe0ff */
[--C-:B------:R-:W-:Y:S01]  /*3e10*/  IMAD.WIDE.U32 R2, R3, 0x4, R4.reuse ;  /* 0x0000000403027825 */ /* 0x100fe200078e0004 */
[-C--:B------:R-:W-:Y:S01]  /*3e20*/  IADD3 R79, PT, PT, R49, R0.reuse, RZ ;  /* 0x00000000314f7210 */ /* 0x080fe20007ffe0ff */
[----:B------:R3:W-:Y:S01]  /*3e30*/  STG.E desc[UR36][R6.64], R46 ;  /* 0x0000002e06007986 */ /* 0x0007e2000c101924 */
[----:B----4-:R-:W-:Y:S01]  /*3e40*/  IADD3 R11, PT, PT, R51, 0x5, RZ ;  /* 0x00000005330b7810 */ /* 0x010fe20007ffe0ff */
[--C-:B------:R-:W-:Y:S01]  /*3e50*/  IMAD.WIDE.U32 R48, R49, 0x4, R4.reuse ;  /* 0x0000000431307825 */ /* 0x100fe200078e0004 */
[-C--:B------:R-:W-:Y:S01]  /*3e60*/  IADD3 R63, PT, PT, R79, R0.reuse, RZ ;  /* 0x000000004f3f7210 */ /* 0x080fe20007ffe0ff */
[----:B------:R4:W-:Y:S02]  /*3e70*/  STG.E desc[UR36][R12.64], R43 ;  /* 0x0000002b0c007986 */ /* 0x0009e4000c101924 */
[--C-:B------:R-:W-:Y:S01]  /*3e80*/  IMAD.WIDE.U32 R20, R21, 0x4, R4.reuse ;  /* 0x0000000415147825 */ /* 0x100fe200078e0004 */
[C---:B-1----:R-:W-:Y:S01]  /*3e90*/  IADD3 R45, PT, PT, R51.reuse, R0, RZ ;  /* 0x00000000332d7210 */ /* 0x042fe20007ffe0ff */
[----:B------:R1:W-:Y:S02]  /*3ea0*/  STG.E desc[UR36][R2.64], R44 ;  /* 0x0000002c02007986 */ /* 0x0003e4000c101924 */
[----:B------:R-:W-:Y:S01]  /*3eb0*/  VIADD R9, R51, 0x7 ;  /* 0x0000000733097836 */ /* 0x000fe20000000000 */
[----:B------:R-:W-:Y:S01]  /*3ec0*/  IADD3 R75, PT, PT, R45, 0x3, RZ ;  /* 0x000000032d4b7810 */ /* 0x000fe20007ffe0ff */
[----:B------:R-:W-:Y:S01]  /*3ed0*/  IMAD.WIDE.U32 R50, R51, 0x4, R4 ;  /* 0x0000000433327825 */ /* 0x000fe200078e0004 */
[----:B------:R-:W-:-:S02]  /*3ee0*/  IADD3 R73, PT, PT, R45, 0x4, RZ ;  /* 0x000000042d497810 */ /* 0x000fc40007ffe0ff */
[----:B------:R-:W-:Y:S01]  /*3ef0*/  IADD3 R69, PT, PT, R45, 0x6, RZ ;  /* 0x000000062d457810 */ /* 0x000fe20007ffe0ff */
[--C-:B---3--:R-:W-:Y:S01]  /*3f00*/  IMAD.WIDE.U32 R46, R15, 0x4, R4.reuse ;  /* 0x000000040f2e7825 */ /* 0x108fe200078e0004 */
[----:B------:R1:W-:Y:S01]  /*3f10*/  STG.E desc[UR36][R50.64], R41 ;  /* 0x0000002932007986 */ /* 0x0003e2000c101924 */
[----:B------:R-:W-:Y:S02]  /*3f20*/  IADD3 R67, PT, PT, R45, 0x7, RZ ;  /* 0x000000072d437810 */ /* 0x000fe40007ffe0ff */
[--C-:B------:R-:W-:Y:S01]  /*3f30*/  IMAD.WIDE.U32 R14, R53, 0x4, R4.reuse ;  /* 0x00000004350e7825 */ /* 0x100fe200078e0004 */
[----:B------:R1:W-:Y:S03]  /*3f40*/  STG.E desc[UR36][R48.64], R42 ;  /* 0x0000002a30007986 */ /* 0x0003e6000c101924 */
[--C-:B----4-:R-:W-:Y:S01]  /*3f50*/  IMAD.WIDE.U32 R12, R11, 0x4, R4.reuse ;  /* 0x000000040b0c7825 */ /* 0x110fe200078e0004 */
[----:B------:R1:W-:Y:S03]  /*3f60*/  STG.E desc[UR36][R46.64], R39 ;  /* 0x000000272e007986 */ /* 0x0003e6000c101924 */
[----:B------:R-:W-:Y:S01]  /*3f70*/  VIADD R77, R45, 0x2 ;  /* 0x000000022d4d7836 */ /* 0x000fe20000000000 */
[----:B------:R1:W-:Y:S01]  /*3f80*/  STG.E desc[UR36][R20.64], R40 ;  /* 0x0000002814007986 */ /* 0x0003e2000c101924 */
[----:B------:R-:W-:-:S03]  /*3f90*/  IMAD.WIDE.U32 R10, R55, 0x4, R4 ;  /* 0x00000004370a7825 */ /* 0x000fc600078e0004 */
[----:B------:R1:W-:Y:S01]  /*3fa0*/  STG.E desc[UR36][R14.64], R37 ;  /* 0x000000250e007986 */ /* 0x0003e2000c101924 */
[----:B------:R-:W-:-:S03]  /*3fb0*/  IMAD.WIDE.U32 R8, R9, 0x4, R4 ;  /* 0x0000000409087825 */ /* 0x000fc600078e0004 */
[----:B------:R1:W-:Y:S01]  /*3fc0*/  STG.E desc[UR36][R12.64], R38 ;  /* 0x000000260c007986 */ /* 0x0003e2000c101924 */
[C---:B------:R-:W-:Y:S02]  /*3fd0*/  IMAD.IADD R65, R45.reuse, 0x1, R0 ;  /* 0x000000012d417824 */ /* 0x040fe400078e0200 */
[--C-:B------:R-:W-:Y:S01]  /*3fe0*/  IMAD.WIDE.U32 R6, R45, 0x4, R4.reuse ;  /* 0x000000042d067825 */ /* 0x100fe200078e0004 */
[----:B------:R1:W-:Y:S02]  /*3ff0*/  STG.E desc[UR36][R10.64], R35 ;  /* 0x000000230a007986 */ /* 0x0003e4000c101924 */
[----:B------:R-:W-:Y:S01]  /*4000*/  IADD3 R61, PT, PT, R65, 0x2, RZ ;  /* 0x00000002413d7810 */ /* 0x000fe20007ffe0ff */
[----:B------:R-:W-:Y:S01]  /*4010*/  VIADD R71, R45, 0x5 ;  /* 0x000000052d477836 */ /* 0x000fe20000000000 */
[----:B------:R1:W-:Y:S01]  /*4020*/  STG.E desc[UR36][R8.64], R36 ;  /* 0x0000002408007986 */ /* 0x0003e2000c101924 */
[----:B------:R-:W-:Y:S01]  /*4030*/  IMAD.WIDE.U32 R78, R79, 0x4, R4 ;  /* 0x000000044f4e7825 */ /* 0x000fe200078e0004 */
[----:B------:R-:W-:-:S02]  /*4040*/  IADD3 R55, PT, PT, R65, 0x4, RZ ;  /* 0x0000000441377810 */ /* 0x000fc40007ffe0ff */
[----:B------:R1:W-:Y:S01]  /*4050*/  STG.E desc[UR36][R6.64], R33 ;  /* 0x0000002106007986 */ /* 0x0003e2000c101924 */
[--C-:B------:R-:W-:Y:S01]  /*4060*/  IMAD.WIDE.U32 R76, R77, 0x4, R4.reuse ;  /* 0x000000044d4c7825 */ /* 0x100fe200078e0004 */
[----:B------:R-:W-:Y:S02]  /*4070*/  IADD3 R57, PT, PT, R65, 0x5, RZ ;  /* 0x0000000541397810 */ /* 0x000fe40007ffe0ff */
[----:B------:R1:W-:Y:S01]  /*4080*/  STG.E desc[UR36][R78.64], R34 ;  /* 0x000000224e007986 */ /* 0x0003e2000c101924 */
[--C-:B------:R-:W-:Y:S01]  /*4090*/  IMAD.WIDE.U32 R74, R75, 0x4, R4.reuse ;  /* 0x000000044b4a7825 */ /* 0x100fe200078e0004 */
[----:B------:R-:W-:Y:S02]  /*40a0*/  IADD3 R43, PT, PT, R65, 0x7, RZ ;  /* 0x00000007412b7810 */ /* 0x000fe40007ffe0ff */
[----:B------:R1:W-:Y:S01]  /*40b0*/  STG.E desc[UR36][R76.64], R31 ;  /* 0x0000001f4c007986 */ /* 0x0003e2000c101924 */
[----:B------:R-:W-:-:S03]  /*40c0*/  IMAD.WIDE.U32 R72, R73, 0x4, R4 ;  /* 0x0000000449487825 */ /* 0x000fc600078e0004 */
[----:B------:R1:W-:Y:S01]  /*40d0*/  STG.E desc[UR36][R74.64], R32 ;  /* 0x000000204a007986 */ /* 0x0003e2000c101924 */
[----:B------:R-:W-:-:S03]  /*40e0*/  IMAD.WIDE.U32 R70, R71, 0x4, R4 ;  /* 0x0000000447467825 */ /* 0x000fc600078e0004 */
[----:B------:R1:W-:Y:S01]  /*40f0*/  STG.E desc[UR36][R72.64], R29 ;  /* 0x0000001d48007986 */ /* 0x0003e2000c101924 */
[----:B------:R-:W-:-:S03]  /*4100*/  IMAD.WIDE.U32 R68, R69, 0x4, R4 ;  /* 0x0000000445447825 */ /* 0x000fc600078e0004 */
[----:B------:R1:W-:Y:S01]  /*4110*/  STG.E desc[UR36][R70.64], R30 ;  /* 0x0000001e46007986 */ /* 0x0003e2000c101924 */
[C---:B------:R-:W-:Y:S02]  /*4120*/  VIADD R53, R65.reuse, 0x3 ;  /* 0x0000000341357836 */ /* 0x040fe40000000000 */
[----:B------:R-:W-:Y:S01]  /*4130*/  VIADD R59, R65, 0x6 ;  /* 0x00000006413b7836 */ /* 0x000fe20000000000 */
[----:B------:R1:W-:Y:S01]  /*4140*/  STG.E desc[UR36][R68.64], R27 ;  /* 0x0000001b44007986 */ /* 0x0003e2000c101924 */
[----:B------:R-:W-:-:S04]  /*4150*/  IMAD.WIDE.U32 R66, R67, 0x4, R4 ;  /* 0x0000000443427825 */ /* 0x000fc800078e0004 */
[--C-:B------:R-:W-:Y:S01]  /*4160*/  IMAD.WIDE.U32 R64, R65, 0x4, R4.reuse ;  /* 0x0000000441407825 */ /* 0x100fe200078e0004 */
[----:B------:R1:W-:Y:S03]  /*4170*/  STG.E desc[UR36][R66.64], R28 ;  /* 0x0000001c42007986 */ /* 0x0003e6000c101924 */
        /* <DEDUP_REMOVED lines=12> */
[----:B------:R-:W-:Y:S01]  /*4240*/  IMAD.WIDE.U32 R4, R43, 0x4, R4 ;  /* 0x000000042b047825 */ /* 0x000fe200078e0004 */
[----:B------:R1:W-:Y:S04]  /*4250*/  STG.E desc[UR36][R58.64], R85 ;  /* 0x000000553a007986 */ /* 0x0003e8000c101924 */
[----:B------:R1:W-:Y:S02]  /*4260*/  STG.E desc[UR36][R4.64], R84 ;  /* 0x0000005404007986 */ /* 0x0003e4000c101924 */
.L_x_1:
[----:B-1----:R-:W1:Y:S01]  /*4270*/  LDC R4, c[0x0][0x374] ;  /* 0x0000dd00ff047b82 */ /* 0x002e620000000800 */
[----:B------:R-:W3:Y:S01]  /*4280*/  LDCU UR4, c[0x0][0x398] ;  /* 0x00007300ff0477ac */ /* 0x000ee20008000800 */
[----:B-1----:R-:W-:Y:S02]  /*4290*/  IMAD R4, R4, R87, R4 ;  /* 0x0000005704047224 */ /* 0x002fe400078e0204 */
[----:B------:R-:W-:-:S03]  /*42a0*/  VIADD R87, R87, 0x1 ;  /* 0x0000000157577836 */ /* 0x000fc60000000000 */
[----:B------:R-:W-:-:S04]  /*42b0*/  SHF.L.U32 R4, R4, 0x7, RZ ;  /* 0x0000000704047819 */ /* 0x000fc800000006ff */
[----:B---3--:R-:W-:-:S13]  /*42c0*/  ISETP.GE.U32.AND P0, PT, R4, UR4, PT ;  /* 0x0000000404007c0c */ /* 0x008fda000bf06070 */
[----:B------:R-:W-:Y:S05]  /*42d0*/  @!P0 BRA `(.L_x_41) ;  /* 0xffffffbc00b48947 */ /* 0x000fea000383ffff */
[----:B------:R-:W-:Y:S05]  /*42e0*/  BSYNC B7 ;  /* 0x0000000000077941 */ /* 0x000fea0003800000 */
.L_x_0:
[----:B------:R-:W1:Y:S01]  /*42f0*/  LDCU UR4, c[0x0][0x39c] ;  /* 0x00007380ff0477ac */ /* 0x000e620008000800 */
[----:B--2---:R-:W-:Y:S01]  /*4300*/  IMAD R3, R18, R89, R18 ;  /* 0x0000005912037224 */ /* 0x004fe200078e0212 */
[----:B------:R-:W-:-:S04]  /*4310*/  IADD3 R89, PT, PT, R89, 0x1, RZ ;  /* 0x0000000159597810 */ /* 0x000fc80007ffe0ff */
[----:B------:R-:W-:-:S04]  /*4320*/  SHF.L.U32 R3, R3, 0x7, RZ ;  /* 0x0000000703037819 */ /* 0x000fc800000006ff */
[----:B-1----:R-:W-:-:S13]  /*4330*/  ISETP.GE.U32.AND P0, PT, R3, UR4, PT ;  /* 0x0000000403007c0c */ /* 0x002fda000bf06070 */
[----:B------:R-:W-:Y:S05]  /*4340*/  @!P0 BRA `(.L_x_42) ;  /* 0xffffffbc00588947 */ /* 0x000fea000383ffff */
[----:B------:R-:W-:Y:S05]  /*4350*/  EXIT ;  /* 0x000000000000794d */ /* 0x000fea0003800000 */
.L_x_43:
[----:B------:R-:W-:-:S00]  /*4360*/  BRA `(.L_x_43) ;  /* 0xfffffffc00fc7947 */ /* 0x000fc0000383ffff */
[----:B------:R-:W-:-:S00]  /*4370*/  NOP ;  /* 0x0000000000007918 */ /* 0x000fc00000000000 */
        /* <DEDUP_REMOVED lines=8> */
.L_x_66:


//--------------------- .text._Z23shared_matmul_warp_tilePKfS0_Pfiii --------------------------
	.section	.text._Z23shared_matmul_warp_tilePKfS0_Pfiii,"ax",@progbits
	.align	128
        .global         _Z23shared_matmul_warp_tilePKfS0_Pfiii
        .type           _Z23shared_matmul_warp_tilePKfS0_Pfiii,@function
        .size           _Z23shared_matmul_warp_tilePKfS0_Pfiii,(.L_x_67 - _Z23shared_matmul_warp_tilePKfS0_Pfiii)
        .other          _Z23shared_matmul_warp_tilePKfS0_Pfiii,@"STO_CUDA_ENTRY STV_DEFAULT"
_Z23shared_matmul_warp_tilePKfS0_Pfiii:
.text._Z23shared_matmul_warp_tilePKfS0_Pfiii:
[----:B------:R-:W-:Y:S01]  /*0000*/  LDC R1, c[0x0][0x37c] ;  /* 0x0000df00ff017b82 */ /* 0x000fe20000000800 */
[----:B------:R-:W0:Y:S02]  /*0010*/  LDCU UR4, c[0x0][0x39c] ;  /* 0x00007380ff0477ac */ /* 0x000e240008000800 */
[----:B0-----:R-:W-:-:S13]  /*0020*/  ISETP.NE.AND P0, PT, RZ, UR4, PT ;  /* 0x00000004ff007c0c */ /* 0x001fda000bf05270 */
[----:B------:R-:W-:Y:S05]  /*0030*/  @!P0 EXIT ;  /* 0x000000000000894d */ /* 0x000fea0003800000 */
[----:B------:R-:W0:Y:S01]  /*0040*/  S2R R5, SR_TID.X ;  /* 0x0000000000057919 */ /* 0x000e220000002100 */
[----:B------:R-:W0:Y:S01]  /*0050*/  LDCU UR4, c[0x0][0x360] ;  /* 0x00006c00ff0477ac */ /* 0x000e220008000800 */
[----:B------:R-:W1:Y:S01]  /*0060*/  LDC R20, c[0x0][0x364] ;  /* 0x0000d900ff147b82 */ /* 0x000e620000000800 */
[----:B------:R-:W-:Y:S01]  /*0070*/  MOV R2, 0x400 ;  /* 0x0000040000027802 */ /* 0x000fe20000000f00 */
[----:B------:R-:W0:Y:S01]  /*0080*/  S2R R0, SR_TID.Y ;  /* 0x0000000000007919 */ /* 0x000e220000002200 */
[----:B------:R-:W-:Y:S01]  /*0090*/  HFMA2 R28, -RZ, RZ, 0, 0 ;  /* 0x00000000ff1c7431 */ /* 0x000fe200000001ff */
[----:B------:R-:W2:Y:S01]  /*00a0*/  LDCU.64 UR8, c[0x0][0x358] ;  /* 0x00006b00ff0877ac */ /* 0x000ea20008000a00 */
[----:B------:R-:W-:Y:S01]  /*00b0*/  IADD3 R4, PT, PT, R2, 0x2000, RZ ;  /* 0x0000200002047810 */ /* 0x000fe20007ffe0ff */
[----:B------:R-:W3:Y:S01]  /*00c0*/  S2R R13, SR_CgaCtaId ;  /* 0x00000000000d7919 */ /* 0x000ee20000008800 */
[----:B0-----:R-:W-:-:S04]  /*00d0*/  IMAD R5, R0, UR4, R5 ;  /* 0x0000000400057c24 */ /* 0x001fc8000f8e0205 */
[C---:B------:R-:W-:Y:S01]  /*00e0*/  IMAD.SHL.U32 R6, R5.reuse, 0x20, RZ ;  /* 0x0000002005067824 */ /* 0x040fe200078e00ff */
[C---:B------:R-:W-:Y:S02]  /*00f0*/  LOP3.LUT R7, R5.reuse, 0xffff, RZ, 0xc0, !PT ;  /* 0x0000ffff05077812 */ /* 0x040fe400078ec0ff */
[----:B------:R-:W-:Y:S02]  /*0100*/  SHF.L.U32 R3, R5, 0x5, RZ ;  /* 0x0000000505037819 */ /* 0x000fe400000006ff */
[--C-:B------:R-:W-:Y:S02]  /*0110*/  SHF.R.U32.HI R0, RZ, 0x5, R7.reuse ;  /* 0x00000005ff007819 */ /* 0x100fe40000011607 */
[----:B------:R-:W-:Y:S02]  /*0120*/  SHF.R.U32.HI R7, RZ, 0x3, R7 ;  /* 0x00000003ff077819 */ /* 0x000fe40000011607 */
[----:B------:R-:W-:Y:S02]  /*0130*/  LOP3.LUT R3, R3, 0xe0, RZ, 0xe2, !PT ;  /* 0x000000e003037812 */ /* 0x000fe400078ee2ff */
[----:B------:R-:W-:-:S02]  /*0140*/  LOP3.LUT R0, R0, 0x1, RZ, 0xc0, !PT ;  /* 0x0000000100007812 */ /* 0x000fc400078ec0ff */
[----:B------:R-:W-:Y:S02]  /*0150*/  LOP3.LUT R6, R6, 0xfffff800, RZ, 0xc0, !PT ;  /* 0xfffff80006067812 */ /* 0x000fe400078ec0ff */
[----:B------:R-:W-:Y:S02]  /*0160*/  LOP3.LUT R9, R7, 0x3, RZ, 0xc0, !PT ;  /* 0x0000000307097812 */ /* 0x000fe400078ec0ff */
[C---:B---3--:R-:W-:Y:S02]  /*0170*/  LEA R11, R13.reuse, R2, 0x18 ;  /* 0x000000020d0b7211 */ /* 0x048fe400078ec0ff */
[----:B------:R-:W-:Y:S02]  /*0180*/  LEA R7, R13, R4, 0x18 ;  /* 0x000000040d077211 */ /* 0x000fe400078ec0ff */
[----:B------:R-:W-:Y:S01]  /*0190*/  LEA R0, R0, R3, 0x8 ;  /* 0x0000000300007211 */ /* 0x000fe200078e40ff */
[----:B------:R-:W0:Y:S01]  /*01a0*/  S2R R4, SR_CTAID.Y ;  /* 0x0000000000047919 */ /* 0x000e220000002600 */
[----:B------:R-:W-:Y:S01]  /*01b0*/  LEA R2, R9, R6, 0x9 ;  /* 0x0000000609027211 */ /* 0x000fe200078e48ff */
[----:B-1----:R-:W-:Y:S01]  /*01c0*/  IMAD R6, R20, UR4, R5 ;  /* 0x0000000414067c24 */ /* 0x002fe2000f8e0205 */
[----:B------:R-:W-:Y:S01]  /*01d0*/  MOV R3, RZ ;  /* 0x000000ff00037202 */ /* 0x000fe20000000f00 */
[----:B------:R-:W-:Y:S01]  /*01e0*/  IMAD.IADD R0, R0, 0x1, R7 ;  /* 0x0000000100007824 */ /* 0x000fe200078e0207 */
[----:B------:R-:W-:Y:S01]  /*01f0*/  IADD3 R2, PT, PT, R2, 0x100, R11 ;  /* 0x0000010002027810 */ /* 0x000fe20007ffe00b */
[----:B------:R-:W-:Y:S01]  /*0200*/  IMAD R7, R20, UR4, R6 ;  /* 0x0000000414077c24 */ /* 0x000fe2000f8e0206 */
[----:B------:R-:W-:-:S02]  /*0210*/  SHF.R.U32.HI R5, RZ, 0x7, R5 ;  /* 0x00000007ff057819 */ /* 0x000fc40000011605 */
[----:B------:R-:W-:Y:S01]  /*0220*/  SHF.R.U32.HI R6, RZ, 0x7, R6 ;  /* 0x00000007ff067819 */ /* 0x000fe20000011606 */
[--C-:B------:R-:W-:Y:S01]  /*0230*/  IMAD R11, R20, UR4, R7.reuse ;  /* 0x00000004140b7c24 */ /* 0x100fe2000f8e0207 */
[----:B------:R-:W-:-:S03]  /*0240*/  SHF.R.U32.HI R7, RZ, 0x7, R7 ;  /* 0x00000007ff077819 */ /* 0x000fc60000011607 */
[C-C-:B------:R-:W-:Y:S01]  /*0250*/  IMAD R15, R20.reuse, UR4, R11.reuse ;  /* 0x00000004140f7c24 */ /* 0x140fe2000f8e020b */
[----:B------:R-:W-:Y:S02]  /*0260*/  SHF.R.U32.HI R8, RZ, 0x4, R11 ;  /* 0x00000004ff087819 */ /* 0x000fe4000001160b */
[----:B------:R-:W-:Y:S01]  /*0270*/  LOP3.LUT R9, R11, 0xf, RZ, 0xc0, !PT ;  /* 0x0000000f0b097812 */ /* 0x000fe200078ec0ff */
[C---:B------:R-:W-:Y:S01]  /*0280*/  IMAD R19, R20.reuse, UR4, R15 ;  /* 0x0000000414137c24 */ /* 0x040fe2000f8e020f */
[----:B------:R-:W-:Y:S02]  /*0290*/  SHF.R.U32.HI R10, RZ, 0x7, R11 ;  /* 0x00000007ff0a7819 */ /* 0x000fe4000001160b */
[----:B------:R-:W-:Y:S01]  /*02a0*/  SHF.R.U32.HI R12, RZ, 0x4, R15 ;  /* 0x00000004ff0c7819 */ /* 0x000fe2000001160f */
[C---:B------:R-:W-:Y:S01]  /*02b0*/  IMAD R23, R20.reuse, UR4, R19 ;  /* 0x0000000414177c24 */ /* 0x040fe2000f8e0213 */
[----:B------:R-:W-:Y:S02]  /*02c0*/  LOP3.LUT R13, R15, 0xf, RZ, 0xc0, !PT ;  /* 0x0000000f0f0d7812 */ /* 0x000fe400078ec0ff */
[----:B------:R-:W-:Y:S01]  /*02d0*/  SHF.R.U32.HI R14, RZ, 0x7, R15 ;  /* 0x00000007ff0e7819 */ /* 0x000fe2000001160f */
[----:B------:R-:W-:Y:S01]  /*02e0*/  IMAD R27, R20, UR4, R23 ;  /* 0x00000004141b7c24 */ /* 0x000fe2000f8e0217 */
[----:B------:R-:W-:-:S02]  /*02f0*/  SHF.R.U32.HI R16, RZ, 0x4, R19 ;  /* 0x00000004ff107819 */ /* 0x000fc40000011613 */
[----:B------:R-:W-:Y:S02]  /*0300*/  LOP3.LUT R17, R19, 0xf, RZ, 0xc0, !PT ;  /* 0x0000000f13117812 */ /* 0x000fe400078ec0ff */
[----:B------:R-:W-:Y:S02]  /*0310*/  SHF.R.U32.HI R18, RZ, 0x7, R19 ;  /* 0x00000007ff127819 */ /* 0x000fe40000011613 */
[--C-:B------:R-:W-:Y:S02]  /*0320*/  SHF.R.U32.HI R20, RZ, 0x4, R23.reuse ;  /* 0x00000004ff147819 */ /* 0x100fe40000011617 */
[----:B------:R-:W-:Y:S02]  /*0330*/  LOP3.LUT R21, R23, 0xf, RZ, 0xc0, !PT ;  /* 0x0000000f17157812 */ /* 0x000fe400078ec0ff */
[----:B------:R-:W-:Y:S02]  /*0340*/  SHF.R.U32.HI R22, RZ, 0x7, R23 ;  /* 0x00000007ff167819 */ /* 0x000fe40000011617 */
[----:B------:R-:W-:-:S02]  /*0350*/  SHF.R.U32.HI R24, RZ, 0x4, R27 ;  /* 0x00000004ff187819 */ /* 0x000fc4000001161b */
[----:B------:R-:W-:Y:S02]  /*0360*/  LOP3.LUT R25, R27, 0xf, RZ, 0xc0, !PT ;  /* 0x0000000f1b197812 */ /* 0x000fe400078ec0ff */
[----:B------:R-:W-:Y:S02]  /*0370*/  SHF.R.U32.HI R26, RZ, 0x7, R27 ;  /* 0x00000007ff1a7819 */ /* 0x000fe4000001161b */
[----:B------:R-:W-:Y:S02]  /*0380*/  LOP3.LUT R11, R11, 0x7f, RZ, 0xc0, !PT ;  /* 0x0000007f0b0b7812 */ /* 0x000fe400078ec0ff */
[----:B------:R-:W-:Y:S02]  /*0390*/  LOP3.LUT R15, R15, 0x7f, RZ, 0xc0, !PT ;  /* 0x0000007f0f0f7812 */ /* 0x000fe400078ec0ff */
[----:B------:R-:W-:Y:S02]  /*03a0*/  LOP3.LUT R19, R19, 0x7f, RZ, 0xc0, !PT ;  /* 0x0000007f13137812 */ /* 0x000fe400078ec0ff */
[----:B------:R-:W-:-:S02]  /*03b0*/  LOP3.LUT R23, R23, 0x7f, RZ, 0xc0, !PT ;  /* 0x0000007f17177812 */ /* 0x000fc400078ec0ff */
[----:B0-2---:R-:W-:-:S07]  /*03c0*/  LOP3.LUT R27, R27, 0x7f, RZ, 0xc0, !PT ;  /* 0x0000007f1b1b7812 */ /* 0x005fce00078ec0ff */
.L_x_50:
[----:B------:R-:W0:Y:S02]  /*03d0*/  LDCU UR4, c[0x0][0x398] ;  /* 0x00007300ff0477ac */ /* 0x000e240008000800 */
[----:B0-----:R-:W-:-:S09]  /*03e0*/  UISETP.NE.AND UP0, UPT, UR4, URZ, UPT ;  /* 0x000000ff0400728c */ /* 0x001fd2000bf05270 */
[----:B------:R-:W-:Y:S05]  /*03f0*/  BRA.U !UP0, `(.L_x_44) ;  /* 0x0000002108307547 */ /* 0x000fea000b800000 */
[----:B------:R-:W0:Y:S01]  /*0400*/  S2R R30, SR_TID.Y ;  /* 0x00000000001e7919 */ /* 0x000e220000002200 */
[----:B------:R-:W0:Y:S01]  /*0410*/  LDCU UR4, c[0x0][0x360] ;  /* 0x00006c00ff0477ac */ /* 0x000e220008000800 */
[----:B------:R-:W1:Y:S01]  /*0420*/  LDC R34, c[0x0][0x364] ;  /* 0x0000d900ff227b82 */ /* 0x000e620000000800 */
[----:B------:R-:W-:Y:S01]  /*0430*/  HFMA2 R95, -RZ, RZ, 0, 0 ;  /* 0x00000000ff5f7431 */ /* 0x000fe200000001ff */
[----:B------:R-:W0:Y:S01]  /*0440*/  S2R R31, SR_TID.X ;  /* 0x00000000001f7919 */ /* 0x000e220000002100 */
[----:B------:R-:W-:Y:S01]  /*0450*/  BSSY.RECONVERGENT B0, `(.L_x_44) ;  /* 0x0000206000007945 */ /* 0x000fe20003800200 */
[----:B------:R-:W2:Y:S01]  /*0460*/  S2R R33, SR_CTAID.X ;  /* 0x0000000000217919 */ /* 0x000ea20000002500 */
[----:B0-----:R-:W-:-:S04]  /*0470*/  IMAD R30, R30, UR4, R31 ;  /* 0x000000041e1e7c24 */ /* 0x001fc8000f8e021f */
[C---:B------:R-:W-:Y:S01]  /*0480*/  IMAD.SHL.U32 R29, R30.reuse, 0x2, RZ ;  /* 0x000000021e1d7824 */ /* 0x040fe200078e00ff */
[C---:B--2---:R-:W-:Y:S01]  /*0490*/  LEA R31, R33.reuse, R31, 0x7 ;  /* 0x0000001f211f7211 */ /* 0x044fe200078e38ff */
[----:B------:R-:W-:Y:S01]  /*04a0*/  IMAD R38, R33, 0x80, R28 ;  /* 0x0000008021267824 */ /* 0x000fe200078e021c */
[----:B------:R-:W-:Y:S01]  /*04b0*/  SHF.L.U32 R32, R30, 0x3, RZ ;  /* 0x000000031e207819 */ /* 0x000fe200000006ff */
[----:B-1----:R-:W-:Y:S01]  /*04c0*/  IMAD R33, R34, UR4, R30 ;  /* 0x0000000422217c24 */ /* 0x002fe2000f8e021e */
[----:B------:R-:W-:Y:S02]  /*04d0*/  LOP3.LUT R29, R29, 0x40, RZ, 0xc0, !PT ;  /* 0x000000401d1d7812 */ /* 0x000fe400078ec0ff */
[----:B------:R-:W-:Y:S01]  /*04e0*/  LOP3.LUT R35, R30, 0x7f, RZ, 0xc0, !PT ;  /* 0x0000007f1e237812 */ /* 0x000fe200078ec0ff */
[----:B------:R-:W-:Y:S01]  /*04f0*/  IMAD R34, R34, UR4, R33 ;  /* 0x0000000422227c24 */ /* 0x000fe2000f8e0221 */
[----:B------:R-:W-:Y:S01]  /*0500*/  LOP3.LUT R37, R29, 0x38, R32, 0xf8, !PT ;  /* 0x000000381d257812 */ /* 0x000fe200078ef820 */
[----:B------:R-:W-:Y:S01]  /*0510*/  IMAD.IADD R30, R11, 0x1, R38 ;  /* 0x000000010b1e7824 */ /* 0x000fe200078e0226 */
[----:B------:R-:W-:-:S02]  /*0520*/  LOP3.LUT R39, R33, 0x7f, RZ, 0xc0, !PT ;  /* 0x0000007f21277812 */ /* 0x000fc400078ec0ff */
[----:B------:R-:W-:Y:S01]  /*0530*/  LOP3.LUT R41, R34, 0x7f, RZ, 0xc0, !PT ;  /* 0x0000007f22297812 */ /* 0x000fe200078ec0ff */
[C---:B------:R-:W-:Y:S01]  /*0540*/  IMAD.IADD R34, R38.reuse, 0x1, R35 ;  /* 0x0000000126227824 */ /* 0x040fe200078e0223 */
[----:B------:R-:W-:Y:S02]  /*0550*/  IADD3 R28, PT, PT, R31, R28, RZ ;  /* 0x0000001c1f1c7210 */ /* 0x000fe40007ffe0ff */
[----:B------:R-:W-:Y:S02]  /*0560*/  IADD3 R36, PT, PT, R38, R37, RZ ;  /* 0x0000002526247210 */ /* 0x000fe40007ffe0ff */
[-C--:B------:R-:W-:Y:S02]  /*0570*/  IADD3 R31, PT, PT, R15, R38.reuse, RZ ;  /* 0x000000260f1f7210 */ /* 0x080fe40007ffe0ff */
[-C--:B------:R-:W-:Y:S02]  /*0580*/  IADD3 R32, PT, PT, R19, R38.reuse, RZ ;  /* 0x0000002613207210 */ /* 0x080fe40007ffe0ff */
[----:B------:R-:W-:-:S02]  /*0590*/  IADD3 R33, PT, PT, R23, R38, RZ ;  /* 0x0000002617217210 */ /* 0x000fc40007ffe0ff */
[C---:B------:R-:W-:Y:S02]  /*05a0*/  IADD3 R35, PT, PT, R38.reuse, R39, RZ ;  /* 0x0000002726237210 */ /* 0x040fe40007ffe0ff */
[----:B------:R-:W-:Y:S01]  /*05b0*/  IADD3 R37, PT, PT, R38, R41, RZ ;  /* 0x0000002926257210 */ /* 0x000fe20007ffe0ff */
[----:B------:R-:W-:Y:S01]  /*05c0*/  IMAD.IADD R38, R27, 0x1, R38 ;  /* 0x000000011b267824 */ /* 0x000fe200078e0226 */
[----:B------:R-:W-:-:S07]  /*05d0*/  MOV R29, RZ ;  /* 0x000000ff001d7202 */ /* 0x000fce0000000f00 */
.L_x_49:
[----:B------:R-:W0:Y:S01]  /*05e0*/  S2R R41, SR_TID.Y ;  /* 0x0000000000297919 */ /* 0x000e220000002200 */
[----:B------:R-:W1:Y:S01]  /*05f0*/  LDCU.64 UR4, c[0x0][0x398] ;  /* 0x00007300ff0477ac */ /* 0x000e620008000a00 */
[----:B0-----:R-:W-:-:S04]  /*0600*/  LEA R40, R4, R41, 0x7 ;  /* 0x0000002904287211 */ /* 0x001fc800078e38ff */
[----:B------:R-:W-:-:S04]  /*0610*/  IADD3 R40, PT, PT, R40, R95, RZ ;  /* 0x0000005f28287210 */ /* 0x000fc80007ffe0ff */
[----:B-1----:R-:W-:-:S04]  /*0620*/  ISETP.GE.AND P0, PT, R40, UR4, PT ;  /* 0x0000000428007c0c */ /* 0x002fc8000bf06270 */
[----:B------:R-:W-:-:S13]  /*0630*/  ISETP.GE.OR P0, PT, R28, UR5, P0 ;  /* 0x000000051c007c0c */ /* 0x000fda0008706670 */
[----:B------:R-:W-:Y:S05]  /*0640*/  @P0 BRA `(.L_x_45) ;  /* 0x0000001c007c0947 */ /* 0x000fea0003800000 */
[----:B------:R-:W0:Y:S01]  /*0650*/  S2R R40, SR_TID.X ;  /* 0x0000000000287919 */ /* 0x000e220000002100 */
[----:B------:R-:W0:Y:S01]  /*0660*/  LDCU UR4, c[0x0][0x360] ;  /* 0x00006c00ff0477ac */ /* 0x000e220008000800 */
[----:B------:R-:W1:Y:S01]  /*0670*/  LDC R39, c[0x0][0x364] ;  /* 0x0000d900ff277b82 */ /* 0x000e620000000800 */
[----:B------:R-:W-:Y:S01]  /*0680*/  LEA R95, R4, R95, 0x7 ;  /* 0x0000005f045f7211 */ /* 0x000fe200078e38ff */
[----:B------:R-:W-:Y:S01]  /*0690*/  HFMA2 R93, -RZ, RZ, 0, 0 ;  /* 0x00000000ff5d7431 */ /* 0x000fe200000001ff */
[----:B------:R-:W2:Y:S01]  /*06a0*/  LDCU UR5, c[0x0][0x3a0] ;  /* 0x00007400ff0577ac */ /* 0x000ea20008000800 */
[----:B------:R-:W-:Y:S01]  /*06b0*/  IMAD.MOV.U32 R97, RZ, RZ, RZ ;  /* 0x000000ffff617224 */ /* 0x000fe200078e00ff */
[----:B------:R-:W-:Y:S02]  /*06c0*/  IADD3 R90, PT, PT, R8, R95, RZ ;  /* 0x0000005f085a7210 */ /* 0x000fe40007ffe0ff */
        /* <DEDUP_REMOVED lines=20> */
[----:B------:R-:W-:Y:S02]  /*0810*/  MOV R56, RZ ;  /* 0x000000ff00387202 */ /* 0x000fe40000000f00 */
[----:B------:R-:W-:Y:S02]  /*0820*/  CS2R R70, SRZ ;  /* 0x0000000000467805 */ /* 0x000fe4000001ff00 */
[----:B------:R-:W-:Y:S02]  /*0830*/  CS2R R72, SRZ ;  /* 0x0000000000487805 */ /* 0x000fe4000001ff00 */
[----:B------:R-:W-:Y:S01]  /*0840*/  CS2R R74, SRZ ;  /* 0x00000000004a7805 */ /* 0x000fe2000001ff00 */
[----:B0-----:R-:W-:Y:S01]  /*0850*/  IMAD R40, R41, UR4, R40 ;  /* 0x0000000429287c24 */ /* 0x001fe2000f8e0228 */
[----:B------:R-:W-:Y:S02]  /*0860*/  CS2R R76, SRZ ;  /* 0x00000000004c7805 */ /* 0x000fe4000001ff00 */
[----:B------:R-:W-:-:S02]  /*0870*/  CS2R R78, SRZ ;  /* 0x00000000004e7805 */ /* 0x000fc4000001ff00 */
[----:B------:R-:W-:Y:S01]  /*0880*/  CS2R R80, SRZ ;  /* 0x0000000000507805 */ /* 0x000fe2000001ff00 */
[C---:B-1----:R-:W-:Y:S01]  /*0890*/  IMAD R42, R39.reuse, UR4, R40 ;  /* 0x00000004272a7c24 */ /* 0x042fe2000f8e0228 */
[C---:B------:R-:W-:Y:S02]  /*08a0*/  LEA.HI R96, R40.reuse, R95, RZ, 0x1c ;  /* 0x0000005f28607211 */ /* 0x040fe400078fe0ff */
[----:B------:R-:W-:Y:S02]  /*08b0*/  CS2R R82, SRZ ;  /* 0x0000000000527805 */ /* 0x000fe4000001ff00 */
[----:B------:R-:W-:Y:S01]  /*08c0*/  CS2R R84, SRZ ;  /* 0x0000000000547805 */ /* 0x000fe2000001ff00 */
[----:B------:R-:W-:Y:S01]  /*08d0*/  IMAD R44, R39, UR4, R42 ;  /* 0x00000004272c7c24 */ /* 0x000fe2000f8e022a */
[----:B------:R-:W-:Y:S02]  /*08e0*/  LOP3.LUT R39, R40, 0xf, RZ, 0xc0, !PT ;  /* 0x0000000f28277812 */ /* 0x000fe400078ec0ff */
[----:B------:R-:W-:-:S02]  /*08f0*/  CS2R R86, SRZ ;  /* 0x0000000000567805 */ /* 0x000fc4000001ff00 */
[CC--:B------:R-:W-:Y:S02]  /*0900*/  LEA.HI R94, R42.reuse, R95.reuse, RZ, 0x1c ;  /* 0x0000005f2a5e7211 */ /* 0x0c0fe400078fe0ff */
[----:B------:R-:W-:Y:S02]  /*0910*/  CS2R R88, SRZ ;  /* 0x0000000000587805 */ /* 0x000fe4000001ff00 */
[----:B------:R-:W-:Y:S01]  /*0920*/  LOP3.LUT R41, R42, 0xf, RZ, 0xc0, !PT ;  /* 0x0000000f2a297812 */ /* 0x000fe200078ec0ff */
[----:B--2---:R-:W-:Y:S01]  /*0930*/  IMAD R96, R96, UR5, R39 ;  /* 0x0000000560607c24 */ /* 0x004fe2000f8e0227 */
[C---:B------:R-:W-:Y:S01]  /*0940*/  LEA.HI R92, R44.reuse, R95, RZ, 0x1c ;  /* 0x0000005f2c5c7211 */ /* 0x040fe200078fe0ff */
[----:B------:R-:W-:Y:S01]  /*0950*/  HFMA2 R39, -RZ, RZ, 0, 0 ;  /* 0x00000000ff277431 */ /* 0x000fe200000001ff */
[----:B------:R-:W-:Y:S01]  /*0960*/  LOP3.LUT R43, R44, 0xf, RZ, 0xc0, !PT ;  /* 0x0000000f2c2b7812 */ /* 0x000fe200078ec0ff */
[----:B------:R-:W-:Y:S02]  /*0970*/  IMAD R94, R94, UR5, R41 ;  /* 0x000000055e5e7c24 */ /* 0x000fe4000f8e0229 */
[----:B------:R-:W-:-:S02]  /*0980*/  IMAD.MOV.U32 R91, RZ, RZ, RZ ;  /* 0x000000ffff5b7224 */ /* 0x000fc400078e00ff */
[----:B------:R-:W-:Y:S02]  /*0990*/  IMAD R92, R92, UR5, R43 ;  /* 0x000000055c5c7c24 */ /* 0x000fe4000f8e022b */
[----:B------:R-:W-:-:S07]  /*09a0*/  IMAD R90, R90, UR5, R9 ;  /* 0x000000055a5a7c24 */ /* 0x000fce000f8e0209 */
.L_x_48:
[----:B------:R-:W0:Y:S01]  /*09b0*/  LDC.64 R44, c[0x0][0x380] ;  /* 0x0000e000ff2c7b82 */ /* 0x000e220000000a00 */
[----:B------:R-:W1:Y:S01]  /*09c0*/  LDCU UR4, c[0x0][0x3a0] ;  /* 0x00007400ff0477ac */ /* 0x000e620008000800 */
[-C--:B------:R-:W-:Y:S01]  /*09d0*/  IADD3 R64, PT, PT, R16, R95.reuse, RZ ;  /* 0x0000005f10407210 */ /* 0x080fe20007ffe0ff */
[C---:B------:R-:W-:Y:S01]  /*09e0*/  IMAD R43, R97.reuse, 0x10, R92 ;  /* 0x00000010612b7824 */ /* 0x040fe200078e025c */
[C---:B------:R-:W-:Y:S02]  /*09f0*/  LEA R47, R97.reuse, R90, 0x4 ;  /* 0x0000005a612f7211 */ /* 0x040fe400078e20ff */
[----:B------:R-:W-:Y:S02]  /*0a00*/  LEA R59, R97, R96, 0x4 ;  /* 0x00000060613b7211 */ /* 0x000fe400078e20ff */
[----:B------:R-:W2:Y:S01]  /*0a10*/  LDC R57, c[0x0][0x39c] ;  /* 0x0000e700ff397b82 */ /* 0x000ea20000000800 */
[-C--:B------:R-:W-:Y:S01]  /*0a20*/  IADD3 R62, PT, PT, R12, R95.reuse, RZ ;  /* 0x0000005f0c3e7210 */ /* 0x080fe20007ffe0ff */
[----:B------:R-:W-:Y:S01]  /*0a30*/  IMAD.IADD R102, R20, 0x1, R95 ;  /* 0x0000000114667824 */ /* 0x000fe200078e025f */
[----:B------:R-:W-:-:S02]  /*0a40*/  IADD3 R104, PT, PT, R24, R95, RZ ;  /* 0x0000005f18687210 */ /* 0x000fc40007ffe0ff */
[----:B------:R-:W-:-:S03]  /*0a50*/  LEA R61, R97, R94, 0x4 ;  /* 0x0000005e613d7211 */ /* 0x000fc600078e20ff */
[----:B------:R-:W3:Y:S01]  /*0a60*/  LDC.64 R40, c[0x0][0x388] ;  /* 0x0000e200ff287b82 */ /* 0x000ee20000000a00 */
[----:B-1----:R-:W-:Y:S02]  /*0a70*/  IMAD R64, R64, UR4, R17 ;  /* 0x0000000440407c24 */ /* 0x002fe4000f8e0211 */
[----:B------:R-:W-:Y:S02]  /*0a80*/  IMAD R62, R62, UR4, R13 ;  /* 0x000000043e3e7c24 */ /* 0x000fe4000f8e020d */
[----:B------:R-:W-:Y:S02]  /*0a90*/  IMAD R102, R102, UR4, R21 ;  /* 0x0000000466667c24 */ /* 0x000fe4000f8e0215 */
[----:B0-----:R-:W-:-:S04]  /*0aa0*/  IMAD.WIDE.U32 R42, R43, 0x4, R44 ;  /* 0x000000042b2a7825 */ /* 0x001fc800078e002c */
[--C-:B------:R-:W-:Y:S01]  /*0ab0*/  IMAD.WIDE.U32 R46, R47, 0x4, R44.reuse ;  /* 0x000000042f2e7825 */ /* 0x100fe200078e002c */
[----:B------:R0:W4:Y:S03]  /*0ac0*/  LDG.E R100, desc[UR8][R42.64] ;  /* 0x000000082a647981 */ /* 0x000126000c1e1900 */
[----:B------:R-:W-:Y:S01]  /*0ad0*/  IMAD.WIDE.U32 R58, R59, 0x4, R44 ;  /* 0x000000043b3a7825 */ /* 0x000fe200078e002c */
[C---:B------:R-:W-:Y:S01]  /*0ae0*/  LEA R65, R97.reuse, R64, 0x4 ;  /* 0x0000004061417211 */ /* 0x040fe200078e20ff */
[----:B------:R1:W5:Y:S02]  /*0af0*/  LDG.E R101, desc[UR8][R46.64] ;  /* 0x000000082e657981 */ /* 0x000364000c1e1900 */
[----:B------:R-:W-:Y:S01]  /*0b00*/  IMAD R104, R104, UR4, R25 ;  /* 0x0000000468687c24 */ /* 0x000fe2000f8e0219 */
[C---:B------:R-:W-:Y:S01]  /*0b10*/  LEA R63, R97.reuse, R62, 0x4 ;  /* 0x0000003e613f7211 */ /* 0x040fe200078e20ff */
[----:B------:R2:W4:Y:S01]  /*0b20*/  LDG.E R98, desc[UR8][R58.64] ;  /* 0x000000083a627981 */ /* 0x000522000c1e1900 */
[----:B0-----:R-:W-:Y:S01]  /*0b30*/  LEA R43, R97, R102, 0x4 ;  /* 0x00000066612b7211 */ /* 0x001fe200078e20ff */
[----:B------:R-:W-:Y:S01]  /*0b40*/  IMAD.WIDE.U32 R60, R61, 0x4, R44 ;  /* 0x000000043d3c7825 */ /* 0x000fe200078e002c */
[----:B-1----:R-:W-:-:S03]  /*0b50*/  LEA R47, R97, R104, 0x4 ;  /* 0x00000068612f7211 */ /* 0x002fc600078e20ff */
[C---:B------:R-:W-:Y:S01]  /*0b60*/  IMAD R46, R97.reuse, 0x10, R6 ;  /* 0x00000010612e7824 */ /* 0x040fe200078e0206 */
[----:B------:R0:W5:Y:S01]  /*0b70*/  LDG.E R99, desc[UR8][R60.64] ;  /* 0x000000083c637981 */ /* 0x000162000c1e1900 */
[----:B--2---:R-:W-:Y:S01]  /*0b80*/  LEA R58, R97, R5, 0x4 ;  /* 0x00000005613a7211 */ /* 0x004fe200078e20ff */
[----:B------:R-:W-:-:S04]  /*0b90*/  IMAD.WIDE.U32 R64, R65, 0x4, R44 ;  /* 0x0000000441407825 */ /* 0x000fc800078e002c */
[--C-:B------:R-:W-:Y:S01]  /*0ba0*/  IMAD.WIDE.U32 R62, R63, 0x4, R44.reuse ;  /* 0x000000043f3e7825 */ /* 0x100fe200078e002c */
[----:B------:R-:W-:Y:S01]  /*0bb0*/  LEA R105, R97, R10, 0x4 ;  /* 0x0000000a61697211 */ /* 0x000fe200078e20ff */
[----:B------:R1:W2:Y:S02]  /*0bc0*/  LDG.E R64, desc[UR8][R64.64] ;  /* 0x0000000840407981 */ /* 0x0002a4000c1e1900 */
[--C-:B------:R-:W-:Y:S01]  /*0bd0*/  IMAD.WIDE.U32 R42, R43, 0x4, R44.reuse ;  /* 0x000000042b2a7825 */ /* 0x100fe200078e002c */
[----:B------:R-:W-:Y:S01]  /*0be0*/  LEA R106, R97, R14, 0x4 ;  /* 0x0000000e616a7211 */ /* 0x000fe200078e20ff */
[----:B------:R-:W2:Y:S02]  /*0bf0*/  LDG.E R62, desc[UR8][R62.64] ;  /* 0x000000083e3e7981 */ /* 0x000ea4000c1e1900 */
[----:B------:R-:W-:Y:S01]  /*0c00*/  IMAD.WIDE.U32 R44, R47, 0x4, R44 ;  /* 0x000000042f2c7825 */ /* 0x000fe200078e002c */
[----:B------:R-:W-:Y:S01]  /*0c10*/  LEA R107, R97, R26, 0x4 ;  /* 0x0000001a616b7211 */ /* 0x000fe200078e20ff */
[----:B------:R3:W2:Y:S02]  /*0c20*/  LDG.E R102, desc[UR8][R42.64] ;  /* 0x000000082a667981 */ /* 0x0006a4000c1e1900 */
[----:B------:R-:W-:-:S02]  /*0c30*/  IMAD R47, R58, R57, R34 ;  /* 0x000000393a2f7224 */ /* 0x000fc400078e0222 */
[-C--:B------:R-:W-:Y:S02]  /*0c40*/  IMAD R59, R46, R57.reuse, R35 ;  /* 0x000000392e3b7224 */ /* 0x080fe400078e0223 */
[C---:B0-----:R-:W-:Y:S01]  /*0c50*/  IMAD R60, R97.reuse, 0x10, R7 ;  /* 0x00000010613c7824 */ /* 0x041fe200078e0207 */
[----:B-1----:R-:W-:Y:S01]  /*0c60*/  LEA R65, R97, R18, 0x4 ;  /* 0x0000001261417211 */ /* 0x002fe200078e20ff */
[--C-:B---3--:R-:W-:Y:S01]  /*0c70*/  IMAD.WIDE.U32 R46, R47, 0x4, R40.reuse ;  /* 0x000000042f2e7825 */ /* 0x108fe200078e0028 */
[----:B------:R-:W3:Y:S03]  /*0c80*/  LDG.E R103, desc[UR8][R44.64] ;  /* 0x000000082c677981 */ /* 0x000ee6000c1e1900 */
[----:B------:R-:W-:Y:S01]  /*0c90*/  IMAD.WIDE.U32 R58, R59, 0x4, R40 ;  /* 0x000000043b3a7825 */ /* 0x000fe200078e0028 */
[----:B------:R0:W3:Y:S03]  /*0ca0*/  LDG.E R104, desc[UR8][R46.64] ;  /* 0x000000082e687981 */ /* 0x0000e6000c1e1900 */
[----:B------:R-:W-:Y:S01]  /*0cb0*/  IMAD R61, R60, R57, R37 ;  /* 0x000000393c3d7224 */ /* 0x000fe200078e0225 */
[----:B------:R1:W3:Y:S01]  /*0cc0*/  LDG.E R63, desc[UR8][R58.64] ;  /* 0x000000083a3f7981 */ /* 0x0002e2000c1e1900 */
[----:B------:R-:W-:-:S02]  /*0cd0*/  IMAD R108, R97, 0x10, R22 ;  /* 0x00000010616c7824 */ /* 0x000fc400078e0216 */
[-C--:B------:R-:W-:Y:S02]  /*0ce0*/  IMAD R105, R105, R57.reuse, R30 ;  /* 0x0000003969697224 */ /* 0x080fe400078e021e */
[-C--:B------:R-:W-:Y:S02]  /*0cf0*/  IMAD R43, R106, R57.reuse, R31 ;  /* 0x000000396a2b7224 */ /* 0x080fe400078e021f */
[----:B------:R-:W-:Y:S02]  /*0d00*/  IMAD R65, R65, R57, R32 ;  /* 0x0000003941417224 */ /* 0x000fe400078e0220 */
[----:B------:R-:W-:-:S04]  /*0d10*/  IMAD.WIDE.U32 R60, R61, 0x4, R40 ;  /* 0x000000043d3c7825 */ /* 0x000fc800078e0028 */
[-C--:B0-----:R-:W-:Y:S02]  /*0d20*/  IMAD R47, R108, R57.reuse, R33 ;  /* 0x000000396c2f7224 */ /* 0x081fe400078e0221 */
[----:B------:R-:W-:Y:S01]  /*0d30*/  IMAD R107, R107, R57, R38 ;  /* 0x000000396b6b7224 */ /* 0x000fe200078e0226 */
[----:B------:R0:W3:Y:S01]  /*0d40*/  LDG.E R60, desc[UR8][R60.64] ;  /* 0x000000083c3c7981 */ /* 0x0000e2000c1e1900 */
[----:B-1----:R-:W-:-:S04]  /*0d50*/  IMAD.WIDE.U32 R58, R105, 0x4, R40 ;  /* 0x00000004693a7825 */ /* 0x002fc800078e0028 */
[--C-:B------:R-:W-:Y:S02]  /*0d60*/  IMAD.WIDE.U32 R44, R43, 0x4, R40.reuse ;  /* 0x000000042b2c7825 */ /* 0x100fe400078e0028 */
[----:B------:R-:W3:Y:S02]  /*0d70*/  LDG.E R58, desc[UR8][R58.64] ;  /* 0x000000083a3a7981 */ /* 0x000ee4000c1e1900 */
[--C-:B------:R-:W-:Y:S02]  /*0d80*/  IMAD.WIDE.U32 R42, R65, 0x4, R40.reuse ;  /* 0x00000004412a7825 */ /* 0x100fe400078e0028 */
[----:B------:R1:W3:Y:S02]  /*0d90*/  LDG.E R44, desc[UR8][R44.64] ;  /* 0x000000082c2c7981 */ /* 0x0002e4000c1e1900 */
[--C-:B------:R-:W-:Y:S02]  /*0da0*/  IMAD.WIDE.U32 R46, R47, 0x4, R40.reuse ;  /* 0x000000042f2e7825 */ /* 0x100fe400078e0028 */
[----:B------:R1:W3:Y:S02]  /*0db0*/  LDG.E R42, desc[UR8][R42.64] ;  /* 0x000000082a2a7981 */ /* 0x0002e4000c1e1900 */
[----:B------:R-:W-:-:S02]  /*0dc0*/  IMAD.WIDE.U32 R40, R107, 0x4, R40 ;  /* 0x000000046b287825 */ /* 0x000fc400078e0028 */
[----:B------:R1:W3:Y:S04]  /*0dd0*/  LDG.E R46, desc[UR8][R46.64] ;  /* 0x000000082e2e7981 */ /* 0x0002e8000c1e1900 */
[----:B------:R1:W3:Y:S01]  /*0de0*/  LDG.E R40, desc[UR8][R40.64] ;  /* 0x0000000828287981 */ /* 0x0002e2000c1e1900 */
[----:B0-----:R-:W1:Y:S01]  /*0df0*/  S2R R61, SR_TID.Y ;  /* 0x00000000003d7919 */ /* 0x001e620000002200 */
[----:B------:R-:W1:Y:S01]  /*0e00*/  S2R R106, SR_TID.X ;  /* 0x00000000006a7919 */ /* 0x000e620000002100 */
[----:B------:R-:W0:Y:S01]  /*0e10*/  S2UR UR5, SR_CgaCtaId ;  /* 0x00000000000579c3 */ /* 0x000e220000008800 */
[----:B------:R-:W1:Y:S07]  /*0e20*/  LDCU UR7, c[0x0][0x360] ;  /* 0x00006c00ff0777ac */ /* 0x000e6e0008000800 */
[----:B------:R-:W1:Y:S01]  /*0e30*/  LDC R112, c[0x0][0x364] ;  /* 0x0000d900ff707b82 */ /* 0x000e620000000800 */
[----:B------:R-:W-:-:S02]  /*0e40*/  UMOV UR4, 0x400 ;  /* 0x0000040000047882 */ /* 0x000fc40000000000 */
[----:B------:R-:W-:-:S04]  /*0e50*/  UIADD3 UR6, UPT, UPT, UR4, 0x2000, URZ ;  /* 0x0000200004067890 */ /* 0x000fc8000fffe0ff */
[----:B0-----:R-:W-:Y:S01]  /*0e60*/  ULEA UR6, UR5, UR6, 0x18 ;  /* 0x0000000605067291 */ /* 0x001fe2000f8ec0ff */
[----:B-1----:R-:W-:-:S05]  /*0e70*/  IMAD R45, R61, UR7, R106 ;  /* 0x000000073d2d7c24 */ /* 0x002fca000f8e026a */
[----:B------:R-:W-:Y:S01]  /*0e80*/  SHF.L.U32 R43, R45, 0x2, RZ ;  /* 0x000000022d2b7819 */ /* 0x000fe200000006ff */
[C---:B------:R-:W-:Y:S01]  /*0e90*/  IMAD R45, R112.reuse, UR7, R45 ;  /* 0x00000007702d7c24 */ /* 0x040fe2000f8e022d */
[----:B------:R-:W-:Y:S02]  /*0ea0*/  LEA R47, R5, UR6, 0x9 ;  /* 0x00000006052f7c11 */ /* 0x000fe4000f8e48ff */
[C---:B------:R-:W-:Y:S02]  /*0eb0*/  LOP3.LUT R41, R43.reuse, 0xffffffc0, RZ, 0xc0, !PT ;  /* 0xffffffc02b297812 */ /* 0x040fe400078ec0ff */
[C---:B------:R-:W-:Y:S02]  /*0ec0*/  LOP3.LUT R108, R43.reuse, 0x3c, RZ, 0xc0, !PT ;  /* 0x0000003c2b6c7812 */ /* 0x040fe400078ec0ff */
[----:B------:R-:W-:Y:S01]  /*0ed0*/  LOP3.LUT R110, R43, 0x1fc, RZ, 0xc0, !PT ;  /* 0x000001fc2b6e7812 */ /* 0x000fe200078ec0ff */
[----:B------:R-:W-:Y:S01]  /*0ee0*/  IMAD R43, R112, UR7, R45 ;  /* 0x00000007702b7c24 */ /* 0x000fe2000f8e022d */
[----:B------:R-:W-:-:S02]  /*0ef0*/  ULEA UR4, UR5, UR4, 0x18 ;  /* 0x0000000405047291 */ /* 0x000fc4000f8ec0ff */
[----:B------:R-:W-:Y:S01]  /*0f00*/  IADD3 R65, PT, PT, R47, R110, RZ ;  /* 0x0000006e2f417210 */ /* 0x000fe20007ffe0ff */
[----:B------:R-:W-:Y:S01]  /*0f10*/  IMAD.SHL.U32 R45, R45, 0x4, RZ ;  /* 0x000000042d2d7824 */ /* 0x000fe200078e00ff */
[----:B------:R-:W-:Y:S02]  /*0f20*/  SHF.L.U32 R47, R43, 0x2, RZ ;  /* 0x000000022b2f7819 */ /* 0x000fe400000006ff */
[----:B------:R-:W-:Y:S02]  /*0f30*/  LEA R105, R6, UR6, 0x9 ;  /* 0x0000000606697c11 */ /* 0x000fe4000f8e48ff */
[C---:B------:R-:W-:Y:S02]  /*0f40*/  LOP3.LUT R59, R47.reuse, 0xffffffc0, RZ, 0xc0, !PT ;  /* 0xffffffc02f3b7812 */ /* 0x040fe400078ec0ff */
[----:B------:R-:W-:Y:S02]  /*0f50*/  LOP3.LUT R110, R47, 0x3c, RZ, 0xc0, !PT ;  /* 0x0000003c2f6e7812 */ /* 0x000fe400078ec0ff */
[----:B------:R-:W-:-:S02]  /*0f60*/  LOP3.LUT R112, R45, 0x1fc, RZ, 0xc0, !PT ;  /* 0x000001fc2d707812 */ /* 0x000fc400078ec0ff */
[----:B------:R-:W-:Y:S02]  /*0f70*/  IADD3 R41, PT, PT, R108, UR4, R41 ;  /* 0x000000046c297c10 */ /* 0x000fe4000fffe029 */
[----:B------:R-:W-:Y:S02]  /*0f80*/  LEA R107, R7, UR6, 0x9 ;  /* 0x00000006076b7c11 */ /* 0x000fe4000f8e48ff */
[----:B------:R-:W-:Y:S02]  /*0f90*/  LOP3.LUT R114, R47, 0x1fc, RZ, 0xc0, !PT ;  /* 0x000001fc2f727812 */ /* 0x000fe400078ec0ff */
[C---:B------:R-:W-:Y:S02]  /*0fa0*/  LOP3.LUT R43, R45.reuse, 0xffffffc0, RZ, 0xc0, !PT ;  /* 0xffffffc02d2b7812 */ /* 0x040fe400078ec0ff */
[----:B------:R-:W-:Y:S02]  /*0fb0*/  LOP3.LUT R108, R45, 0x3c, RZ, 0xc0, !PT ;  /* 0x0000003c2d6c7812 */ /* 0x000fe400078ec0ff */
[----:B------:R-:W-:-:S02]  /*0fc0*/  IADD3 R59, PT, PT, R110, UR4, R59 ;  /* 0x000000046e3b7c10 */ /* 0x000fc4000fffe03b */
[----:B------:R-:W-:Y:S02]  /*0fd0*/  LEA R110, R8, UR4, 0x6 ;  /* 0x00000004086e7c11 */ /* 0x000fe4000f8e30ff */
[----:B------:R-:W-:Y:S02]  /*0fe0*/  IADD3 R120, PT, PT, R105, R112, RZ ;  /* 0x0000007069787210 */ /* 0x000fe40007ffe0ff */
[----:B------:R-:W-:Y:S02]  /*0ff0*/  IADD3 R107, PT, PT, R107, R114, RZ ;  /* 0x000000726b6b7210 */ /* 0x000fe40007ffe0ff */
[----:B------:R-:W-:Y:S02]  /*1000*/  LEA R112, R12, UR4, 0x6 ;  /* 0x000000040c707c11 */ /* 0x000fe4000f8e30ff */
[----:B------:R-:W-:Y:S02]  /*1010*/  IADD3 R108, PT, PT, R108, UR4, R43 ;  /* 0x000000046c6c7c10 */ /* 0x000fe4000fffe02b */
[----:B------:R-:W-:Y:S01]  /*1020*/  LEA R114, R16, UR4, 0x6 ;  /* 0x0000000410727c11 */ /* 0x000fe2000f8e30ff */
[----:B------:R-:W-:Y:S01]  /*1030*/  IMAD R110, R9, 0x4, R110 ;  /* 0x00000004096e7824 */ /* 0x000fe200078e026e */
[----:B------:R-:W-:-:S02]  /*1040*/  LEA R116, R20, UR4, 0x6 ;  /* 0x0000000414747c11 */ /* 0x000fc4000f8e30ff */
[----:B------:R-:W-:Y:S02]  /*1050*/  LEA R118, R24, UR4, 0x6 ;  /* 0x0000000418767c11 */ /* 0x000fe4000f8e30ff */
[----:B------:R-:W-:Y:S02]  /*1060*/  LEA R43, R13, R112, 0x2 ;  /* 0x000000700d2b7211 */ /* 0x000fe400078e10ff */
[----:B------:R-:W-:Y:S01]  /*1070*/  LEA R45, R17, R114, 0x2 ;  /* 0x00000072112d7211 */ /* 0x000fe200078e10ff */
[----:B------:R-:W-:Y:S01]  /*1080*/  IMAD R118, R25, 0x4, R118 ;  /* 0x0000000419767824 */ /* 0x000fe200078e0276 */
[----:B----4-:R0:W-:Y:S04]  /*1090*/  STS [R41], R98 ;  /* 0x0000006229007388 */ /* 0x0101e80000000800 */
[----:B-----5:R1:W-:Y:S01]  /*10a0*/  STS [R108], R99 ;  /* 0x000000636c007388 */ /* 0x0203e20000000800 */
[----:B0-----:R-:W-:-:S03]  /*10b0*/  LEA R41, R21, R116, 0x2 ;  /* 0x0000007415297211 */ /* 0x001fc600078e10ff */
[----:B------:R0:W-:Y:S01]  /*10c0*/  STS [R59], R100 ;  /* 0x000000643b007388 */ /* 0x0001e20000000800 */
[----:B------:R-:W-:-:S03]  /*10d0*/  LEA R98, R10, UR6, 0x9 ;  /* 0x000000060a627c11 */ /* 0x000fc6000f8e48ff */
[----:B------:R4:W-:Y:S01]  /*10e0*/  STS [R110], R101 ;  /* 0x000000656e007388 */ /* 0x0009e20000000800 */
[----:B-1----:R-:W-:-:S03]  /*10f0*/  LEA R108, R18, UR6, 0x9 ;  /* 0x00000006126c7c11 */ /* 0x002fc6000f8e48ff */
[----:B--2---:R1:W-:Y:S01]  /*1100*/  STS [R43], R62 ;  /* 0x0000003e2b007388 */ /* 0x0043e20000000800 */
[----:B0-----:R-:W-:-:S03]  /*1110*/  LEA R100, R14, UR6, 0x9 ;  /* 0x000000060e647c11 */ /* 0x001fc6000f8e48ff */
[----:B------:R0:W-:Y:S01]  /*1120*/  STS [R45], R64 ;  /* 0x000000402d007388 */ /* 0x0001e20000000800 */
[----:B----4-:R-:W-:-:S03]  /*1130*/  LEA R110, R22, UR6, 0x9 ;  /* 0x00000006166e7c11 */ /* 0x010fc6000f8e48ff */
[----:B------:R2:W-:Y:S01]  /*1140*/  STS [R41], R102 ;  /* 0x0000006629007388 */ /* 0x0005e20000000800 */
[----:B-1----:R-:W-:Y:S02]  /*1150*/  LEA R62, R26, UR6, 0x9 ;  /* 0x000000061a3e7c11 */ /* 0x002fe4000f8e48ff */
[----:B------:R-:W-:Y:S01]  /*1160*/  LEA R43, R11, R98, 0x2 ;  /* 0x000000620b2b7211 */ /* 0x000fe200078e10ff */
[----:B---3--:R-:W-:Y:S01]  /*1170*/  STS [R118], R103 ;  /* 0x0000006776007388 */ /* 0x008fe20000000800 */
[----:B0-----:R-:W-:Y:S01]  /*1180*/  LEA R45, R19, R108, 0x2 ;  /* 0x0000006c132d7211 */ /* 0x001fe200078e10ff */
[----:B------:R-:W-:Y:S02]  /*1190*/  IMAD R47, R23, 0x4, R110 ;  /* 0x00000004172f7824 */ /* 0x000fe400078e026e */
[----:B------:R-:W-:Y:S01]  /*11a0*/  STS [R65], R104 ;  /* 0x0000006841007388 */ /* 0x000fe20000000800 */
[----:B--2---:R-:W-:Y:S02]  /*11b0*/  LEA R41, R15, R100, 0x2 ;  /* 0x000000640f297211 */ /* 0x004fe400078e10ff */
[----:B------:R-:W-:Y:S01]  /*11c0*/  LEA R59, R27, R62, 0x2 ;  /* 0x0000003e1b3b7211 */ /* 0x000fe200078e10ff */
[----:B------:R-:W-:Y:S04]  /*11d0*/  STS [R120], R63 ;  /* 0x0000003f78007388 */ /* 0x000fe80000000800 */
[----:B------:R-:W-:Y:S04]  /*11e0*/  STS [R107], R60 ;  /* 0x0000003c6b007388 */ /* 0x000fe80000000800 */
[----:B------:R0:W-:Y:S04]  /*11f0*/  STS [R43], R58 ;  /* 0x0000003a2b007388 */ /* 0x0001e80000000800 */
[----:B------:R-:W-:Y:S04]  /*1200*/  STS [R41], R44 ;  /* 0x0000002c29007388 */ /* 0x000fe80000000800 */
[----:B------:R-:W-:Y:S04]  /*1210*/  STS [R45], R42 ;  /* 0x0000002a2d007388 */ /* 0x000fe80000000800 */
[----:B------:R-:W-:Y:S04]  /*1220*/  STS [R47], R46 ;  /* 0x0000002e2f007388 */ /* 0x000fe80000000800 */
[----:B------:R1:W-:Y:S01]  /*1230*/  STS [R59], R40 ;  /* 0x000000283b007388 */ /* 0x0003e20000000800 */
[----:B------:R-:W-:Y:S05]  /*1240*/  WARPSYNC.ALL ;  /* 0x0000000000007948 */ /* 0x000fea0003800000 */
[----:B------:R-:W-:Y:S01]  /*1250*/  BAR.SYNC.DEFER_BLOCKING 0x0 ;  /* 0x0000000000007b1d */ /* 0x000fe20000010000 */
[----:B------:R-:W-:Y:S01]  /*1260*/  IADD3 R97, PT, PT, R97, 0x1, RZ ;  /* 0x0000000161617810 */ /* 0x000fe20007ffe0ff */
[----:B0-----:R-:W-:Y:S01]  /*1270*/  IMAD.MOV.U32 R58, RZ, RZ, R2 ;  /* 0x000000ffff3a7224 */ /* 0x001fe200078e0002 */
[----:B-1----:R-:W-:-:S02]  /*1280*/  MOV R59, 0x10 ;  /* 0x00000010003b7802 */ /* 0x002fc40000000f00 */
[----:B------:R-:W-:Y:S01]  /*1290*/  ISETP.NE.AND P1, PT, R97, 0x80, PT ;  /* 0x000000806100780c */ /* 0x000fe20003f25270 */
[----:B------:R-:W-:-:S12]  /*12a0*/  BSSY.RECONVERGENT B1, `(.L_x_46) ;  /* 0x0000050000017945 */ /* 0x000fd80003800200 */
.L_x_47:
[----:B------:R-:W-:Y:S01]  /*12b0*/  IADD3 R63, PT, PT, R0, R59, RZ ;  /* 0x0000003b003f7210 */ /* 0x000fe20007ffe0ff */
[----:B------:R-:W-:Y:S01]  /*12c0*/  LDS R60, [R58+-0x100] ;  /* 0xffff00003a3c7984 */ /* 0x000fe20000000800 */
[----:B------:R-:W-:-:S03]  /*12d0*/  IADD3 R59, PT, PT, R59, 0x200, RZ ;  /* 0x000002003b3b7810 */ /* 0x000fc60007ffe0ff */
[----:B------:R-:W0:Y:S01]  /*12e0*/  LDS.128 R40, [R63+-0x10] ;  /* 0xfffff0003f287984 */ /* 0x000e220000000c00 */
[----:B------:R-:W-:-:S03]  /*12f0*/  ISETP.NE.AND P0, PT, R59, 0x2010, PT ;  /* 0x000020103b00780c */ /* 0x000fc60003f05270 */
[----:B------:R-:W1:Y:S04]  /*1300*/  LDS R62, [R58+-0xc0] ;  /* 0xffff40003a3e7984 */ /* 0x000e680000000800 */
[----:B------:R-:W2:Y:S04]  /*1310*/  LDS R64, [R58+-0x80] ;  /* 0xffff80003a407984 */ /* 0x000ea80000000800 */
[----:B------:R-:W3:Y:S04]  /*1320*/  LDS R98, [R58+-0x40] ;  /* 0xffffc0003a627984 */ /* 0x000ee80000000800 */
[----:B------:R-:W4:Y:S04]  /*1330*/  LDS R100, [R58] ;  /* 0x000000003a647984 */ /* 0x000f280000000800 */
[----:B------:R-:W5:Y:S04]  /*1340*/  LDS R102, [R58+0x40] ;  /* 0x000040003a667984 */ /* 0x000f680000000800 */
[----:B------:R-:W5:Y:S04]  /*1350*/  LDS R104, [R58+0x80] ;  /* 0x000080003a687984 */ /* 0x000f680000000800 */
[----:B------:R0:W5:Y:S04]  /*1360*/  LDS R108, [R58+0xc0] ;  /* 0x0000c0003a6c7984 */ /* 0x0001680000000800 */
[----:B------:R-:W5:Y:S01]  /*1370*/  LDS.128 R44, [R63] ;  /* 0x000000003f2c7984 */ /* 0x000f620000000c00 */
[----:B0-----:R-:W-:Y:S01]  /*1380*/  IADD3 R58, PT, PT, R58, 0x4, RZ ;  /* 0x000000043a3a7810 */ /* 0x001fe20007ffe0ff */
[C---:B------:R-:W-:Y:S01]  /*1390*/  FFMA R93, R60.reuse, R40, R93 ;  /* 0x000000283c5d7223 */ /* 0x040fe2000000005d */
[C---:B------:R-:W-:Y:S01]  /*13a0*/  FFMA R88, R60.reuse, R41, R88 ;  /* 0x000000293c587223 */ /* 0x040fe20000000058 */
[C---:B------:R-:W-:Y:S01]  /*13b0*/  FFMA R91, R60.reuse, R42, R91 ;  /* 0x0000002a3c5b7223 */ /* 0x040fe2000000005b */
[----:B------:R-:W-:Y:S01]  /*13c0*/  FFMA R86, R60, R43, R86 ;  /* 0x0000002b3c567223 */ /* 0x000fe20000000056 */
[C---:B-1----:R-:W-:Y:S01]  /*13d0*/  FFMA R85, R62.reuse, R40, R85 ;  /* 0x000000283e557223 */ /* 0x042fe20000000055 */
[C---:B------:R-:W-:Y:S01]  /*13e0*/  FFMA R78, R62.reuse, R41, R78 ;  /* 0x000000293e4e7223 */ /* 0x040fe2000000004e */
[C---:B------:R-:W-:Y:S01]  /*13f0*/  FFMA R83, R62.reuse, R42, R83 ;  /* 0x0000002a3e537223 */ /* 0x040fe20000000053 */
[----:B------:R-:W-:Y:S01]  /*1400*/  FFMA R80, R62, R43, R80 ;  /* 0x0000002b3e507223 */ /* 0x000fe20000000050 */
[C---:B--2---:R-:W-:Y:S01]  /*1410*/  FFMA R77, R64.reuse, R40, R77 ;  /* 0x00000028404d7223 */ /* 0x044fe2000000004d */
[C---:B------:R-:W-:Y:S01]  /*1420*/  FFMA R66, R64.reuse, R41, R66 ;  /* 0x0000002940427223 */ /* 0x040fe20000000042 */
[C---:B------:R-:W-:Y:S01]  /*1430*/  FFMA R75, R64.reuse, R42, R75 ;  /* 0x0000002a404b7223 */ /* 0x040fe2000000004b */
[----:B------:R-:W-:Y:S01]  /*1440*/  FFMA R72, R64, R43, R72 ;  /* 0x0000002b40487223 */ /* 0x000fe20000000048 */
[C---:B---3--:R-:W-:Y:S01]  /*1450*/  FFMA R69, R98.reuse, R40, R69 ;  /* 0x0000002862457223 */ /* 0x048fe20000000045 */
[C---:B------:R-:W-:Y:S01]  /*1460*/  FFMA R68, R98.reuse, R41, R68 ;  /* 0x0000002962447223 */ /* 0x040fe20000000044 */
[C---:B------:R-:W-:Y:S01]  /*1470*/  FFMA R67, R98.reuse, R42, R67 ;  /* 0x0000002a62437223 */ /* 0x040fe20000000043 */
[----:B------:R-:W-:Y:S01]  /*1480*/  FFMA R148, R98, R43, R148 ;  /* 0x0000002b62947223 */ /* 0x000fe20000000094 */
[C---:B----4-:R-:W-:Y:S01]  /*1490*/  FFMA R145, R100.reuse, R40, R145 ;  /* 0x0000002864917223 */ /* 0x050fe20000000091 */
        /* <DEDUP_REMOVED lines=47> */
[----:B------:R-:W-:Y:S06]  /*1790*/  @P0 BRA `(.L_x_47) ;  /* 0xfffffff800c40947 */ /* 0x000fec000383ffff */
[----:B------:R-:W-:Y:S05]  /*17a0*/  BSYNC.RECONVERGENT B1 ;  /* 0x0000000000017941 */ /* 0x000fea0003800200 */
.L_x_46:
[----:B------:R-:W-:Y:S06]  /*17b0*/  BAR.SYNC.DEFER_BLOCKING 0x0 ;  /* 0x0000000000007b1d */ /* 0x000fec0000010000 */
[----:B------:R-:W-:Y:S05]  /*17c0*/  @P1 BRA `(.L_x_48) ;  /* 0xfffffff000781947 */ /* 0x000fea000383ffff */
[----:B------:R-:W0:Y:S01]  /*17d0*/  LDCU UR4, c[0x0][0x360] ;  /* 0x00006c00ff0477ac */ /* 0x000e220008000800 */
[----:B------:R-:W1:Y:S01]  /*17e0*/  LDC.64 R120, c[0x0][0x390] ;  /* 0x0000e400ff787b82 */ /* 0x000e620000000a00 */
[----:B0-----:R-:W-:-:S05]  /*17f0*/  IMAD R61, R61, UR4, R106 ;  /* 0x000000043d3d7c24 */ /* 0x001fca000f8e026a */
[----:B------:R-:W-:Y:S02]  /*1800*/  LOP3.LUT R40, R61, 0x18, RZ, 0xc0, !PT ;  /* 0x000000183d287812 */ /* 0x000fe400078ec0ff */
[----:B------:R-:W-:-:S04]  /*1810*/  SHF.R.U32.HI R61, RZ, 0x1, R61 ;  /* 0x00000001ff3d7819 */ /* 0x000fc8000001163d */
[----:B------:R-:W-:-:S05]  /*1820*/  LOP3.LUT R40, R40, 0x1fffe0, R61, 0xf8, !PT ;  /* 0x001fffe028287812 */ /* 0x000fca00078ef83d */
[----:B------:R-:W-:-:S04]  /*1830*/  IMAD.IADD R40, R95, 0x1, R40 ;  /* 0x000000015f287824 */ /* 0x000fc800078e0228 */
[----:B------:R-:W-:-:S04]  /*1840*/  IMAD R62, R40, R57, R36 ;  /* 0x00000039283e7224 */ /* 0x000fc800078e0224 */
[C-C-:B-1----:R-:W-:Y:S01]  /*1850*/  IMAD.WIDE.U32 R58, R62.reuse, 0x4, R120.reuse ;  /* 0x000000043e3a7825 */ /* 0x142fe200078e0078 */
[C---:B------:R-:W-:Y:S02]  /*1860*/  IADD3 R63, PT, PT, R62.reuse, 0x1, RZ ;  /* 0x000000013e3f7810 */ /* 0x040fe40007ffe0ff */
[C---:B------:R-:W-:Y:S01]  /*1870*/  IADD3 R47, PT, PT, R62.reuse, 0x2, RZ ;  /* 0x000000023e2f7810 */ /* 0x040fe20007ffe0ff */
[C---:B------:R-:W-:Y:S01]  /*1880*/  VIADD R43, R62.reuse, 0x4 ;  /* 0x000000043e2b7836 */ /* 0x040fe20000000000 */
[C---:B------:R-:W-:Y:S01]  /*1890*/  IADD3 R41, PT, PT, R62.reuse, 0x3, RZ ;  /* 0x000000033e297810 */ /* 0x040fe20007ffe0ff */
[----:B------:R-:W-:Y:S01]  /*18a0*/  IMAD.WIDE.U32 R60, R63, 0x4, R120 ;  /* 0x000000043f3c7825 */ /* 0x000fe200078e0078 */
[C---:B------:R-:W-:Y:S01]  /*18b0*/  IADD3 R65, PT, PT, R62.reuse, 0x6, RZ ;  /* 0x000000063e417810 */ /* 0x040fe20007ffe0ff */
[----:B------:R0:W-:Y:S01]  /*18c0*/  STG.E desc[UR8][R58.64], R93 ;  /* 0x0000005d3a007986 */ /* 0x0001e2000c101908 */
[C---:B------:R-:W-:Y:S01]  /*18d0*/  IADD3 R45, PT, PT, R62.reuse, 0x5, RZ ;  /* 0x000000053e2d7810 */ /* 0x040fe20007ffe0ff */
[----:B------:R-:W-:-:S02]  /*18e0*/  IMAD.IADD R64, R62, 0x1, R57 ;  /* 0x000000013e407824 */ /* 0x000fc400078e0239 */
[--C-:B------:R-:W-:Y:S01]  /*18f0*/  IMAD.WIDE.U32 R46, R47, 0x4, R120.reuse ;  /* 0x000000042f2e7825 */ /* 0x100fe200078e0078 */
[----:B------:R1:W-:Y:S03]  /*1900*/  STG.E desc[UR8][R60.64], R88 ;  /* 0x000000583c007986 */ /* 0x0003e6000c101908 */
[--C-:B------:R-:W-:Y:S01]  /*1910*/  IMAD.WIDE.U32 R40, R41, 0x4, R120.reuse ;  /* 0x0000000429287825 */ /* 0x100fe200078e0078 */
[----:B------:R2:W-:Y:S03]  /*1920*/  STG.E desc[UR8][R46.64], R91 ;  /* 0x0000005b2e007986 */ /* 0x0005e6000c101908 */
[--C-:B------:R-:W-:Y:S01]  /*1930*/  IMAD.WIDE.U32 R42, R43, 0x4, R120.reuse ;  /* 0x000000042b2a7825 */ /* 0x100fe200078e0078 */
[----:B------:R-:W-:Y:S03]  /*1940*/  STG.E desc[UR8][R40.64], R86 ;  /* 0x0000005628007986 */ /* 0x000fe6000c101908 */
[--C-:B0-----:R-:W-:Y:S01]  /*1950*/  IMAD.WIDE.U32 R58, R65, 0x4, R120.reuse ;  /* 0x00000004413a7825 */ /* 0x101fe200078e0078 */
[----:B------:R-:W-:Y:S01]  /*1960*/  IADD3 R65, PT, PT, R63, R57, RZ ;  /* 0x000000393f417210 */ /* 0x000fe20007ffe0ff */
[----:B------:R0:W-:Y:S01]  /*1970*/  STG.E desc[UR8][R42.64], R89 ;  /* 0x000000592a007986 */ /* 0x0001e2000c101908 */
[----:B-1----:R-:W-:Y:S01]  /*1980*/  IADD3 R61, PT, PT, R62, 0x7, RZ ;  /* 0x000000073e3d7810 */ /* 0x002fe20007ffe0ff */
[----:B------:R-:W-:Y:S01]  /*1990*/  IMAD.WIDE.U32 R44, R45, 0x4, R120 ;  /* 0x000000042d2c7825 */ /* 0x000fe200078e0078 */
[----:B------:R-:W-:-:S02]  /*19a0*/  IADD3 R63, PT, PT, R64, 0x2, RZ ;  /* 0x00000002403f7810 */ /* 0x000fc40007ffe0ff */
[C---:B--2---:R-:W-:Y:S01]  /*19b0*/  IADD3 R91, PT, PT, R64.reuse, 0x3, RZ ;  /* 0x00000003405b7810 */ /* 0x044fe20007ffe0ff */
[--C-:B------:R-:W-:Y:S01]  /*19c0*/  IMAD.WIDE.U32 R60, R61, 0x4, R120.reuse ;  /* 0x000000043d3c7825 */ /* 0x100fe200078e0078 */
[----:B------:R-:W-:Y:S03]  /*19d0*/  STG.E desc[UR8][R44.64], R84 ;  /* 0x000000542c007986 */ /* 0x000fe6000c101908 */
[C-C-:B------:R-:W-:Y:S01]  /*19e0*/  IMAD.WIDE.U32 R46, R64.reuse, 0x4, R120.reuse ;  /* 0x00000004402e7825 */ /* 0x140fe200078e0078 */
[----:B------:R1:W-:Y:S03]  /*19f0*/  STG.E desc[UR8][R58.64], R87 ;  /* 0x000000573a007986 */ /* 0x0003e6000c101908 */
[--C-:B0-----:R-:W-:Y:S01]  /*1a00*/  IMAD.WIDE.U32 R42, R63, 0x4, R120.reuse ;  /* 0x000000043f2a7825 */ /* 0x101fe200078e0078 */
[----:B------:R0:W-:Y:S03]  /*1a10*/  STG.E desc[UR8][R60.64], R82 ;  /* 0x000000523c007986 */ /* 0x0001e6000c101908 */
[C---:B------:R-:W-:Y:S01]  /*1a20*/  VIADD R63, R64.reuse, 0x4 ;  /* 0x00000004403f7836 */ /* 0x040fe20000000000 */
[----:B------:R2:W-:Y:S01]  /*1a30*/  STG.E desc[UR8][R46.64], R85 ;  /* 0x000000552e007986 */ /* 0x0005e2000c101908 */
[----:B------:R-:W-:Y:S01]  /*1a40*/  IMAD.WIDE.U32 R40, R65, 0x4, R120 ;  /* 0x0000000441287825 */ /* 0x000fe200078e0078 */
[----:B-1----:R-:W-:-:S03]  /*1a50*/  IADD3 R59, PT, PT, R64, 0x5, RZ ;  /* 0x00000005403b7810 */ /* 0x002fc60007ffe0ff */
[--C-:B------:R-:W-:Y:S01]  /*1a60*/  IMAD.WIDE.U32 R44, R91, 0x4, R120.reuse ;  /* 0x000000045b2c7825 */ /* 0x100fe200078e0078 */
[C---:B------:R-:W-:Y:S01]  /*1a70*/  IADD3 R87, PT, PT, R64.reuse, 0x6, RZ ;  /* 0x0000000640577810 */ /* 0x040fe20007ffe0ff */
[----:B------:R1:W-:Y:S01]  /*1a80*/  STG.E desc[UR8][R40.64], R78 ;  /* 0x0000004e28007986 */ /* 0x0003e2000c101908 */
[C---:B0-----:R-:W-:Y:S01]  /*1a90*/  IADD3 R61, PT, PT, R64.reuse, 0x7, RZ ;  /* 0x00000007403d7810 */ /* 0x041fe20007ffe0ff */
[--C-:B------:R-:W-:Y:S02]  /*1aa0*/  IMAD.WIDE.U32 R62, R63, 0x4, R120.reuse ;  /* 0x000000043f3e7825 */ /* 0x100fe400078e0078 */
[----:B------:R0:W-:Y:S02]  /*1ab0*/  STG.E desc[UR8][R42.64], R83 ;  /* 0x000000532a007986 */ /* 0x0001e4000c101908 */
[----:B------:R-:W-:Y:S02]  /*1ac0*/  IMAD.WIDE.U32 R58, R59, 0x4, R120 ;  /* 0x000000043b3a7825 */ /* 0x000fe400078e0078 */
[----:B------:R3:W-:Y:S02]  /*1ad0*/  STG.E desc[UR8][R44.64], R80 ;  /* 0x000000502c007986 */ /* 0x0007e4000c101908 */
[----:B------:R-:W-:-:S02]  /*1ae0*/  IMAD.IADD R82, R64, 0x1, R57 ;  /* 0x0000000140527824 */ /* 0x000fc400078e0239 */
[--C-:B--2---:R-:W-:Y:S01]  /*1af0*/  IMAD.WIDE.U32 R46, R87, 0x4, R120.reuse ;  /* 0x00000004572e7825 */ /* 0x104fe200078e0078 */
[----:B------:R2:W-:Y:S01]  /*1b00*/  STG.E desc[UR8][R62.64], R81 ;  /* 0x000000513e007986 */ /* 0x0005e2000c101908 */
[----:B-1----:R-:W-:Y:S02]  /*1b10*/  IADD3 R78, PT, PT, R65, R57, RZ ;  /* 0x00000039414e7210 */ /* 0x002fe40007ffe0ff */
[--C-:B------:R-:W-:Y:S01]  /*1b20*/  IMAD.WIDE.U32 R40, R61, 0x4, R120.reuse ;  /* 0x000000043d287825 */ /* 0x100fe200078e0078 */
[----:B------:R1:W-:Y:S01]  /*1b30*/  STG.E desc[UR8][R58.64], R76 ;  /* 0x0000004c3a007986 */ /* 0x0003e2000c101908 */
[C---:B------:R-:W-:Y:S02]  /*1b40*/  IADD3 R61, PT, PT, R82.reuse, 0x2, RZ ;  /* 0x00000002523d7810 */ /* 0x040fe40007ffe0ff */
[C---:B0-----:R-:W-:Y:S01]  /*1b50*/  IMAD.WIDE.U32 R42, R82.reuse, 0x4, R120 ;  /* 0x00000004522a7825 */ /* 0x041fe200078e0078 */
[----:B------:R0:W-:Y:S01]  /*1b60*/  STG.E desc[UR8][R46.64], R79 ;  /* 0x0000004f2e007986 */ /* 0x0001e2000c101908 */
[----:B---3--:R-:W-:-:S02]  /*1b70*/  IADD3 R45, PT, PT, R82, 0x3, RZ ;  /* 0x00000003522d7810 */ /* 0x008fc40007ffe0ff */
[C-C-:B------:R-:W-:Y:S01]  /*1b80*/  IMAD.WIDE.U32 R64, R78.reuse, 0x4, R120.reuse ;  /* 0x000000044e407825 */ /* 0x140fe200078e0078 */
[----:B------:R3:W-:Y:S01]  /*1b90*/  STG.E desc[UR8][R40.64], R74 ;  /* 0x0000004a28007986 */ /* 0x0007e2000c101908 */
[----:B------:R-:W-:Y:S02]  /*1ba0*/  IADD3 R78, PT, PT, R78, R57, RZ ;  /* 0x000000394e4e7210 */ /* 0x000fe40007ffe0ff */
[C---:B--2---:R-:W-:Y:S01]  /*1bb0*/  VIADD R63, R82.reuse, 0x4 ;  /* 0x00000004523f7836 */ /* 0x044fe20000000000 */
[C---:B-1----:R-:W-:Y:S01]  /*1bc0*/  IADD3 R59, PT, PT, R82.reuse, 0x5, RZ ;  /* 0x00000005523b7810 */ /* 0x042fe20007ffe0ff */
[--C-:B------:R-:W-:Y:S01]  /*1bd0*/  IMAD.WIDE.U32 R60, R61, 0x4, R120.reuse ;  /* 0x000000043d3c7825 */ /* 0x100fe200078e0078 */
[----:B------:R-:W-:Y:S03]  /*1be0*/  STG.E desc[UR8][R42.64], R77 ;  /* 0x0000004d2a007986 */ /* 0x000fe6000c101908 */
[--C-:B0-----:R-:W-:Y:S01]  /*1bf0*/  IMAD.WIDE.U32 R46, R63, 0x4, R120.reuse ;  /* 0x000000043f2e7825 */ /* 0x101fe200078e0078 */
[C---:B------:R-:W-:Y:S01]  /*1c00*/  IADD3 R63, PT, PT, R82.reuse, 0x6, RZ ;  /* 0x00000006523f7810 */ /* 0x040fe20007ffe0ff */
[----:B------:R-:W-:Y:S02]  /*1c10*/  STG.E desc[UR8][R64.64], R66 ;  /* 0x0000004240007986 */ /* 0x000fe4000c101908 */
[----:B---3--:R-:W-:Y:S01]  /*1c20*/  IMAD.WIDE.U32 R40, R59, 0x4, R120 ;  /* 0x000000043b287825 */ /* 0x008fe200078e0078 */
[C---:B------:R-:W-:Y:S01]  /*1c30*/  IADD3 R59, PT, PT, R82.reuse, 0x7, RZ ;  /* 0x00000007523b7810 */ /* 0x040fe20007ffe0ff */
[----:B------:R0:W-:Y:S02]  /*1c40*/  STG.E desc[UR8][R60.64], R75 ;  /* 0x0000004b3c007986 */ /* 0x0001e4000c101908 */
[----:B------:R-:W-:-:S02]  /*1c50*/  IMAD.IADD R82, R82, 0x1, R57 ;  /* 0x0000000152527824 */ /* 0x000fc400078e0239 */
[----:B------:R-:W-:-:S03]  /*1c60*/  IMAD.WIDE.U32 R44, R45, 0x4, R120 ;  /* 0x000000042d2c7825 */ /* 0x000fc600078e0078 */
[C---:B------:R-:W-:Y:S01]  /*1c70*/  IADD3 R119, PT, PT, R82.reuse, 0x3, RZ ;  /* 0x0000000352777810 */ /* 0x040fe20007ffe0ff */
[--C-:B------:R-:W-:Y:S01]  /*1c80*/  IMAD.WIDE.U32 R62, R63, 0x4, R120.reuse ;  /* 0x000000043f3e7825 */ /* 0x100fe200078e0078 */
[----:B------:R1:W-:Y:S01]  /*1c90*/  STG.E desc[UR8][R44.64], R72 ;  /* 0x000000482c007986 */ /* 0x0003e2000c101908 */
[C---:B------:R-:W-:Y:S02]  /*1ca0*/  IADD3 R115, PT, PT, R82.reuse, 0x5, RZ ;  /* 0x0000000552737810 */ /* 0x040fe40007ffe0ff */
[C---:B0-----:R-:W-:Y:S01]  /*1cb0*/  IADD3 R61, PT, PT, R82.reuse, 0x2, RZ ;  /* 0x00000002523d7810 */ /* 0x041fe20007ffe0ff */
[--C-:B------:R-:W-:Y:S01]  /*1cc0*/  IMAD.WIDE.U32 R58, R59, 0x4, R120.reuse ;  /* 0x000000043b3a7825 */ /* 0x100fe200078e0078 */
[----:B------:R0:W-:Y:S01]  /*1cd0*/  STG.E desc[UR8][R46.64], R73 ;  /* 0x000000492e007986 */ /* 0x0001e2000c101908 */
[CC--:B------:R-:W-:Y:S02]  /*1ce0*/  IADD3 R108, PT, PT, R82.reuse, R57.reuse, RZ ;  /* 0x00000039526c7210 */ /* 0x0c0fe40007ffe0ff */
[C-C-:B------:R-:W-:Y:S01]  /*1cf0*/  IMAD.WIDE.U32 R42, R82.reuse, 0x4, R120.reuse ;  /* 0x00000004522a7825 */ /* 0x140fe200078e0078 */
[----:B------:R-:W-:Y:S01]  /*1d00*/  IADD3 R113, PT, PT, R82, 0x6, RZ ;  /* 0x0000000652717810 */ /* 0x000fe20007ffe0ff */
[----:B------:R-:W-:Y:S01]  /*1d10*/  STG.E desc[UR8][R40.64], R70 ;  /* 0x0000004628007986 */ /* 0x000fe2000c101908 */
[----:B------:R-:W-:Y:S01]  /*1d20*/  IADD3 R105, PT, PT, R108, 0x2, RZ ;  /* 0x000000026c697810 */ /* 0x000fe20007ffe0ff */
[----:B------:R-:W-:Y:S01]  /*1d30*/  VIADD R117, R82, 0x4 ;  /* 0x0000000452757836 */ /* 0x000fe20000000000 */
[----:B------:R-:W-:Y:S01]  /*1d40*/  IADD3 R103, PT, PT, R108, 0x3, RZ ;  /* 0x000000036c677810 */ /* 0x000fe20007ffe0ff */
[C---:B-1----:R-:W-:Y:S01]  /*1d50*/  IMAD.WIDE.U32 R44, R78.reuse, 0x4, R120 ;  /* 0x000000044e2c7825 */ /* 0x042fe200078e0078 */
[----:B------:R-:W-:Y:S01]  /*1d60*/  STG.E desc[UR8][R62.64], R71 ;  /* 0x000000473e007986 */ /* 0x000fe2000c101908 */
[----:B------:R-:W-:-:S02]  /*1d70*/  IADD3 R78, PT, PT, R78, R57, RZ ;  /* 0x000000394e4e7210 */ /* 0x000fc40007ffe0ff */
[--C-:B0-----:R-:W-:Y:S01]  /*1d80*/  IMAD.WIDE.U32 R46, R61, 0x4, R120.reuse ;  /* 0x000000043d2e7825 */ /* 0x101fe200078e0078 */
[----:B------:R0:W-:Y:S01]  /*1d90*/  STG.E desc[UR8][R58.64], R56 ;  /* 0x000000383a007986 */ /* 0x0001e2000c101908 */
[----:B------:R-:W-:Y:S02]  /*1da0*/  IADD3 R99, PT, PT, R108, 0x5, RZ ;  /* 0x000000056c637810 */ /* 0x000fe40007ffe0ff */
[----:B------:R-:W-:Y:S01]  /*1db0*/  VIADD R111, R82, 0x7 ;  /* 0x00000007526f7836 */ /* 0x000fe20000000000 */
[----:B------:R-:W-:Y:S01]  /*1dc0*/  STG.E desc[UR8][R42.64], R69 ;  /* 0x000000452a007986 */ /* 0x000fe2000c101908 */
[--C-:B------:R-:W-:Y:S01]  /*1dd0*/  IMAD.WIDE.U32 R118, R119, 0x4, R120.reuse ;  /* 0x0000000477767825 */ /* 0x100fe200078e0078 */
[C---:B------:R-:W-:Y:S02]  /*1de0*/  IADD3 R97, PT, PT, R108.reuse, 0x6, RZ ;  /* 0x000000066c617810 */ /* 0x040fe40007ffe0ff */
[----:B------:R-:W-:Y:S01]  /*1df0*/  STG.E desc[UR8][R44.64], R68 ;  /* 0x000000442c007986 */ /* 0x000fe2000c101908 */
[----:B------:R-:W-:Y:S01]  /*1e00*/  IMAD.WIDE.U32 R116, R117, 0x4, R120 ;  /* 0x0000000475747825 */ /* 0x000fe200078e0078 */
[----:B------:R-:W-:-:S02]  /*1e10*/  IADD3 R95, PT, PT, R108, 0x7, RZ ;  /* 0x000000076c5f7810 */ /* 0x000fc40007ffe0ff */
[----:B------:R1:W-:Y:S01]  /*1e20*/  STG.E desc[UR8][R46.64], R67 ;  /* 0x000000432e007986 */ /* 0x0003e2000c101908 */
[--C-:B------:R-:W-:Y:S01]  /*1e30*/  IMAD.WIDE.U32 R114, R115, 0x4, R120.reuse ;  /* 0x0000000473727825 */ /* 0x100fe200078e0078 */
[-C--:B------:R-:W-:Y:S02]  /*1e40*/  IADD3 R90, PT, PT, R78, R57.reuse, RZ ;  /* 0x000000394e5a7210 */ /* 0x080fe40007ffe0ff */
[----:B------:R2:W-:Y:S01]  /*1e50*/  STG.E desc[UR8][R118.64], R148 ;  /* 0x0000009476007986 */ /* 0x0005e2000c101908 */
[----:B------:R-:W-:Y:S01]  /*1e60*/  IMAD.WIDE.U32 R112, R113, 0x4, R120 ;  /* 0x0000000471707825 */ /* 0x000fe200078e0078 */
[-C--:B------:R-:W-:Y:S02]  /*1e70*/  IADD3 R74, PT, PT, R90, R57.reuse, RZ ;  /* 0x000000395a4a7210 */ /* 0x080fe40007ffe0ff */
[----:B------:R2:W-:Y:S01]  /*1e80*/  STG.E desc[UR8][R116.64], R149 ;  /* 0x0000009574007986 */ /* 0x0005e2000c101908 */
[----:B------:R-:W-:Y:S01]  /*1e90*/  VIADD R101, R108, 0x4 ;  /* 0x000000046c657836 */ /* 0x000fe20000000000 */
[----:B0-----:R-:W-:Y:S01]  /*1ea0*/  IADD3 R59, PT, PT, R74, R57, RZ ;  /* 0x000000394a3b7210 */ /* 0x001fe20007ffe0ff */
[----:B------:R-:W-:Y:S01]  /*1eb0*/  IMAD.IADD R92, R108, 0x1, R57 ;  /* 0x000000016c5c7824 */ /* 0x000fe200078e0239 */
[----:B------:R2:W-:Y:S01]  /*1ec0*/  STG.E desc[UR8][R114.64], R146 ;  /* 0x0000009272007986 */ /* 0x0005e2000c101908 */
[----:B------:R-:W-:-:S03]  /*1ed0*/  IMAD.WIDE.U32 R110, R111, 0x4, R120 ;  /* 0x000000046f6e7825 */ /* 0x000fc600078e0078 */
[----:B------:R2:W-:Y:S01]  /*1ee0*/  STG.E desc[UR8][R112.64], R147 ;  /* 0x0000009370007986 */ /* 0x0005e2000c101908 */
[--C-:B------:R-:W-:Y:S01]  /*1ef0*/  IMAD.WIDE.U32 R108, R108, 0x4, R120.reuse ;  /* 0x000000046c6c7825 */ /* 0x100fe200078e0078 */
[----:B------:R-:W-:Y:S02]  /*1f00*/  IADD3 R89, PT, PT, R92, 0x2, RZ ;  /* 0x000000025c597810 */ /* 0x000fe40007ffe0ff */
[----:B------:R2:W-:Y:S01]  /*1f10*/  STG.E desc[UR8][R110.64], R144 ;  /* 0x000000906e007986 */ /* 0x0005e2000c101908 */
[--C-:B------:R-:W-:Y:S01]  /*1f20*/  IMAD.WIDE.U32 R106, R78, 0x4, R120.reuse ;  /* 0x000000044e6a7825 */ /* 0x100fe200078e0078 */
[C---:B------:R-:W-:Y:S02]  /*1f30*/  IADD3 R87, PT, PT, R92.reuse, 0x3, RZ ;  /* 0x000000035c577810 */ /* 0x040fe40007ffe0ff */
[----:B------:R2:W-:Y:S01]  /*1f40*/  STG.E desc[UR8][R108.64], R145 ;  /* 0x000000916c007986 */ /* 0x0005e2000c101908 */
[----:B------:R-:W-:Y:S01]  /*1f50*/  IMAD.WIDE.U32 R104, R105, 0x4, R120 ;  /* 0x0000000469687825 */ /* 0x000fe200078e0078 */
[----:B------:R-:W-:-:S02]  /*1f60*/  IADD3 R83, PT, PT, R92, 0x5, RZ ;  /* 0x000000055c537810 */ /* 0x000fc40007ffe0ff */
[----:B------:R2:W-:Y:S01]  /*1f70*/  STG.E desc[UR8][R106.64], R142 ;  /* 0x0000008e6a007986 */ /* 0x0005e2000c101908 */
[--C-:B------:R-:W-:Y:S01]  /*1f80*/  IMAD.WIDE.U32 R102, R103, 0x4, R120.reuse ;  /* 0x0000000467667825 */ /* 0x100fe200078e0078 */
[C---:B------:R-:W-:Y:S02]  /*1f90*/  IADD3 R81, PT, PT, R92.reuse, 0x6, RZ ;  /* 0x000000065c517810 */ /* 0x040fe40007ffe0ff */
[C---:B------:R-:W-:Y:S01]  /*1fa0*/  IADD3 R79, PT, PT, R92.reuse, 0x7, RZ ;  /* 0x000000075c4f7810 */ /* 0x040fe20007ffe0ff */
[--C-:B------:R-:W-:Y:S01]  /*1fb0*/  IMAD.WIDE.U32 R100, R101, 0x4, R120.reuse ;  /* 0x0000000465647825 */ /* 0x100fe200078e0078 */
[----:B------:R2:W-:Y:S03]  /*1fc0*/  STG.E desc[UR8][R104.64], R143 ;  /* 0x0000008f68007986 */ /* 0x0005e6000c101908 */
[--C-:B------:R-:W-:Y:S01]  /*1fd0*/  IMAD.WIDE.U32 R98, R99, 0x4, R120.reuse ;  /* 0x0000000463627825 */ /* 0x100fe200078e0078 */
[----:B------:R2:W-:Y:S03]  /*1fe0*/  STG.E desc[UR8][R102.64], R140 ;  /* 0x0000008c66007986 */ /* 0x0005e6000c101908 */
[----:B------:R-:W-:Y:S01]  /*1ff0*/  IMAD.WIDE.U32 R96, R97, 0x4, R120 ;  /* 0x0000000461607825 */ /* 0x000fe200078e0078 */
[----:B------:R2:W-:Y:S03]  /*2000*/  STG.E desc[UR8][R100.64], R141 ;  /* 0x0000008d64007986 */ /* 0x0005e6000c101908 */
[C---:B------:R-:W-:Y:S01]  /*2010*/  VIADD R85, R92.reuse, 0x4 ;  /* 0x000000045c557836 */ /* 0x040fe20000000000 */
[----:B------:R2:W-:Y:S01]  /*2020*/  STG.E desc[UR8][R98.64], R138 ;  /* 0x0000008a62007986 */ /* 0x0005e2000c101908 */
[----:B------:R-:W-:-:S02]  /*2030*/  IMAD.IADD R76, R92, 0x1, R57 ;  /* 0x000000015c4c7824 */ /* 0x000fc400078e0239 */
[--C-:B------:R-:W-:Y:S01]  /*2040*/  IMAD.WIDE.U32 R94, R95, 0x4, R120.reuse ;  /* 0x000000045f5e7825 */ /* 0x100fe200078e0078 */
[----:B------:R2:W-:Y:S02]  /*2050*/  STG.E desc[UR8][R96.64], R139 ;  /* 0x0000008b60007986 */ /* 0x0005e4000c101908 */
[----:B------:R-:W-:Y:S01]  /*2060*/  IADD3 R73, PT, PT, R76, 0x2, RZ ;  /* 0x000000024c497810 */ /* 0x000fe20007ffe0ff */
[--C-:B------:R-:W-:Y:S01]  /*2070*/  IMAD.WIDE.U32 R92, R92, 0x4, R120.reuse ;  /* 0x000000045c5c7825 */ /* 0x100fe200078e0078 */
[----:B------:R2:W-:Y:S01]  /*2080*/  STG.E desc[UR8][R94.64], R136 ;  /* 0x000000885e007986 */ /* 0x0005e2000c101908 */
[----:B------:R-:W-:Y:S02]  /*2090*/  IADD3 R71, PT, PT, R76, 0x3, RZ ;  /* 0x000000034c477810 */ /* 0x000fe40007ffe0ff */
[----:B------:R-:W-:Y:S01]  /*20a0*/  IMAD.WIDE.U32 R90, R90, 0x4, R120 ;  /* 0x000000045a5a7825 */ /* 0x000fe200078e0078 */
[----:B------:R2:W-:Y:S01]  /*20b0*/  STG.E desc[UR8][R92.64], R137 ;  /* 0x000000895c007986 */ /* 0x0005e2000c101908 */
[----:B-1----:R-:W-:-:S02]  /*20c0*/  IADD3 R67, PT, PT, R76, 0x5, RZ ;  /* 0x000000054c437810 */ /* 0x002fc40007ffe0ff */
[--C-:B------:R-:W-:Y:S01]  /*20d0*/  IMAD.WIDE.U32 R88, R89, 0x4, R120.reuse ;  /* 0x0000000459587825 */ /* 0x100fe200078e0078 */
[----:B------:R2:W-:Y:S01]  /*20e0*/  STG.E desc[UR8][R90.64], R134 ;  /* 0x000000865a007986 */ /* 0x0005e2000c101908 */
[C---:B------:R-:W-:Y:S02]  /*20f0*/  IADD3 R65, PT, PT, R76.reuse, 0x6, RZ ;  /* 0x000000064c417810 */ /* 0x040fe40007ffe0ff */
[--C-:B------:R-:W-:Y:S01]  /*2100*/  IMAD.WIDE.U32 R86, R87, 0x4, R120.reuse ;  /* 0x0000000457567825 */ /* 0x100fe200078e0078 */
[----:B------:R-:W-:Y:S01]  /*2110*/  IADD3 R63, PT, PT, R76, 0x7, RZ ;  /* 0x000000074c3f7810 */ /* 0x000fe20007ffe0ff */
[----:B------:R2:W-:Y:S02]  /*2120*/  STG.E desc[UR8][R88.64], R135 ;  /* 0x0000008758007986 */ /* 0x0005e4000c101908 */
[--C-:B------:R-:W-:Y:S02]  /*2130*/  IMAD.WIDE.U32 R84, R85, 0x4, R120.reuse ;  /* 0x0000000455547825 */ /* 0x100fe400078e0078 */
[----:B------:R2:W-:Y:S02]  /*2140*/  STG.E desc[UR8][R86.64], R132 ;  /* 0x0000008456007986 */ /* 0x0005e4000c101908 */
[----:B------:R-:W-:-:S02]  /*2150*/  IMAD.WIDE.U32 R82, R83, 0x4, R120 ;  /* 0x0000000453527825 */ /* 0x000fc400078e0078 */
[----:B------:R2:W-:Y:S02]  /*2160*/  STG.E desc[UR8][R84.64], R133 ;  /* 0x0000008554007986 */ /* 0x0005e4000c101908 */
[----:B------:R-:W-:Y:S02]  /*2170*/  IMAD.WIDE.U32 R80, R81, 0x4, R120 ;  /* 0x0000000451507825 */ /* 0x000fe400078e0078 */
[----:B------:R2:W-:Y:S02]  /*2180*/  STG.E desc[UR8][R82.64], R130 ;  /* 0x0000008252007986 */ /* 0x0005e4000c101908 */
[C---:B------:R-:W-:Y:S02]  /*2190*/  VIADD R69, R76.reuse, 0x4 ;  /* 0x000000044c457836 */ /* 0x040fe40000000000 */
[----:B------:R-:W-:Y:S01]  /*21a0*/  IMAD.IADD R61, R76, 0x1, R57 ;  /* 0x000000014c3d7824 */ /* 0x000fe200078e0239 */
[----:B------:R2:W-:Y:S01]  /*21b0*/  STG.E desc[UR8][R80.64], R131 ;  /* 0x0000008350007986 */ /* 0x0005e2000c101908 */
[----:B------:R-:W-:-:S03]  /*21c0*/  IMAD.WIDE.U32 R78, R79, 0x4, R120 ;  /* 0x000000044f4e7825 */ /* 0x000fc600078e0078 */
[C---:B------:R-:W-:Y:S01]  /*21d0*/  IADD3 R57, PT, PT, R61.reuse, 0x2, RZ ;  /* 0x000000023d397810 */ /* 0x040fe20007ffe0ff */
[--C-:B------:R-:W-:Y:S01]  /*21e0*/  IMAD.WIDE.U32 R76, R76, 0x4, R120.reuse ;  /* 0x000000044c4c7825 */ /* 0x100fe200078e0078 */
[----:B------:R2:W-:Y:S01]  /*21f0*/  STG.E desc[UR8][R78.64], R128 ;  /* 0x000000804e007986 */ /* 0x0005e2000c101908 */
[C---:B------:R-:W-:Y:S02]  /*2200*/  IADD3 R47, PT, PT, R61.reuse, 0x3, RZ ;  /* 0x000000033d2f7810 */ /* 0x040fe40007ffe0ff */
[--C-:B------:R-:W-:Y:S01]  /*2210*/  IMAD.WIDE.U32 R74, R74, 0x4, R120.reuse ;  /* 0x000000044a4a7825 */ /* 0x100fe200078e0078 */
[----:B------:R2:W-:Y:S01]  /*2220*/  STG.E desc[UR8][R76.64], R129 ;  /* 0x000000814c007986 */ /* 0x0005e2000c101908 */
[----:B------:R-:W-:Y:S02]  /*2230*/  IADD3 R43, PT, PT, R61, 0x5, RZ ;  /* 0x000000053d2b7810 */ /* 0x000fe40007ffe0ff */
[----:B------:R-:W-:Y:S01]  /*2240*/  IMAD.WIDE.U32 R72, R73, 0x4, R120 ;  /* 0x0000000449487825 */ /* 0x000fe200078e0078 */
[----:B------:R2:W-:Y:S01]  /*2250*/  STG.E desc[UR8][R74.64], R126 ;  /* 0x0000007e4a007986 */ /* 0x0005e2000c101908 */
[----:B------:R-:W-:-:S02]  /*2260*/  IADD3 R41, PT, PT, R61, 0x6, RZ ;  /* 0x000000063d297810 */ /* 0x000fc40007ffe0ff */
[--C-:B------:R-:W-:Y:S01]  /*2270*/  IMAD.WIDE.U32 R70, R71, 0x4, R120.reuse ;  /* 0x0000000447467825 */ /* 0x100fe200078e0078 */
[----:B------:R-:W-:Y:S01]  /*2280*/  IADD3 R151, PT, PT, R61, 0x7, RZ ;  /* 0x000000073d977810 */ /* 0x000fe20007ffe0ff */
[----:B------:R2:W-:Y:S02]  /*2290*/  STG.E desc[UR8][R72.64], R127 ;  /* 0x0000007f48007986 */ /* 0x0005e4000c101908 */
[--C-:B------:R-:W-:Y:S02]  /*22a0*/  IMAD.WIDE.U32 R68, R69, 0x4, R120.reuse ;  /* 0x0000000445447825 */ /* 0x100fe400078e0078 */
[----:B------:R2:W-:Y:S02]  /*22b0*/  STG.E desc[UR8][R70.64], R125 ;  /* 0x0000007d46007986 */ /* 0x0005e4000c101908 */
[--C-:B------:R-:W-:Y:S02]  /*22c0*/  IMAD.WIDE.U32 R66, R67, 0x4, R120.reuse ;  /* 0x0000000443427825 */ /* 0x100fe400078e0078 */
[----:B------:R2:W-:Y:S02]  /*22d0*/  STG.E desc[UR8][R68.64], R123 ;  /* 0x0000007b44007986 */ /* 0x0005e4000c101908 */
[----:B------:R-:W-:-:S02]  /*22e0*/  IMAD.WIDE.U32 R64, R65, 0x4, R120 ;  /* 0x0000000441407825 */ /* 0x000fc400078e0078 */
[----:B------:R2:W-:Y:S02]  /*22f0*/  STG.E desc[UR8][R66.64], R124 ;  /* 0x0000007c42007986 */ /* 0x0005e4000c101908 */
[----:B------:R-:W-:Y:S02]  /*2300*/  VIADD R45, R61, 0x4 ;  /* 0x000000043d2d7836 */ /* 0x000fe40000000000 */
        /* <DEDUP_REMOVED lines=19> */
.L_x_45:
[----:B--2---:R-:W0:Y:S01]  /*2440*/  LDC R40, c[0x0][0x374] ;  /* 0x0000dd00ff287b82 */ /* 0x004e220000000800 */
[----:B------:R-:W1:Y:S01]  /*2450*/  LDCU UR4, c[0x0][0x398] ;  /* 0x00007300ff0477ac */ /* 0x000e620008000800 */
[----:B0-----:R-:W-:Y:S01]  /*2460*/  IMAD R95, R40, R29, R40 ;  /* 0x0000001d285f7224 */ /* 0x001fe200078e0228 */
[----:B------:R-:W-:-:S03]  /*2470*/  IADD3 R29, PT, PT, R29, 0x1, RZ ;  /* 0x000000011d1d7810 */ /* 0x000fc60007ffe0ff */
[----:B------:R-:W-:-:S05]  /*2480*/  IMAD.SHL.U32 R95, R95, 0x80, RZ ;  /* 0x000000805f5f7824 */ /* 0x000fca00078e00ff */
[----:B-1----:R-:W-:-:S13]  /*2490*/  ISETP.GE.U32.AND P0, PT, R95, UR4, PT ;  /* 0x000000045f007c0c */ /* 0x002fda000bf06070 */
[----:B------:R-:W-:Y:S05]  /*24a0*/  @!P0 BRA `(.L_x_49) ;  /* 0xffffffe0004c8947 */ /* 0x000fea000383ffff */
[----:B------:R-:W-:Y:S05]  /*24b0*/  BSYNC.RECONVERGENT B0 ;  /* 0x0000000000007941 */ /* 0x000fea0003800200 */
.L_x_44:
[----:B------:R-:W0:Y:S01]  /*24c0*/  LDC R28, c[0x0][0x370] ;  /* 0x0000dc00ff1c7b82 */ /* 0x000e220000000800 */
[----:B------:R-:W1:Y:S01]  /*24d0*/  LDCU UR4, c[0x0][0x39c] ;  /* 0x00007380ff0477ac */ /* 0x000e620008000800 */
[----:B0-----:R-:W-:Y:S01]  /*24e0*/  IMAD R28, R28, R3, R28 ;  /* 0x000000031c1c7224 */ /* 0x001fe200078e021c */
[----:B------:R-:W-:-:S04]  /*24f0*/  IADD3 R3, PT, PT, R3, 0x1, RZ ;  /* 0x0000000103037810 */ /* 0x000fc80007ffe0ff */
[----:B------:R-:W-:-:S04]  /*2500*/  SHF.L.U32 R28, R28, 0x7, RZ ;  /* 0x000000071c1c7819 */ /* 0x000fc800000006ff */
[----:B-1----:R-:W-:-:S13]  /*2510*/  ISETP.GE.U32.AND P0, PT, R28, UR4, PT ;  /* 0x000000041c007c0c */ /* 0x002fda000bf06070 */
[----:B------:R-:W-:Y:S05]  /*2520*/  @!P0 BRA `(.L_x_50) ;  /* 0xffffffdc00a88947 */ /* 0x000fea000383ffff */
[----:B------:R-:W-:Y:S05]  /*2530*/  EXIT ;  /* 0x000000000000794d */ /* 0x000fea0003800000 */
.L_x_51:
        /* <DEDUP_REMOVED lines=12> */
.L_x_67:


//--------------------- .text._Z25shared_matmul_thread_tilePKfS0_Pfiii --------------------------
	.section	.text._Z25shared_matmul_thread_tilePKfS0_Pfiii,"ax",@progbits
	.align	128
        .global         _Z25shared_matmul_thread_tilePKfS0_Pfiii
        .type           _Z25shared_matmul_thread_tilePKfS0_Pfiii,@function
        .size           _Z25shared_matmul_thread_tilePKfS0_Pfiii,(.L_x_68 - _Z25shared_matmul_thread_tilePKfS0_Pfiii)
        .other          _Z25shared_matmul_thread_tilePKfS0_Pfiii,@"STO_CUDA_ENTRY STV_DEFAULT"
_Z25shared_matmul_thread_tilePKfS0_Pfiii:
.text._Z25shared_matmul_thread_tilePKfS0_Pfiii:
[----:B------:R-:W-:Y:S01]  /*0000*/  LDC R1, c[0x0][0x37c] ;  /* 0x0000df00ff017b82 */ /* 0x000fe20000000800 */
[----:B------:R-:W0:Y:S02]  /*0010*/  LDCU UR4, c[0x0][0x39c] ;  /* 0x00007380ff0477ac */ /* 0x000e240008000800 */
[----:B0-----:R-:W-:-:S13]  /*0020*/  ISETP.NE.AND P0, PT, RZ, UR4, PT ;  /* 0x00000004ff007c0c */ /* 0x001fda000bf05270 */
[----:B------:R-:W-:Y:S05]  /*0030*/  @!P0 EXIT ;  /* 0x000000000000894d */ /* 0x000fea0003800000 */
[----:B------:R-:W0:Y:S01]  /*0040*/  S2R R13, SR_TID.Y ;  /* 0x00000000000d7919 */ /* 0x000e220000002200 */
[----:B------:R-:W1:Y:S01]  /*0050*/  LDCU UR7, c[0x0][0x360] ;  /* 0x00006c00ff0777ac */ /* 0x000e620008000800 */
[----:B------:R-:W2:Y:S01]  /*0060*/  S2UR UR6, SR_CgaCtaId ;  /* 0x00000000000679c3 */ /* 0x000ea20000008800 */
[----:B------:R-:W-:Y:S01]  /*0070*/  IMAD.MOV.U32 R28, RZ, RZ, RZ ;  /* 0x000000ffff1c7224 */ /* 0x000fe200078e00ff */
[----:B------:R-:W1:Y:S01]  /*0080*/  S2R R16, SR_TID.X ;  /* 0x0000000000107919 */ /* 0x000e620000002100 */
[----:B------:R-:W0:Y:S01]  /*0090*/  LDCU UR8, c[0x0][0x364] ;  /* 0x00006c80ff0877ac */ /* 0x000e220008000800 */
[----:B------:R-:W3:Y:S01]  /*00a0*/  S2R R4, SR_CTAID.Y ;  /* 0x0000000000047919 */ /* 0x000ee20000002600 */
[----:B------:R-:W-:Y:S01]  /*00b0*/  UMOV UR4, 0x400 ;  /* 0x0000040000047882 */ /* 0x000fe20000000000 */
[----:B------:R-:W4:Y:S01]  /*00c0*/  LDCU.64 UR10, c[0x0][0x358] ;  /* 0x00006b00ff0a77ac */ /* 0x000f220008000a00 */
[----:B------:R-:W-:-:S04]  /*00d0*/  UIADD3 UR5, UPT, UPT, UR4, 0x2000, URZ ;  /* 0x0000200004057890 */ /* 0x000fc8000fffe0ff */
[----:B--2---:R-:W-:Y:S02]  /*00e0*/  ULEA UR5, UR6, UR5, 0x18 ;  /* 0x0000000506057291 */ /* 0x004fe4000f8ec0ff */
[----:B------:R-:W-:Y:S01]  /*00f0*/  ULEA UR4, UR6, UR4, 0x18 ;  /* 0x0000000406047291 */ /* 0x000fe2000f8ec0ff */
[----:B0-----:R-:W-:-:S04]  /*0100*/  IADD3 R0, PT, PT, R13, UR8, RZ ;  /* 0x000000080d007c10 */ /* 0x001fc8000fffe0ff */
[C---:B------:R-:W-:Y:S01]  /*0110*/  IADD3 R5, PT, PT, R0.reuse, UR8, RZ ;  /* 0x0000000800057c10 */ /* 0x040fe2000fffe0ff */
[--C-:B-1----:R-:W-:Y:S02]  /*0120*/  IMAD R2, R0, UR7, R16.reuse ;  /* 0x0000000700027c24 */ /* 0x102fe4000f8e0210 */
[C-C-:B------:R-:W-:Y:S01]  /*0130*/  IMAD R6, R13.reuse, UR7, R16.reuse ;  /* 0x000000070d067c24 */ /* 0x140fe2000f8e0210 */
[----:B------:R-:W-:Y:S01]  /*0140*/  LEA R13, R13, UR4, 0x9 ;  /* 0x000000040d0d7c11 */ /* 0x000fe2000f8e48ff */
[C---:B------:R-:W-:Y:S01]  /*0150*/  VIADD R7, R5.reuse, UR8 ;  /* 0x0000000805077c36 */ /* 0x040fe20008000000 */
[----:B------:R-:W-:Y:S01]  /*0160*/  SHF.L.U32 R3, R2, 0x2, RZ ;  /* 0x0000000202037819 */ /* 0x000fe200000006ff */
[----:B------:R-:W-:Y:S01]  /*0170*/  IMAD R9, R5, UR7, R16 ;  /* 0x0000000705097c24 */ /* 0x000fe2000f8e0210 */
[----:B------:R-:W-:Y:S01]  /*0180*/  SHF.R.U32.HI R0, RZ, 0x7, R2 ;  /* 0x00000007ff007819 */ /* 0x000fe20000011602 */
[----:B------:R-:W-:Y:S01]  /*0190*/  IMAD R10, R7, UR7, R16 ;  /* 0x00000007070a7c24 */ /* 0x000fe2000f8e0210 */
[----:B------:R-:W-:-:S02]  /*01a0*/  LOP3.LUT R3, R3, 0x1fc, RZ, 0xc0, !PT ;  /* 0x000001fc03037812 */ /* 0x000fc400078ec0ff */
[----:B------:R-:W-:Y:S02]  /*01b0*/  LEA R2, R0, UR5, 0x9 ;  /* 0x0000000500027c11 */ /* 0x000fe4000f8e48ff */
[----:B------:R-:W-:Y:S01]  /*01c0*/  IADD3 R8, PT, PT, R7, UR8, RZ ;  /* 0x0000000807087c10 */ /* 0x000fe2000fffe0ff */
[----:B------:R-:W-:Y:S01]  /*01d0*/  VIADD R7, R13, 0x100 ;  /* 0x000001000d077836 */ /* 0x000fe20000000000 */
[----:B------:R-:W-:Y:S02]  /*01e0*/  IADD3 R2, PT, PT, R2, R3, RZ ;  /* 0x0000000302027210 */ /* 0x000fe40007ffe0ff */
[----:B------:R-:W0:Y:S01]  /*01f0*/  S2R R3, SR_CTAID.X ;  /* 0x0000000000037919 */ /* 0x000e220000002500 */
[C---:B------:R-:W-:Y:S01]  /*0200*/  IADD3 R11, PT, PT, R8.reuse, UR8, RZ ;  /* 0x00000008080b7c10 */ /* 0x040fe2000fffe0ff */
[--C-:B------:R-:W-:Y:S01]  /*0210*/  IMAD R14, R8, UR7, R16.reuse ;  /* 0x00000007080e7c24 */ /* 0x100fe2000f8e0210 */
[----:B------:R-:W-:Y:S02]  /*0220*/  LEA R8, R16, UR5, 0x5 ;  /* 0x0000000510087c11 */ /* 0x000fe4000f8e28ff */
[C---:B------:R-:W-:Y:S01]  /*0230*/  IADD3 R12, PT, PT, R11.reuse, UR8, RZ ;  /* 0x000000080b0c7c10 */ /* 0x040fe2000fffe0ff */
[----:B------:R-:W-:Y:S01]  /*0240*/  IMAD R18, R11, UR7, R16 ;  /* 0x000000070b127c24 */ /* 0x000fe2000f8e0210 */
[----:B------:R-:W-:-:S02]  /*0250*/  SHF.R.U32.HI R11, RZ, 0x4, R14 ;  /* 0x00000004ff0b7819 */ /* 0x000fc4000001160e */
[C---:B------:R-:W-:Y:S01]  /*0260*/  IADD3 R5, PT, PT, R12.reuse, UR8, RZ ;  /* 0x000000080c057c10 */ /* 0x040fe2000fffe0ff */
[----:B------:R-:W-:Y:S01]  /*0270*/  IMAD R22, R12, UR7, R16 ;  /* 0x000000070c167c24 */ /* 0x000fe2000f8e0210 */
[----:B------:R-:W-:Y:S02]  /*0280*/  LOP3.LUT R12, R14, 0xf, RZ, 0xc0, !PT ;  /* 0x0000000f0e0c7812 */ /* 0x000fe400078ec0ff */
[----:B------:R-:W-:Y:S01]  /*0290*/  SHF.R.U32.HI R13, RZ, 0x7, R14 ;  /* 0x00000007ff0d7819 */ /* 0x000fe2000001160e */
[----:B------:R-:W-:Y:S02]  /*02a0*/  IMAD R26, R5, UR7, R16 ;  /* 0x00000007051a7c24 */ /* 0x000fe4000f8e0210 */
[----:B------:R-:W-:Y:S01]  /*02b0*/  HFMA2 R5, -RZ, RZ, 0, 0 ;  /* 0x00000000ff057431 */ /* 0x000fe200000001ff */
[----:B------:R-:W-:Y:S02]  /*02c0*/  SHF.R.U32.HI R15, RZ, 0x4, R18 ;  /* 0x00000004ff0f7819 */ /* 0x000fe40000011612 */
[----:B------:R-:W-:-:S02]  /*02d0*/  LOP3.LUT R16, R18, 0xf, RZ, 0xc0, !PT ;  /* 0x0000000f12107812 */ /* 0x000fc400078ec0ff */
[----:B------:R-:W-:Y:S02]  /*02e0*/  SHF.R.U32.HI R17, RZ, 0x7, R18 ;  /* 0x00000007ff117819 */ /* 0x000fe40000011612 */
[--C-:B------:R-:W-:Y:S02]  /*02f0*/  SHF.R.U32.HI R19, RZ, 0x4, R22.reuse ;  /* 0x00000004ff137819 */ /* 0x100fe40000011616 */
[----:B------:R-:W-:Y:S02]  /*0300*/  LOP3.LUT R20, R22, 0xf, RZ, 0xc0, !PT ;  /* 0x0000000f16147812 */ /* 0x000fe400078ec0ff */
[----:B------:R-:W-:Y:S02]  /*0310*/  SHF.R.U32.HI R21, RZ, 0x7, R22 ;  /* 0x00000007ff157819 */ /* 0x000fe40000011616 */
[----:B------:R-:W-:Y:S02]  /*0320*/  SHF.R.U32.HI R23, RZ, 0x4, R26 ;  /* 0x00000004ff177819 */ /* 0x000fe4000001161a */
[----:B------:R-:W-:-:S02]  /*0330*/  LOP3.LUT R24, R26, 0xf, RZ, 0xc0, !PT ;  /* 0x0000000f1a187812 */ /* 0x000fc400078ec0ff */
[----:B------:R-:W-:Y:S02]  /*0340*/  SHF.R.U32.HI R25, RZ, 0x7, R26 ;  /* 0x00000007ff197819 */ /* 0x000fe4000001161a */
[----:B------:R-:W-:Y:S02]  /*0350*/  SHF.R.U32.HI R6, RZ, 0x7, R6 ;  /* 0x00000007ff067819 */ /* 0x000fe40000011606 */
[----:B------:R-:W-:Y:S02]  /*0360*/  IADD3 R8, PT, PT, R8, 0x10, RZ ;  /* 0x0000001008087810 */ /* 0x000fe40007ffe0ff */
[----:B------:R-:W-:Y:S02]  /*0370*/  SHF.R.U32.HI R9, RZ, 0x7, R9 ;  /* 0x00000007ff097819 */ /* 0x000fe40000011609 */
[----:B------:R-:W-:Y:S02]  /*0380*/  SHF.R.U32.HI R10, RZ, 0x7, R10 ;  /* 0x00000007ff0a7819 */ /* 0x000fe4000001160a */
[----:B------:R-:W-:-:S02]  /*0390*/  LOP3.LUT R14, R14, 0x7f, RZ, 0xc0, !PT ;  /* 0x0000007f0e0e7812 */ /* 0x000fc400078ec0ff */
[----:B------:R-:W-:Y:S02]  /*03a0*/  LOP3.LUT R18, R18, 0x7f, RZ, 0xc0, !PT ;  /* 0x0000007f12127812 */ /* 0x000fe400078ec0ff */
[----:B------:R-:W-:Y:S02]  /*03b0*/  LOP3.LUT R22, R22, 0x7f, RZ, 0xc0, !PT ;  /* 0x0000007f16167812 */ /* 0x000fe400078ec0ff */
[----:B0--34-:R-:W-:-:S07]  /*03c0*/  LOP3.LUT R26, R26, 0x7f, RZ, 0xc0, !PT ;  /* 0x0000007f1a1a7812 */ /* 0x019fce00078ec0ff */
.L_x_58:
[----:B------:R-:W0:Y:S02]  /*03d0*/  LDCU UR4, c[0x0][0x398] ;  /* 0x00007300ff0477ac */ /* 0x000e240008000800 */
[----:B0-----:R-:W-:-:S09]  /*03e0*/  UISETP.NE.AND UP0, UPT, UR4, URZ, UPT ;  /* 0x000000ff0400728c */ /* 0x001fd2000bf05270 */
[----:B------:R-:W-:Y:S05]  /*03f0*/  BRA.U !UP0, `(.L_x_52) ;  /* 0x0000002108387547 */ /* 0x000fea000b800000 */
[----:B------:R-:W0:Y:S01]  /*0400*/  S2R R35, SR_TID.Y ;  /* 0x0000000000237919 */ /* 0x000e220000002200 */
[----:B------:R-:W1:Y:S01]  /*0410*/  LDCU UR4, c[0x0][0x360] ;  /* 0x00006c00ff0477ac */ /* 0x000e620008000800 */
[----:B------:R-:W-:Y:S01]  /*0420*/  LEA R33, R3, R28, 0x7 ;  /* 0x0000001c03217211 */ /* 0x000fe200078e38ff */
[----:B------:R-:W-:Y:S01]  /*0430*/  BSSY.RECONVERGENT B0, `(.L_x_52) ;  /* 0x000020a000007945 */ /* 0x000fe20003800200 */
[----:B------:R-:W1:Y:S01]  /*0440*/  S2R R36, SR_TID.X ;  /* 0x0000000000247919 */ /* 0x000e620000002100 */
[----:B------:R-:W0:Y:S01]  /*0450*/  LDCU UR5, c[0x0][0x364] ;  /* 0x00006c80ff0577ac */ /* 0x000e220008000800 */
[----:B------:R-:W-:Y:S01]  /*0460*/  IMAD.MOV.U32 R37, RZ, RZ, RZ ;  /* 0x000000ffff257224 */ /* 0x000fe200078e00ff */
[----:B------:R-:W-:Y:S02]  /*0470*/  IADD3 R44, PT, PT, R26, R33, RZ ;  /* 0x000000211a2c7210 */ /* 0x000fe40007ffe0ff */
[----:B0-----:R-:W-:-:S04]  /*0480*/  IADD3 R29, PT, PT, R35, UR5, RZ ;  /* 0x00000005231d7c10 */ /* 0x001fc8000fffe0ff */
[----:B------:R-:W-:Y:S01]  /*0490*/  IADD3 R30, PT, PT, R29, UR5, RZ ;  /* 0x000000051d1e7c10 */ /* 0x000fe2000fffe0ff */
[--C-:B-1----:R-:W-:Y:S02]  /*04a0*/  IMAD R32, R35, UR4, R36.reuse ;  /* 0x0000000423207c24 */ /* 0x102fe4000f8e0224 */
[--C-:B------:R-:W-:Y:S01]  /*04b0*/  IMAD R27, R3, 0x80, R36.reuse ;  /* 0x00000080031b7824 */ /* 0x100fe200078e0224 */
[----:B------:R-:W-:Y:S01]  /*04c0*/  IADD3 R31, PT, PT, R30, UR5, RZ ;  /* 0x000000051e1f7c10 */ /* 0x000fe2000fffe0ff */
[--C-:B------:R-:W-:Y:S01]  /*04d0*/  IMAD R34, R29, UR4, R36.reuse ;  /* 0x000000041d227c24 */ /* 0x100fe2000f8e0224 */
[----:B------:R-:W-:Y:S01]  /*04e0*/  LOP3.LUT R32, R32, 0x7f, RZ, 0xc0, !PT ;  /* 0x0000007f20207812 */ /* 0x000fe200078ec0ff */
[--C-:B------:R-:W-:Y:S01]  /*04f0*/  IMAD R35, R30, UR4, R36.reuse ;  /* 0x000000041e237c24 */ /* 0x100fe2000f8e0224 */
[----:B------:R-:W-:Y:S01]  /*0500*/  IADD3 R27, PT, PT, R27, R28, RZ ;  /* 0x0000001c1b1b7210 */ /* 0x000fe20007ffe0ff */
[----:B------:R-:W-:Y:S01]  /*0510*/  IMAD R36, R31, UR4, R36 ;  /* 0x000000041f247c24 */ /* 0x000fe2000f8e0224 */
[----:B------:R-:W-:Y:S01]  /*0520*/  LOP3.LUT R34, R34, 0x7f, RZ, 0xc0, !PT ;  /* 0x0000007f22227812 */ /* 0x000fe200078ec0ff */
[----:B------:R-:W-:Y:S01]  /*0530*/  IMAD.IADD R31, R22, 0x1, R33 ;  /* 0x00000001161f7824 */ /* 0x000fe200078e0221 */
[----:B------:R-:W-:-:S02]  /*0540*/  LOP3.LUT R42, R35, 0x7f, RZ, 0xc0, !PT ;  /* 0x0000007f232a7812 */ /* 0x000fc400078ec0ff */
[----:B------:R-:W-:Y:S02]  /*0550*/  LOP3.LUT R36, R36, 0x7f, RZ, 0xc0, !PT ;  /* 0x0000007f24247812 */ /* 0x000fe400078ec0ff */
[----:B------:R-:W-:Y:S02]  /*0560*/  MOV R28, RZ ;  /* 0x000000ff001c7202 */ /* 0x000fe40000000f00 */
[-C--:B------:R-:W-:Y:S01]  /*0570*/  IADD3 R29, PT, PT, R14, R33.reuse, RZ ;  /* 0x000000210e1d7210 */ /* 0x080fe20007ffe0ff */
[C---:B------:R-:W-:Y:S01]  /*0580*/  IMAD.IADD R43, R33.reuse, 0x1, R36 ;  /* 0x00000001212b7824 */ /* 0x040fe200078e0224 */
[----:B------:R-:W-:Y:S02]  /*0590*/  IADD3 R30, PT, PT, R18, R33, RZ ;  /* 0x00000021121e7210 */ /* 0x000fe40007ffe0ff */
[C---:B------:R-:W-:Y:S02]  /*05a0*/  IADD3 R40, PT, PT, R33.reuse, R32, RZ ;  /* 0x0000002021287210 */ /* 0x040fe40007ffe0ff */
[----:B------:R-:W-:-:S02]  /*05b0*/  IADD3 R41, PT, PT, R33, R34, RZ ;  /* 0x0000002221297210 */ /* 0x000fc40007ffe0ff */
[----:B------:R-:W-:-:S07]  /*05c0*/  IADD3 R42, PT, PT, R33, R42, RZ ;  /* 0x0000002a212a7210 */ /* 0x000fce0007ffe0ff */
.L_x_57:
        /* <DEDUP_REMOVED lines=9> */
[----:B------:R-:W-:Y:S01]  /*0660*/  LEA R46, R4, R37, 0x7 ;  /* 0x00000025042e7211 */ /* 0x000fe200078e38ff */
[----:B------:R-:W-:Y:S01]  /*0670*/  HFMA2 R114, -RZ, RZ, 0, 0 ;  /* 0x00000000ff727431 */ /* 0x000fe200000001ff */
[----:B------:R-:W-:Y:S01]  /*0680*/  CS2R R50, SRZ ;  /* 0x0000000000327805 */ /* 0x000fe2000001ff00 */
[----:B------:R-:W1:Y:S01]  /*0690*/  LDCU UR5, c[0x0][0x364] ;  /* 0x00006c80ff0577ac */ /* 0x000e620008000800 */
[----:B------:R-:W-:Y:S01]  /*06a0*/  IADD3 R117, PT, PT, R15, R46, RZ ;  /* 0x0000002e0f757210 */ /* 0x000fe20007ffe0ff */
[----:B------:R-:W-:Y:S01]  /*06b0*/  IMAD.IADD R115, R11, 0x1, R46 ;  /* 0x000000010b737824 */ /* 0x000fe200078e022e */
[----:B------:R-:W-:Y:S01]  /*06c0*/  CS2R R52, SRZ ;  /* 0x0000000000347805 */ /* 0x000fe2000001ff00 */
[----:B------:R-:W2:Y:S01]  /*06d0*/  LDCU UR6, c[0x0][0x3a0] ;  /* 0x00007400ff0677ac */ /* 0x000ea20008000800 */
        /* <DEDUP_REMOVED lines=13> */
[----:B-1----:R-:W-:Y:S01]  /*07b0*/  VIADD R32, R33, UR5 ;  /* 0x0000000521207c36 */ /* 0x002fe20008000000 */
[----:B------:R-:W-:-:S02]  /*07c0*/  CS2R R80, SRZ ;  /* 0x0000000000507805 */ /* 0x000fc4000001ff00 */
[----:B------:R-:W-:Y:S02]  /*07d0*/  CS2R R82, SRZ ;  /* 0x0000000000527805 */ /* 0x000fe4000001ff00 */
[----:B------:R-:W-:Y:S02]  /*07e0*/  CS2R R84, SRZ ;  /* 0x0000000000547805 */ /* 0x000fe4000001ff00 */
[----:B------:R-:W-:Y:S02]  /*07f0*/  CS2R R86, SRZ ;  /* 0x0000000000567805 */ /* 0x000fe4000001ff00 */
[----:B------:R-:W-:Y:S02]  /*0800*/  IADD3 R34, PT, PT, R32, UR5, RZ ;  /* 0x0000000520227c10 */ /* 0x000fe4000fffe0ff */
[----:B------:R-:W-:Y:S02]  /*0810*/  CS2R R88, SRZ ;  /* 0x0000000000587805 */ /* 0x000fe4000001ff00 */
[----:B------:R-:W-:-:S02]  /*0820*/  CS2R R90, SRZ ;  /* 0x00000000005a7805 */ /* 0x000fc4000001ff00 */
[----:B------:R-:W-:Y:S02]  /*0830*/  CS2R R92, SRZ ;  /* 0x00000000005c7805 */ /* 0x000fe4000001ff00 */
[----:B------:R-:W-:Y:S01]  /*0840*/  IADD3 R36, PT, PT, R34, UR5, RZ ;  /* 0x0000000522247c10 */ /* 0x000fe2000fffe0ff */
[--C-:B0-----:R-:W-:Y:S01]  /*0850*/  IMAD R33, R33, UR4, R39.reuse ;  /* 0x0000000421217c24 */ /* 0x101fe2000f8e0227 */
[----:B------:R-:W-:Y:S01]  /*0860*/  CS2R R94, SRZ ;  /* 0x00000000005e7805 */ /* 0x000fe2000001ff00 */
[--C-:B------:R-:W-:Y:S01]  /*0870*/  IMAD R35, R32, UR4, R39.reuse ;  /* 0x0000000420237c24 */ /* 0x100fe2000f8e0227 */
[----:B------:R-:W-:Y:S01]  /*0880*/  CS2R R96, SRZ ;  /* 0x0000000000607805 */ /* 0x000fe2000001ff00 */
[--C-:B------:R-:W-:Y:S01]  /*0890*/  IMAD R37, R34, UR4, R39.reuse ;  /* 0x0000000422257c24 */ /* 0x100fe2000f8e0227 */
[C---:B------:R-:W-:Y:S01]  /*08a0*/  LEA.HI R45, R33.reuse, R46, RZ, 0x1c ;  /* 0x0000002e212d7211 */ /* 0x040fe200078fe0ff */
[----:B------:R-:W-:Y:S01]  /*08b0*/  IMAD R39, R36, UR4, R39 ;  /* 0x0000000424277c24 */ /* 0x000fe2000f8e0227 */
[----:B------:R-:W-:-:S02]  /*08c0*/  LOP3.LUT R32, R33, 0xf, RZ, 0xc0, !PT ;  /* 0x0000000f21207812 */ /* 0x000fc400078ec0ff */
[----:B------:R-:W-:Y:S02]  /*08d0*/  CS2R R98, SRZ ;  /* 0x0000000000627805 */ /* 0x000fe4000001ff00 */
[-C--:B------:R-:W-:Y:S02]  /*08e0*/  LEA.HI R48, R37, R46.reuse, RZ, 0x1c ;  /* 0x0000002e25307211 */ /* 0x080fe400078fe0ff */
[----:B------:R-:W-:Y:S02]  /*08f0*/  CS2R R100, SRZ ;  /* 0x0000000000647805 */ /* 0x000fe4000001ff00 */
[----:B------:R-:W-:Y:S01]  /*0900*/  LEA.HI R47, R35, R46, RZ, 0x1c ;  /* 0x0000002e232f7211 */ /* 0x000fe200078fe0ff */
[----:B--2---:R-:W-:Y:S01]  /*0910*/  IMAD R45, R45, UR6, R32 ;  /* 0x000000062d2d7c24 */ /* 0x004fe2000f8e0220 */
[----:B------:R-:W-:Y:S02]  /*0920*/  LOP3.LUT R34, R35, 0xf, RZ, 0xc0, !PT ;  /* 0x0000000f23227812 */ /* 0x000fe400078ec0ff */
[----:B------:R-:W-:-:S02]  /*0930*/  CS2R R102, SRZ ;  /* 0x0000000000667805 */ /* 0x000fc4000001ff00 */
[----:B------:R-:W-:Y:S02]  /*0940*/  LOP3.LUT R37, R37, 0xf, RZ, 0xc0, !PT ;  /* 0x0000000f25257812 */ /* 0x000fe400078ec0ff */
[----:B------:R-:W-:Y:S02]  /*0950*/  CS2R R104, SRZ ;  /* 0x0000000000687805 */ /* 0x000fe4000001ff00 */
[----:B------:R-:W-:Y:S01]  /*0960*/  LEA.HI R49, R39, R46, RZ, 0x1c ;  /* 0x0000002e27317211 */ /* 0x000fe200078fe0ff */
[----:B------:R-:W-:Y:S01]  /*0970*/  IMAD R47, R47, UR6, R34 ;  /* 0x000000062f2f7c24 */ /* 0x000fe2000f8e0222 */
[----:B------:R-:W-:Y:S01]  /*0980*/  LOP3.LUT R36, R39, 0xf, RZ, 0xc0, !PT ;  /* 0x0000000f27247812 */ /* 0x000fe200078ec0ff */
[----:B------:R-:W-:Y:S01]  /*0990*/  IMAD R48, R48, UR6, R37 ;  /* 0x0000000630307c24 */ /* 0x000fe2000f8e0225 */
[----:B------:R-:W-:Y:S02]  /*09a0*/  CS2R R106, SRZ ;  /* 0x00000000006a7805 */ /* 0x000fe4000001ff00 */
[----:B------:R-:W-:-:S02]  /*09b0*/  CS2R R108, SRZ ;  /* 0x00000000006c7805 */ /* 0x000fc4000001ff00 */
[----:B------:R-:W-:Y:S01]  /*09c0*/  CS2R R110, SRZ ;  /* 0x00000000006e7805 */ /* 0x000fe2000001ff00 */
[----:B------:R-:W-:Y:S01]  /*09d0*/  IMAD R49, R49, UR6, R36 ;  /* 0x0000000631317c24 */ /* 0x000fe2000f8e0224 */
[----:B------:R-:W-:Y:S01]  /*09e0*/  CS2R R112, SRZ ;  /* 0x0000000000707805 */ /* 0x000fe2000001ff00 */
[----:B------:R-:W-:Y:S02]  /*09f0*/  IMAD R115, R115, UR6, R12 ;  /* 0x0000000673737c24 */ /* 0x000fe4000f8e020c */
[----:B------:R-:W-:-:S07]  /*0a00*/  IMAD R117, R117, UR6, R16 ;  /* 0x0000000675757c24 */ /* 0x000fce000f8e0210 */
.L_x_56:
[----:B------:R-:W0:Y:S01]  /*0a10*/  LDC.64 R38, c[0x0][0x380] ;  /* 0x0000e000ff267b82 */ /* 0x000e220000000a00 */
[C---:B------:R-:W-:Y:S01]  /*0a20*/  LEA R35, R50.reuse, R45, 0x4 ;  /* 0x0000002d32237211 */ /* 0x040fe200078e20ff */
[C---:B------:R-:W-:Y:S01]  /*0a30*/  IMAD R33, R50.reuse, 0x10, R47 ;  /* 0x0000001032217824 */ /* 0x040fe200078e022f */
[----:B------:R-:W1:Y:S01]  /*0a40*/  S2R R119, SR_TID.Y ;  /* 0x0000000000777919 */ /* 0x000e620000002200 */
[----:B------:R-:W1:Y:S01]  /*0a50*/  S2R R116, SR_TID.X ;  /* 0x0000000000747919 */ /* 0x000e620000002100 */
[----:B------:R-:W1:Y:S03]  /*0a60*/  LDCU UR6, c[0x0][0x360] ;  /* 0x00006c00ff0677ac */ /* 0x000e660008000800 */
[----:B------:R-:W2:Y:S01]  /*0a70*/  S2UR UR5, SR_CgaCtaId ;  /* 0x00000000000579c3 */ /* 0x000ea20000008800 */
[----:B------:R-:W-:Y:S01]  /*0a80*/  LEA R37, R50, R48, 0x4 ;  /* 0x0000003032257211 */ /* 0x000fe200078e20ff */
[----:B------:R-:W-:Y:S01]  /*0a90*/  UMOV UR4, 0x400 ;  /* 0x0000040000047882 */ /* 0x000fe20000000000 */
[----:B------:R-:W3:Y:S01]  /*0aa0*/  LDCU UR9, c[0x0][0x3a0] ;  /* 0x00007400ff0977ac */ /* 0x000ee20008000800 */
[----:B0-----:R-:W-:-:S04]  /*0ab0*/  IMAD.WIDE.U32 R34, R35, 0x4, R38 ;  /* 0x0000000423227825 */ /* 0x001fc800078e0026 */
[--C-:B------:R-:W-:Y:S01]  /*0ac0*/  IMAD.WIDE.U32 R32, R33, 0x4, R38.reuse ;  /* 0x0000000421207825 */ /* 0x100fe200078e0026 */
[----:B------:R-:W4:Y:S04]  /*0ad0*/  LDG.E R118, desc[UR10][R34.64] ;  /* 0x0000000a22767981 */ /* 0x000f28000c1e1900 */
[----:B------:R0:W5:Y:S01]  /*0ae0*/  LDG.E R120, desc[UR10][R32.64] ;  /* 0x0000000a20787981 */ /* 0x000162000c1e1900 */
[----:B------:R-:W3:Y:S01]  /*0af0*/  LDCU UR7, c[0x0][0x364] ;  /* 0x00006c80ff0777ac */ /* 0x000ee20008000800 */
[----:B------:R-:W-:-:S04]  /*0b00*/  IMAD.WIDE.U32 R36, R37, 0x4, R38 ;  /* 0x0000000425247825 */ /* 0x000fc800078e0026 */
[----:B-1----:R-:W-:Y:S02]  /*0b10*/  IMAD R122, R119, UR6, R116 ;  /* 0x00000006777a7c24 */ /* 0x002fe4000f8e0274 */
[----:B------:R-:W5:Y:S01]  /*0b20*/  LDG.E R36, desc[UR10][R36.64] ;  /* 0x0000000a24247981 */ /* 0x000f62000c1e1900 */
[----:B--2---:R-:W-:Y:S02]  /*0b30*/  ULEA UR8, UR5, UR4, 0x18 ;  /* 0x0000000405087291 */ /* 0x004fe4000f8ec0ff */
[----:B------:R-:W-:-:S04]  /*0b40*/  SHF.L.U32 R122, R122, 0x2, RZ ;  /* 0x000000027a7a7819 */ /* 0x000fc800000006ff */
[----:B0-----:R-:W-:Y:S02]  /*0b50*/  LOP3.LUT R33, R122, 0x3c, RZ, 0xc0, !PT ;  /* 0x0000003c7a217812 */ /* 0x001fe400078ec0ff */
[----:B---3--:R-:W-:-:S05]  /*0b60*/  IADD3 R121, PT, PT, R119, UR7, RZ ;  /* 0x0000000777797c10 */ /* 0x008fca000fffe0ff */
[----:B------:R-:W-:-:S04]  /*0b70*/  IMAD R32, R121, UR6, R116 ;  /* 0x0000000679207c24 */ /* 0x000fc8000f8e0274 */
[----:B------:R-:W-:Y:S01]  /*0b80*/  IMAD.SHL.U32 R34, R32, 0x4, RZ ;  /* 0x0000000420227824 */ /* 0x000fe200078e00ff */
[----:B------:R-:W-:-:S04]  /*0b90*/  LOP3.LUT R32, R122, 0xffffffc0, RZ, 0xc0, !PT ;  /* 0xffffffc07a207812 */ /* 0x000fc800078ec0ff */
[----:B------:R-:W-:Y:S02]  /*0ba0*/  IADD3 R125, PT, PT, R33, UR8, R32 ;  /* 0x00000008217d7c10 */ /* 0x000fe4000fffe020 */
[C---:B------:R-:W-:Y:S02]  /*0bb0*/  LOP3.LUT R32, R34.reuse, 0xffffffc0, RZ, 0xc0, !PT ;  /* 0xffffffc022207812 */ /* 0x040fe400078ec0ff */
[----:B------:R-:W-:Y:S02]  /*0bc0*/  LOP3.LUT R33, R34, 0x3c, RZ, 0xc0, !PT ;  /* 0x0000003c22217812 */ /* 0x000fe400078ec0ff */
[----:B------:R-:W-:Y:S02]  /*0bd0*/  IADD3 R123, PT, PT, R121, UR7, RZ ;  /* 0x00000007797b7c10 */ /* 0x000fe4000fffe0ff */
[----:B------:R-:W-:Y:S02]  /*0be0*/  IADD3 R124, PT, PT, R33, UR8, R32 ;  /* 0x00000008217c7c10 */ /* 0x000fe4000fffe020 */
[----:B------:R-:W-:-:S02]  /*0bf0*/  LEA R33, R50, R49, 0x4 ;  /* 0x0000003132217211 */ /* 0x000fc400078e20ff */
[----:B------:R-:W-:Y:S01]  /*0c00*/  LEA R35, R50, R115, 0x4 ;  /* 0x0000007332237211 */ /* 0x000fe200078e20ff */
[----:B------:R-:W-:Y:S02]  /*0c10*/  IMAD R121, R123, UR6, R116 ;  /* 0x000000067b797c24 */ /* 0x000fe4000f8e0274 */
[----:B------:R-:W-:-:S04]  /*0c20*/  IMAD.WIDE.U32 R32, R33, 0x4, R38 ;  /* 0x0000000421207825 */ /* 0x000fc800078e0026 */
[----:B------:R-:W-:Y:S01]  /*0c30*/  IMAD.WIDE.U32 R34, R35, 0x4, R38 ;  /* 0x0000000423227825 */ /* 0x000fe200078e0026 */
[----:B------:R0:W2:Y:S03]  /*0c40*/  LDG.E R37, desc[UR10][R32.64] ;  /* 0x0000000a20257981 */ /* 0x0000a6000c1e1900 */
[----:B------:R-:W-:Y:S01]  /*0c50*/  IMAD.SHL.U32 R121, R121, 0x4, RZ ;  /* 0x0000000479797824 */ /* 0x000fe200078e00ff */
[----:B------:R-:W-:Y:S01]  /*0c60*/  IADD3 R123, PT, PT, R123, UR7, RZ ;  /* 0x000000077b7b7c10 */ /* 0x000fe2000fffe0ff */
[----:B------:R1:W3:Y:S01]  /*0c70*/  LDG.E R34, desc[UR10][R34.64] ;  /* 0x0000000a22227981 */ /* 0x0002e2000c1e1900 */
[----:B0-----:R-:W-:-:S05]  /*0c80*/  LEA R33, R50, R117, 0x4 ;  /* 0x0000007532217211 */ /* 0x001fca00078e20ff */
[----:B------:R-:W-:Y:S01]  /*0c90*/  IMAD.WIDE.U32 R32, R33, 0x4, R38 ;  /* 0x0000000421207825 */ /* 0x000fe200078e0026 */
[----:B----4-:R-:W-:Y:S04]  /*0ca0*/  STS [R125], R118 ;  /* 0x000000767d007388 */ /* 0x010fe80000000800 */
[----:B-----5:R0:W-:Y:S02]  /*0cb0*/  STS [R124], R120 ;  /* 0x000000787c007388 */ /* 0x0201e40000000800 */
[----:B0-----:R-:W-:Y:S02]  /*0cc0*/  IADD3 R124, PT, PT, R19, R46, RZ ;  /* 0x0000002e137c7210 */ /* 0x001fe40007ffe0ff */
[----:B------:R-:W-:-:S03]  /*0cd0*/  LOP3.LUT R125, R121, 0x3c, RZ, 0xc0, !PT ;  /* 0x0000003c797d7812 */ /* 0x000fc600078ec0ff */
[----:B-1----:R-:W-:Y:S01]  /*0ce0*/  IMAD R35, R124, UR9, R20 ;  /* 0x000000097c237c24 */ /* 0x002fe2000f8e0214 */
[----:B------:R-:W-:Y:S01]  /*0cf0*/  LOP3.LUT R118, R121, 0xffffffc0, RZ, 0xc0, !PT ;  /* 0xffffffc079767812 */ /* 0x000fe200078ec0ff */
[----:B------:R-:W-:-:S03]  /*0d00*/  IMAD R120, R123, UR6, R116 ;  /* 0x000000067b787c24 */ /* 0x000fc6000f8e0274 */
[----:B------:R-:W-:Y:S02]  /*0d10*/  LEA R123, R50, R35, 0x4 ;  /* 0x00000023327b7211 */ /* 0x000fe400078e20ff */
[----:B------:R-:W-:Y:S02]  /*0d20*/  IADD3 R118, PT, PT, R125, UR8, R118 ;  /* 0x000000087d767c10 */ /* 0x000fe4000fffe076 */
[----:B------:R0:W4:Y:S02]  /*0d30*/  LDG.E R125, desc[UR10][R32.64] ;  /* 0x0000000a207d7981 */ /* 0x000124000c1e1900 */
[----:B0-----:R-:W-:-:S05]  /*0d40*/  IMAD.WIDE.U32 R32, R123, 0x4, R38 ;  /* 0x000000047b207825 */ /* 0x001fca00078e0026 */
[----:B------:R0:W5:Y:S04]  /*0d50*/  LDG.E R123, desc[UR10][R32.64] ;  /* 0x0000000a207b7981 */ /* 0x000168000c1e1900 */
[----:B------:R1:W-:Y:S01]  /*0d60*/  STS [R118], R36 ;  /* 0x0000002476007388 */ /* 0x0003e20000000800 */
[----:B------:R-:W-:Y:S01]  /*0d70*/  IMAD.SHL.U32 R120, R120, 0x4, RZ ;  /* 0x0000000478787824 */ /* 0x000fe200078e00ff */
[----:B0-----:R-:W0:Y:S01]  /*0d80*/  LDC.64 R32, c[0x0][0x388] ;  /* 0x0000e200ff207b82 */ /* 0x001e220000000a00 */
[----:B-1----:R-:W-:-:S04]  /*0d90*/  IMAD.IADD R118, R23, 0x1, R46 ;  /* 0x0000000117767824 */ /* 0x002fc800078e022e */
[----:B------:R-:W-:-:S05]  /*0da0*/  IMAD R118, R118, UR9, R24 ;  /* 0x0000000976767c24 */ /* 0x000fca000f8e0218 */
[----:B------:R-:W-:-:S05]  /*0db0*/  LEA R118, R50, R118, 0x4 ;  /* 0x0000007632767211 */ /* 0x000fca00078e20ff */
[----:B------:R-:W-:Y:S02]  /*0dc0*/  IMAD.WIDE.U32 R38, R118, 0x4, R38 ;  /* 0x0000000476267825 */ /* 0x000fe400078e0026 */
[----:B------:R-:W1:Y:S01]  /*0dd0*/  LDC R118, c[0x0][0x39c] ;  /* 0x0000e700ff767b82 */ /* 0x000e620000000800 */
[C---:B------:R-:W-:Y:S02]  /*0de0*/  LOP3.LUT R35, R120.reuse, 0xffffffc0, RZ, 0xc0, !PT ;  /* 0xffffffc078237812 */ /* 0x040fe400078ec0ff */
[----:B------:R-:W-:-:S04]  /*0df0*/  LOP3.LUT R124, R120, 0x3c, RZ, 0xc0, !PT ;  /* 0x0000003c787c7812 */ /* 0x000fc800078ec0ff */
[----:B------:R-:W-:Y:S02]  /*0e00*/  IADD3 R124, PT, PT, R124, UR8, R35 ;  /* 0x000000087c7c7c10 */ /* 0x000fe4000fffe023 */
[----:B------:R-:W-:Y:S02]  /*0e10*/  LEA R35, R11, UR8, 0x6 ;  /* 0x000000080b237c11 */ /* 0x000fe4000f8e30ff */
[----:B------:R-:W-:Y:S02]  /*0e20*/  LEA R36, R15, UR8, 0x6 ;  /* 0x000000080f247c11 */ /* 0x000fe4000f8e30ff */
[----:B------:R-:W-:Y:S02]  /*0e30*/  LEA R35, R12, R35, 0x2 ;  /* 0x000000230c237211 */ /* 0x000fe400078e10ff */
[----:B------:R-:W-:Y:S01]  /*0e40*/  LEA R36, R16, R36, 0x2 ;  /* 0x0000002410247211 */ /* 0x000fe200078e10ff */
[----:B--2---:R2:W-:Y:S04]  /*0e50*/  STS [R124], R37 ;  /* 0x000000257c007388 */ /* 0x0045e80000000800 */
[----:B---3--:R3:W-:Y:S01]  /*0e60*/  STS [R35], R34 ;  /* 0x0000002223007388 */ /* 0x0087e20000000800 */
[----:B--2---:R-:W-:-:S03]  /*0e70*/  LEA R37, R19, UR8, 0x6 ;  /* 0x0000000813257c11 */ /* 0x004fc6000f8e30ff */
[----:B------:R2:W2:Y:S01]  /*0e80*/  LDG.E R124, desc[UR10][R38.64] ;  /* 0x0000000a267c7981 */ /* 0x0004a2000c1e1900 */
[----:B---3--:R-:W-:Y:S02]  /*0e90*/  LEA R35, R50, R6, 0x4 ;  /* 0x0000000632237211 */ /* 0x008fe400078e20ff */
[----:B------:R-:W-:-:S03]  /*0ea0*/  LEA R34, R20, R37, 0x2 ;  /* 0x0000002514227211 */ /* 0x000fc600078e10ff */
[----:B-1----:R-:W-:Y:S01]  /*0eb0*/  IMAD R35, R35, R118, R40 ;  /* 0x0000007623237224 */ /* 0x002fe200078e0228 */
[----:B----4-:R1:W-:Y:S02]  /*0ec0*/  STS [R36], R125 ;  /* 0x0000007d24007388 */ /* 0x0103e40000000800 */
[----:B-1----:R-:W-:-:S04]  /*0ed0*/  IMAD R36, R50, 0x10, R0 ;  /* 0x0000001032247824 */ /* 0x002fc800078e0200 */
[----:B------:R-:W-:Y:S01]  /*0ee0*/  IMAD R125, R36, R118, R41 ;  /* 0x00000076247d7224 */ /* 0x000fe200078e0229 */
[----:B-----5:R1:W-:Y:S01]  /*0ef0*/  STS [R34], R123 ;  /* 0x0000007b22007388 */ /* 0x0203e20000000800 */
[----:B0-----:R-:W-:-:S06]  /*0f00*/  IMAD.WIDE.U32 R36, R35, 0x4, R32 ;  /* 0x0000000423247825 */ /* 0x001fcc00078e0020 */
[----:B------:R-:W3:Y:S01]  /*0f10*/  LDG.E R36, desc[UR10][R36.64] ;  /* 0x0000000a24247981 */ /* 0x000ee2000c1e1900 */
[----:B-1----:R-:W-:-:S06]  /*0f20*/  IMAD.WIDE.U32 R34, R125, 0x4, R32 ;  /* 0x000000047d227825 */ /* 0x002fcc00078e0020 */
[----:B------:R0:W4:Y:S01]  /*0f30*/  LDG.E R35, desc[UR10][R34.64] ;  /* 0x0000000a22237981 */ /* 0x000122000c1e1900 */
[----:B------:R-:W-:Y:S01]  /*0f40*/  UIADD3 UR4, UPT, UPT, UR4, 0x2000, URZ ;  /* 0x0000200004047890 */ /* 0x000fe2000fffe0ff */
[----:B--2---:R-:W-:-:S03]  /*0f50*/  LEA R39, R50, R9, 0x4 ;  /* 0x0000000932277211 */ /* 0x004fc600078e20ff */
[----:B------:R-:W-:Y:S02]  /*0f60*/  ULEA UR4, UR5, UR4, 0x18 ;  /* 0x0000000405047291 */ /* 0x000fe4000f8ec0ff */
[----:B------:R-:W-:Y:S01]  /*0f70*/  IMAD R123, R39, R118, R42 ;  /* 0x00000076277b7224 */ /* 0x000fe200078e022a */
[----:B------:R-:W-:Y:S02]  /*0f80*/  LOP3.LUT R39, R122, 0x1fc, RZ, 0xc0, !PT ;  /* 0x000001fc7a277812 */ /* 0x000fe400078ec0ff */
[----:B------:R-:W-:Y:S02]  /*0f90*/  LOP3.LUT R121, R121, 0x1fc, RZ, 0xc0, !PT ;  /* 0x000001fc79797812 */ /* 0x000fe400078ec0ff */
[----:B------:R-:W-:-:S04]  /*0fa0*/  LEA R122, R9, UR4, 0x9 ;  /* 0x00000004097a7c11 */ /* 0x000fc8000f8e48ff */
[----:B------:R-:W-:Y:S02]  /*0fb0*/  IADD3 R122, PT, PT, R122, R121, RZ ;  /* 0x000000797a7a7210 */ /* 0x000fe40007ffe0ff */
[----:B------:R-:W-:Y:S02]  /*0fc0*/  LEA R121, R23, UR8, 0x6 ;  /* 0x0000000817797c11 */ /* 0x000fe4000f8e30ff */
[----:B------:R-:W-:-:S03]  /*0fd0*/  LEA R38, R6, UR4, 0x9 ;  /* 0x0000000406267c11 */ /* 0x000fc6000f8e48ff */
[----:B0-----:R-:W-:Y:S01]  /*0fe0*/  IMAD R34, R24, 0x4, R121 ;  /* 0x0000000418227824 */ /* 0x001fe200078e0279 */
[----:B------:R-:W-:Y:S02]  /*0ff0*/  LEA R121, R50, R10, 0x4 ;  /* 0x0000000a32797211 */ /* 0x000fe400078e20ff */
[----:B------:R-:W-:Y:S01]  /*1000*/  IADD3 R37, PT, PT, R38, R39, RZ ;  /* 0x0000002726257210 */ /* 0x000fe20007ffe0ff */
[----:B------:R-:W-:-:S04]  /*1010*/  IMAD.WIDE.U32 R38, R123, 0x4, R32 ;  /* 0x000000047b267825 */ /* 0x000fc800078e0020 */
[----:B------:R-:W-:Y:S01]  /*1020*/  IMAD R121, R121, R118, R43 ;  /* 0x0000007679797224 */ /* 0x000fe200078e022b */
[----:B------:R0:W2:Y:S01]  /*1030*/  LDG.E R125, desc[UR10][R38.64] ;  /* 0x0000000a267d7981 */ /* 0x0000a2000c1e1900 */
[----:B------:R-:W-:Y:S02]  /*1040*/  LEA R123, R10, UR4, 0x9 ;  /* 0x000000040a7b7c11 */ /* 0x000fe4000f8e48ff */
[----:B0-----:R-:W-:Y:S01]  /*1050*/  LOP3.LUT R38, R120, 0x1fc, RZ, 0xc0, !PT ;  /* 0x000001fc78267812 */ /* 0x001fe200078ec0ff */
[----:B------:R-:W-:Y:S01]  /*1060*/  IMAD.WIDE.U32 R120, R121, 0x4, R32 ;  /* 0x0000000479787825 */ /* 0x000fe200078e0020 */
[----:B------:R-:W-:Y:S01]  /*1070*/  STS [R34], R124 ;  /* 0x0000007c22007388 */ /* 0x000fe20000000800 */
[----:B------:R-:W-:-:S04]  /*1080*/  LEA R39, R50, R13, 0x4 ;  /* 0x0000000d32277211 */ /* 0x000fc800078e20ff */
[----:B------:R0:W5:Y:S01]  /*1090*/  LDG.E R120, desc[UR10][R120.64] ;  /* 0x0000000a78787981 */ /* 0x000162000c1e1900 */
[----:B------:R-:W-:Y:S01]  /*10a0*/  IMAD R39, R39, R118, R29 ;  /* 0x0000007627277224 */ /* 0x000fe200078e021d */
[----:B------:R-:W-:Y:S02]  /*10b0*/  IADD3 R123, PT, PT, R123, R38, RZ ;  /* 0x000000267b7b7210 */ /* 0x000fe40007ffe0ff */
[----:B0-----:R-:W-:Y:S01]  /*10c0*/  LEA R121, R50, R25, 0x4 ;  /* 0x0000001932797211 */ /* 0x001fe200078e20ff */
[----:B------:R-:W-:-:S04]  /*10d0*/  IMAD.WIDE.U32 R38, R39, 0x4, R32 ;  /* 0x0000000427267825 */ /* 0x000fc800078e0020 */
[----:B------:R-:W-:Y:S02]  /*10e0*/  IMAD R121, R121, R118, R44 ;  /* 0x0000007679797224 */ /* 0x000fe400078e022c */
[----:B------:R0:W5:Y:S04]  /*10f0*/  LDG.E R38, desc[UR10][R38.64] ;  /* 0x0000000a26267981 */ /* 0x000168000c1e1900 */
[----:B---3--:R1:W-:Y:S04]  /*1100*/  STS [R37], R36 ;  /* 0x0000002425007388 */ /* 0x0083e80000000800 */
[----:B----4-:R3:W-:Y:S01]  /*1110*/  STS [R2], R35 ;  /* 0x0000002302007388 */ /* 0x0107e20000000800 */
[C---:B-1----:R-:W-:Y:S01]  /*1120*/  LEA R36, R50.reuse, R21, 0x4 ;  /* 0x0000001532247211 */ /* 0x042fe200078e20ff */
[----:B---3--:R-:W-:-:S04]  /*1130*/  IMAD R35, R50, 0x10, R17 ;  /* 0x0000001032237824 */ /* 0x008fc800078e0211 */
[-C--:B------:R-:W-:Y:S02]  /*1140*/  IMAD R37, R36, R118.reuse, R31 ;  /* 0x0000007624257224 */ /* 0x080fe400078e021f */
[----:B------:R-:W-:Y:S02]  /*1150*/  IMAD R35, R35, R118, R30 ;  /* 0x0000007623237224 */ /* 0x000fe400078e021e */
[----:B------:R-:W-:-:S04]  /*1160*/  IMAD.WIDE.U32 R36, R37, 0x4, R32 ;  /* 0x0000000425247825 */ /* 0x000fc800078e0020 */
[--C-:B------:R-:W-:Y:S02]  /*1170*/  IMAD.WIDE.U32 R34, R35, 0x4, R32.reuse ;  /* 0x0000000423227825 */ /* 0x100fe400078e0020 */
[----:B------:R1:W3:Y:S02]  /*1180*/  LDG.E R36, desc[UR10][R36.64] ;  /* 0x0000000a24247981 */ /* 0x0002e4000c1e1900 */
[----:B------:R-:W-:Y:S02]  /*1190*/  IMAD.WIDE.U32 R32, R121, 0x4, R32 ;  /* 0x0000000479207825 */ /* 0x000fe400078e0020 */
[----:B------:R4:W3:Y:S04]  /*11a0*/  LDG.E R34, desc[UR10][R34.64] ;  /* 0x0000000a22227981 */ /* 0x0008e8000c1e1900 */
[----:B------:R-:W3:Y:S01]  /*11b0*/  LDG.E R32, desc[UR10][R32.64] ;  /* 0x0000000a20207981 */ /* 0x000ee2000c1e1900 */
[----:B0-----:R-:W-:-:S02]  /*11c0*/  LEA R39, R13, UR4, 0x9 ;  /* 0x000000040d277c11 */ /* 0x001fc4000f8e48ff */
[----:B-1----:R-:W-:Y:S02]  /*11d0*/  LEA R37, R21, UR4, 0x9 ;  /* 0x0000000415257c11 */ /* 0x002fe4000f8e48ff */
[----:B----4-:R-:W-:Y:S02]  /*11e0*/  LEA R35, R17, UR4, 0x9 ;  /* 0x0000000411237c11 */ /* 0x010fe4000f8e48ff */
[----:B------:R-:W-:Y:S02]  /*11f0*/  LEA R121, R25, UR4, 0x9 ;  /* 0x0000000419797c11 */ /* 0x000fe4000f8e48ff */
[----:B------:R-:W-:Y:S01]  /*1200*/  LEA R39, R14, R39, 0x2 ;  /* 0x000000270e277211 */ /* 0x000fe200078e10ff */
[----:B------:R-:W-:Y:S01]  /*1210*/  IMAD R35, R18, 0x4, R35 ;  /* 0x0000000412237824 */ /* 0x000fe200078e0223 */
[----:B------:R-:W-:Y:S01]  /*1220*/  LEA R37, R22, R37, 0x2 ;  /* 0x0000002516257211 */ /* 0x000fe200078e10ff */
[----:B--2---:R-:W-:Y:S01]  /*1230*/  STS [R122], R125 ;  /* 0x0000007d7a007388 */ /* 0x004fe20000000800 */
[----:B------:R-:W-:-:S03]  /*1240*/  LEA R121, R26, R121, 0x2 ;  /* 0x000000791a797211 */ /* 0x000fc600078e10ff */
[----:B-----5:R0:W-:Y:S04]  /*1250*/  STS [R123], R120 ;  /* 0x000000787b007388 */ /* 0x0201e80000000800 */
[----:B------:R-:W-:Y:S01]  /*1260*/  STS [R39], R38 ;  /* 0x0000002627007388 */ /* 0x000fe20000000800 */
[----:B------:R-:W-:Y:S05]  /*1270*/  WARPSYNC.ALL ;  /* 0x0000000000007948 */ /* 0x000fea0003800000 */
[----:B---3--:R-:W-:Y:S04]  /*1280*/  STS [R35], R34 ;  /* 0x0000002223007388 */ /* 0x008fe80000000800 */
[----:B------:R-:W-:Y:S04]  /*1290*/  STS [R37], R36 ;  /* 0x0000002425007388 */ /* 0x000fe80000000800 */
[----:B------:R1:W-:Y:S01]  /*12a0*/  STS [R121], R32 ;  /* 0x0000002079007388 */ /* 0x0003e20000000800 */
[----:B------:R-:W-:Y:S01]  /*12b0*/  BAR.SYNC.DEFER_BLOCKING 0x0 ;  /* 0x0000000000007b1d */ /* 0x000fe20000010000 */
[----:B------:R-:W-:Y:S01]  /*12c0*/  IADD3 R50, PT, PT, R50, 0x1, RZ ;  /* 0x0000000132327810 */ /* 0x000fe20007ffe0ff */
[----:B0-----:R-:W-:Y:S01]  /*12d0*/  IMAD.MOV.U32 R120, RZ, RZ, 0x10 ;  /* 0x00000010ff787424 */ /* 0x001fe200078e00ff */
[----:B------:R-:W-:-:S02]  /*12e0*/  MOV R122, R7 ;  /* 0x00000007007a7202 */ /* 0x000fc40000000f00 */
[----:B------:R-:W-:Y:S01]  /*12f0*/  ISETP.NE.AND P1, PT, R50, 0x80, PT ;  /* 0x000000803200780c */ /* 0x000fe20003f25270 */
[----:B------:R-:W-:Y:S01]  /*1300*/  BSSY.RECONVERGENT B1, `(.L_x_54) ;  /* 0x0000051000017945 */ /* 0x000fe20003800200 */
[----:B-1----:R-:W-:-:S11]  /*1310*/  MOV R121, R8 ;  /* 0x0000000800797202 */ /* 0x002fd60000000f00 */
.L_x_55:
[----:B------:R-:W-:Y:S01]  /*1320*/  LDS R124, [R122+-0x100] ;  /* 0xffff00007a7c7984 */ /* 0x000fe20000000800 */
[----:B------:R-:W-:-:S03]  /*1330*/  IADD3 R120, PT, PT, R120, 0x200, RZ ;  /* 0x0000020078787810 */ /* 0x000fc60007ffe0ff */
[----:B------:R-:W0:Y:S01]  /*1340*/  LDS.128 R32, [R121+-0x10] ;  /* 0xfffff00079207984 */ /* 0x000e220000000c00 */
[----:B------:R-:W-:-:S03]  /*1350*/  ISETP.NE.AND P0, PT, R120, 0x2010, PT ;  /* 0x000020107800780c */ /* 0x000fc60003f05270 */
[----:B------:R1:W2:Y:S02]  /*1360*/  LDS.128 R36, [R121] ;  /* 0x0000000079247984 */ /* 0x0002a40000000c00 */
[----:B-1----:R-:W-:Y:S02]  /*1370*/  VIADD R121, R121, 0x200 ;  /* 0x0000020079797836 */ /* 0x002fe40000000000 */
[C---:B0-----:R-:W-:Y:S01]  /*1380*/  FFMA R113, R124.reuse, R32, R113 ;  /* 0x000000207c717223 */ /* 0x041fe20000000071 */
[C---:B------:R-:W-:Y:S01]  /*1390*/  FFMA R114, R124.reuse, R33, R114 ;  /* 0x000000217c727223 */ /* 0x040fe20000000072 */
[C---:B------:R-:W-:Y:S01]  /*13a0*/  FFMA R111, R124.reuse, R34, R111 ;  /* 0x000000227c6f7223 */ /* 0x040fe2000000006f */
[C---:B------:R-:W-:Y:S01]  /*13b0*/  FFMA R112, R124.reuse, R35, R112 ;  /* 0x000000237c707223 */ /* 0x040fe20000000070 */
[C---:B--2---:R-:W-:Y:S01]  /*13c0*/  FFMA R109, R124.reuse, R36, R109 ;  /* 0x000000247c6d7223 */ /* 0x044fe2000000006d */
[C---:B------:R-:W-:Y:S01]  /*13d0*/  FFMA R110, R124.reuse, R37, R110 ;  /* 0x000000257c6e7223 */ /* 0x040fe2000000006e */
[C---:B------:R-:W-:Y:S01]  /*13e0*/  FFMA R107, R124.reuse, R38, R107 ;  /* 0x000000267c6b7223 */ /* 0x040fe2000000006b */
[----:B------:R-:W-:-:S02]  /*13f0*/  FFMA R108, R124, R39, R108 ;  /* 0x000000277c6c7223 */ /* 0x000fc4000000006c */
[----:B------:R-:W0:Y:S02]  /*1400*/  LDS R124, [R122+-0xc0] ;  /* 0xffff40007a7c7984 */ /* 0x000e240000000800 */
[C---:B0-----:R-:W-:Y:S01]  /*1410*/  FFMA R105, R124.reuse, R32, R105 ;  /* 0x000000207c697223 */ /* 0x041fe20000000069 */
[C---:B------:R-:W-:Y:S01]  /*1420*/  FFMA R106, R124.reuse, R33, R106 ;  /* 0x000000217c6a7223 */ /* 0x040fe2000000006a */
[C---:B------:R-:W-:Y:S01]  /*1430*/  FFMA R103, R124.reuse, R34, R103 ;  /* 0x000000227c677223 */ /* 0x040fe20000000067 */
[C---:B------:R-:W-:Y:S01]  /*1440*/  FFMA R104, R124.reuse, R35, R104 ;  /* 0x000000237c687223 */ /* 0x040fe20000000068 */
[C---:B------:R-:W-:Y:S01]  /*1450*/  FFMA R101, R124.reuse, R36, R101 ;  /* 0x000000247c657223 */ /* 0x040fe20000000065 */
[C---:B------:R-:W-:Y:S01]  /*1460*/  FFMA R102, R124.reuse, R37, R102 ;  /* 0x000000257c667223 */ /* 0x040fe20000000066 */
[C---:B------:R-:W-:Y:S01]  /*1470*/  FFMA R99, R124.reuse, R38, R99 ;  /* 0x000000267c637223 */ /* 0x040fe20000000063 */
[----:B------:R-:W-:Y:S02]  /*1480*/  FFMA R100, R124, R39, R100 ;  /* 0x000000277c647223 */ /* 0x000fe40000000064 */
        /* <DEDUP_REMOVED lines=18> */
[----:B------:R-:W0:Y:S02]  /*15b0*/  LDS R124, [R122] ;  /* 0x000000007a7c7984 */ /* 0x000e240000000800 */
        /* <DEDUP_REMOVED lines=8> */
[----:B------:R-:W0:Y:S02]  /*1640*/  LDS R124, [R122+0x40] ;  /* 0x000040007a7c7984 */ /* 0x000e240000000800 */
        /* <DEDUP_REMOVED lines=17> */
[----:B------:R0:W1:Y:S02]  /*1760*/  LDS R124, [R122+0xc0] ;  /* 0x0000c0007a7c7984 */ /* 0x0000640000000800 */
[----:B0-----:R-:W-:Y:S01]  /*1770*/  IADD3 R122, PT, PT, R122, 0x4, RZ ;  /* 0x000000047a7a7810 */ /* 0x001fe20007ffe0ff */
        /* <DEDUP_REMOVED lines=10> */
.L_x_54:
[----:B------:R-:W-:Y:S05]  /*1820*/  @P1 BRA `(.L_x_56) ;  /* 0xfffffff000781947 */ /* 0x000fea000383ffff */
[----:B------:R-:W0:Y:S01]  /*1830*/  LDC.64 R32, c[0x0][0x390] ;  /* 0x0000e400ff207b82 */ /* 0x000e220000000a00 */
[----:B------:R-:W-:Y:S01]  /*1840*/  LEA R119, R119, R46, 0x3 ;  /* 0x0000002e77777211 */ /* 0x000fe200078e18ff */
[----:B------:R-:W-:-:S04]  /*1850*/  IMAD R116, R116, 0x7, R27 ;  /* 0x0000000774747824 */ /* 0x000fc800078e021b */
[----:B------:R-:W-:-:S04]  /*1860*/  IMAD R119, R119, R118, R116 ;  /* 0x0000007677777224 */ /* 0x000fc800078e0274 */
[C---:B------:R-:W-:Y:S01]  /*1870*/  VIADD R47, R119.reuse, 0x3 ;  /* 0x00000003772f7836 */ /* 0x040fe20000000000 */
[C---:B------:R-:W-:Y:S02]  /*1880*/  IADD3 R45, PT, PT, R119.reuse, 0x1, RZ ;  /* 0x00000001772d7810 */ /* 0x040fe40007ffe0ff */
[C---:B------:R-:W-:Y:S02]  /*1890*/  IADD3 R35, PT, PT, R119.reuse, 0x2, RZ ;  /* 0x0000000277237810 */ /* 0x040fe40007ffe0ff */
[C---:B------:R-:W-:Y:S02]  /*18a0*/  IADD3 R49, PT, PT, R119.reuse, 0x4, RZ ;  /* 0x0000000477317810 */ /* 0x040fe40007ffe0ff */
[C---:B------:R-:W-:Y:S02]  /*18b0*/  IADD3 R117, PT, PT, R119.reuse, 0x5, RZ ;  /* 0x0000000577757810 */ /* 0x040fe40007ffe0ff */
[C---:B------:R-:W-:Y:S02]  /*18c0*/  IADD3 R115, PT, PT, R119.reuse, 0x6, RZ ;  /* 0x0000000677737810 */ /* 0x040fe40007ffe0ff */
[C---:B------:R-:W-:Y:S01]  /*18d0*/  IADD3 R121, PT, PT, R119.reuse, 0x7, RZ ;  /* 0x0000000777797810 */ /* 0x040fe20007ffe0ff */
[----:B0-----:R-:W-:-:S04]  /*18e0*/  IMAD.WIDE.U32 R38, R119, 0x4, R32 ;  /* 0x0000000477267825 */ /* 0x001fc800078e0020 */
        /* <DEDUP_REMOVED lines=9> */
[----:B0-----:R-:W-:Y:S01]  /*1980*/  IMAD.IADD R113, R119, 0x1, R118 ;  /* 0x0000000177717824 */ /* 0x001fe200078e0276 */
[----:B------:R0:W-:Y:S01]  /*1990*/  STG.E desc[UR10][R48.64], R109 ;  /* 0x0000006d30007986 */ /* 0x0001e2000c10190a */
[----:B------:R-:W-:-:S03]  /*19a0*/  IMAD.WIDE.U32 R116, R117, 0x4, R32 ;  /* 0x0000000475747825 */ /* 0x000fc600078e0020 */
[----:B-1----:R-:W-:Y:S01]  /*19b0*/  IADD3 R111, PT, PT, R113, 0x2, RZ ;  /* 0x00000002716f7810 */ /* 0x002fe20007ffe0ff */
[--C-:B------:R-:W-:Y:S01]  /*19c0*/  IMAD.WIDE.U32 R38, R115, 0x4, R32.reuse ;  /* 0x0000000473267825 */ /* 0x100fe200078e0020 */
[----:B------:R-:W-:Y:S01]  /*19d0*/  STG.E desc[UR10][R116.64], R110 ;  /* 0x0000006e74007986 */ /* 0x000fe2000c10190a */
[----:B------:R-:W-:Y:S02]  /*19e0*/  IADD3 R115, PT, PT, R113, 0x4, RZ ;  /* 0x0000000471737810 */ /* 0x000fe40007ffe0ff */
[--C-:B------:R-:W-:Y:S01]  /*19f0*/  IMAD.WIDE.U32 R36, R121, 0x4, R32.reuse ;  /* 0x0000000479247825 */ /* 0x100fe200078e0020 */
[----:B------:R1:W-:Y:S01]  /*1a00*/  STG.E desc[UR10][R38.64], R107 ;  /* 0x0000006b26007986 */ /* 0x0003e2000c10190a */
[C---:B0-----:R-:W-:Y:S02]  /*1a10*/  IADD3 R109, PT, PT, R113.reuse, 0x3, RZ ;  /* 0x00000003716d7810 */ /* 0x041fe40007ffe0ff */
[--C-:B------:R-:W-:Y:S01]  /*1a20*/  IMAD.WIDE.U32 R34, R113, 0x4, R32.reuse ;  /* 0x0000000471227825 */ /* 0x100fe200078e0020 */
[----:B------:R-:W-:Y:S03]  /*1a30*/  STG.E desc[UR10][R36.64], R108 ;  /* 0x0000006c24007986 */ /* 0x000fe6000c10190a */
[C---:B------:R-:W-:Y:S01]  /*1a40*/  IMAD.WIDE.U32 R46, R45.reuse, 0x4, R32 ;  /* 0x000000042d2e7825 */ /* 0x040fe200078e0020 */
[----:B------:R0:W-:Y:S01]  /*1a50*/  STG.E desc[UR10][R34.64], R105 ;  /* 0x0000006922007986 */ /* 0x0001e2000c10190a */
[----:B------:R-:W-:-:S02]  /*1a60*/  IADD3 R45, PT, PT, R45, R118, RZ ;  /* 0x000000762d2d7210 */ /* 0x000fc40007ffe0ff */
[--C-:B------:R-:W-:Y:S01]  /*1a70*/  IMAD.WIDE.U32 R48, R111, 0x4, R32.reuse ;  /* 0x000000046f307825 */ /* 0x100fe200078e0020 */
[C---:B-1----:R-:W-:Y:S01]  /*1a80*/  IADD3 R107, PT, PT, R113.reuse, 0x6, RZ ;  /* 0x00000006716b7810 */ /* 0x042fe20007ffe0ff */
[----:B------:R-:W-:Y:S02]  /*1a90*/  STG.E desc[UR10][R46.64], R106 ;  /* 0x0000006a2e007986 */ /* 0x000fe4000c10190a */
[----:B------:R-:W-:Y:S02]  /*1aa0*/  VIADD R117, R113, 0x5 ;  /* 0x0000000571757836 */ /* 0x000fe40000000000 */
[--C-:B------:R-:W-:Y:S01]  /*1ab0*/  IMAD.WIDE.U32 R110, R109, 0x4, R32.reuse ;  /* 0x000000046d6e7825 */ /* 0x100fe200078e0020 */
[----:B------:R1:W-:Y:S01]  /*1ac0*/  STG.E desc[UR10][R48.64], R103 ;  /* 0x0000006730007986 */ /* 0x0003e2000c10190a */
[----:B0-----:R-:W-:Y:S02]  /*1ad0*/  IADD3 R105, PT, PT, R113, 0x7, RZ ;  /* 0x0000000771697810 */ /* 0x001fe40007ffe0ff */
[--C-:B------:R-:W-:Y:S01]  /*1ae0*/  IMAD.WIDE.U32 R38, R115, 0x4, R32.reuse ;  /* 0x0000000473267825 */ /* 0x100fe200078e0020 */
[----:B------:R-:W-:Y:S01]  /*1af0*/  IADD3 R113, PT, PT, R113, R118, RZ ;  /* 0x0000007671717210 */ /* 0x000fe20007ffe0ff */
[----:B------:R-:W-:Y:S02]  /*1b00*/  STG.E desc[UR10][R110.64], R104 ;  /* 0x000000686e007986 */ /* 0x000fe4000c10190a */
[----:B------:R-:W-:-:S02]  /*1b10*/  IMAD.WIDE.U32 R36, R117, 0x4, R32 ;  /* 0x0000000475247825 */ /* 0x000fc400078e0020 */
[----:B------:R0:W-:Y:S02]  /*1b20*/  STG.E desc[UR10][R38.64], R101 ;  /* 0x0000006526007986 */ /* 0x0001e4000c10190a */
[--C-:B------:R-:W-:Y:S02]  /*1b30*/  IMAD.WIDE.U32 R34, R107, 0x4, R32.reuse ;  /* 0x000000046b227825 */ /* 0x100fe400078e0020 */
[----:B------:R2:W-:Y:S02]  /*1b40*/  STG.E desc[UR10][R36.64], R102 ;  /* 0x0000006624007986 */ /* 0x0005e4000c10190a */
[----:B-1----:R-:W-:Y:S02]  /*1b50*/  VIADD R103, R113, 0x2 ;  /* 0x0000000271677836 */ /* 0x002fe40000000000 */
[----:B------:R-:W-:Y:S01]  /*1b60*/  IMAD.WIDE.U32 R46, R105, 0x4, R32 ;  /* 0x00000004692e7825 */ /* 0x000fe200078e0020 */
[----:B------:R1:W-:Y:S01]  /*1b70*/  STG.E desc[UR10][R34.64], R99 ;  /* 0x0000006322007986 */ /* 0x0003e2000c10190a */
[----:B0-----:R-:W-:-:S02]  /*1b80*/  IADD3 R101, PT, PT, R113, 0x3, RZ ;  /* 0x0000000371657810 */ /* 0x001fc40007ffe0ff */
[--C-:B------:R-:W-:Y:S01]  /*1b90*/  IMAD.WIDE.U32 R38, R103, 0x4, R32.reuse ;  /* 0x0000000467267825 */ /* 0x100fe200078e0020 */
[C---:B------:R-:W-:Y:S01]  /*1ba0*/  IADD3 R103, PT, PT, R113.reuse, 0x4, RZ ;  /* 0x0000000471677810 */ /* 0x040fe20007ffe0ff */
[----:B------:R0:W-:Y:S02]  /*1bb0*/  STG.E desc[UR10][R46.64], R100 ;  /* 0x000000642e007986 */ /* 0x0001e4000c10190a */
[----:B------:R-:W-:-:S04]  /*1bc0*/  IMAD.WIDE.U32 R106, R113, 0x4, R32 ;  /* 0x00000004716a7825 */ /* 0x000fc800078e0020 */
[--C-:B--2---:R-:W-:Y:S01]  /*1bd0*/  IMAD.WIDE.U32 R36, R101, 0x4, R32.reuse ;  /* 0x0000000465247825 */ /* 0x104fe200078e0020 */
[C---:B------:R-:W-:Y:S01]  /*1be0*/  IADD3 R101, PT, PT, R113.reuse, 0x5, RZ ;  /* 0x0000000571657810 */ /* 0x040fe20007ffe0ff */
[----:B------:R2:W-:Y:S01]  /*1bf0*/  STG.E desc[UR10][R106.64], R97 ;  /* 0x000000616a007986 */ /* 0x0005e2000c10190a */
[----:B-1----:R-:W-:Y:S01]  /*1c00*/  IADD3 R99, PT, PT, R113, 0x6, RZ ;  /* 0x0000000671637810 */ /* 0x002fe20007ffe0ff */
[C---:B------:R-:W-:Y:S01]  /*1c10*/  IMAD.WIDE.U32 R48, R45.reuse, 0x4, R32 ;  /* 0x000000042d307825 */ /* 0x040fe200078e0020 */
[----:B------:R-:W-:-:S03]  /*1c20*/  IADD3 R45, PT, PT, R45, R118, RZ ;  /* 0x000000762d2d7210 */ /* 0x000fc60007ffe0ff */
[--C-:B------:R-:W-:Y:S01]  /*1c30*/  IMAD.WIDE.U32 R34, R103, 0x4, R32.reuse ;  /* 0x0000000467227825 */ /* 0x100fe200078e0020 */
[----:B------:R1:W-:Y:S03]  /*1c40*/  STG.E desc[UR10][R48.64], R98 ;  /* 0x0000006230007986 */ /* 0x0003e6000c10190a */
[C---:B------:R-:W-:Y:S01]  /*1c50*/  VIADD R103, R113.reuse, 0x7 ;  /* 0x0000000771677836 */ /* 0x040fe20000000000 */
[----:B------:R-:W-:Y:S01]  /*1c60*/  IADD3 R113, PT, PT, R113, R118, RZ ;  /* 0x0000007671717210 */ /* 0x000fe20007ffe0ff */
[--C-:B0-----:R-:W-:Y:S01]  /*1c70*/  IMAD.WIDE.U32 R100, R101, 0x4, R32.reuse ;  /* 0x0000000465647825 */ /* 0x101fe200078e0020 */
[----:B------:R0:W-:Y:S02]  /*1c80*/  STG.E desc[UR10][R38.64], R95 ;  /* 0x0000005f26007986 */ /* 0x0001e4000c10190a */
[----:B--2---:R-:W-:Y:S01]  /*1c90*/  IADD3 R97, PT, PT, R113, 0x3, RZ ;  /* 0x0000000371617810 */ /* 0x004fe20007ffe0ff */
[--C-:B------:R-:W-:Y:S01]  /*1ca0*/  IMAD.WIDE.U32 R46, R99, 0x4, R32.reuse ;  /* 0x00000004632e7825 */ /* 0x100fe200078e0020 */
[----:B------:R2:W-:Y:S03]  /*1cb0*/  STG.E desc[UR10][R36.64], R96 ;  /* 0x0000006024007986 */ /* 0x0005e6000c10190a */
[----:B-1----:R-:W-:Y:S01]  /*1cc0*/  IMAD.WIDE.U32 R48, R103, 0x4, R32 ;  /* 0x0000000467307825 */ /* 0x002fe200078e0020 */
[----:B------:R1:W-:Y:S01]  /*1cd0*/  STG.E desc[UR10][R34.64], R93 ;  /* 0x0000005d22007986 */ /* 0x0003e2000c10190a */
[----:B0-----:R-:W-:-:S03]  /*1ce0*/  IADD3 R95, PT, PT, R113, 0x2, RZ ;  /* 0x00000002715f7810 */ /* 0x001fc60007ffe0ff */
[----:B------:R0:W-:Y:S01]  /*1cf0*/  STG.E desc[UR10][R100.64], R94 ;  /* 0x0000005e64007986 */ /* 0x0001e2000c10190a */
[----:B------:R-:W-:-:S03]  /*1d00*/  IMAD.WIDE.U32 R38, R113, 0x4, R32 ;  /* 0x0000000471267825 */ /* 0x000fc600078e0020 */
[----:B------:R3:W-:Y:S01]  /*1d10*/  STG.E desc[UR10][R46.64], R91 ;  /* 0x0000005b2e007986 */ /* 0x0007e2000c10190a */
[----:B--2---:R-:W-:-:S03]  /*1d20*/  IMAD.WIDE.U32 R36, R45, 0x4, R32 ;  /* 0x000000042d247825 */ /* 0x004fc600078e0020 */
[----:B------:R2:W-:Y:S01]  /*1d30*/  STG.E desc[UR10][R48.64], R92 ;  /* 0x0000005c30007986 */ /* 0x0005e2000c10190a */
[----:B-1----:R-:W-:Y:S02]  /*1d40*/  VIADD R93, R113, 0x4 ;  /* 0x00000004715d7836 */ /* 0x002fe40000000000 */
[--C-:B------:R-:W-:Y:S01]  /*1d50*/  IMAD.WIDE.U32 R34, R95, 0x4, R32.reuse ;  /* 0x000000045f227825 */ /* 0x100fe200078e0020 */
[----:B------:R1:W-:Y:S03]  /*1d60*/  STG.E desc[UR10][R38.64], R89 ;  /* 0x0000005926007986 */ /* 0x0003e6000c10190a */
[--C-:B0-----:R-:W-:Y:S01]  /*1d70*/  IMAD.WIDE.U32 R94, R97, 0x4, R32.reuse ;  /* 0x00000004615e7825 */ /* 0x101fe200078e0020 */
[----:B---3--:R-:W-:Y:S01]  /*1d80*/  IADD3 R91, PT, PT, R113, 0x6, RZ ;  /* 0x00000006715b7810 */ /* 0x008fe20007ffe0ff */
[----:B------:R0:W-:Y:S02]  /*1d90*/  STG.E desc[UR10][R36.64], R90 ;  /* 0x0000005a24007986 */ /* 0x0001e4000c10190a */
[----:B------:R-:W-:Y:S01]  /*1da0*/  IMAD.WIDE.U32 R46, R93, 0x4, R32 ;  /* 0x000000045d2e7825 */ /* 0x000fe200078e0020 */
[C---:B--2---:R-:W-:Y:S01]  /*1db0*/  IADD3 R49, PT, PT, R113.reuse, 0x5, RZ ;  /* 0x0000000571317810 */ /* 0x044fe20007ffe0ff */
[----:B------:R2:W-:Y:S01]  /*1dc0*/  STG.E desc[UR10][R34.64], R87 ;  /* 0x0000005722007986 */ /* 0x0005e2000c10190a */
[----:B------:R-:W-:Y:S01]  /*1dd0*/  IADD3 R93, PT, PT, R113, 0x7, RZ ;  /* 0x00000007715d7810 */ /* 0x000fe20007ffe0ff */
[----:B------:R-:W-:Y:S01]  /*1de0*/  IMAD.IADD R45, R45, 0x1, R118 ;  /* 0x000000012d2d7824 */ /* 0x000fe200078e0276 */
[----:B------:R-:W-:Y:S01]  /*1df0*/  IADD3 R113, PT, PT, R113, R118, RZ ;  /* 0x0000007671717210 */ /* 0x000fe20007ffe0ff */
[----:B------:R-:W-:Y:S01]  /*1e00*/  STG.E desc[UR10][R94.64], R88 ;  /* 0x000000585e007986 */ /* 0x000fe2000c10190a */
[----:B------:R-:W-:-:S03]  /*1e10*/  IMAD.WIDE.U32 R48, R49, 0x4, R32 ;  /* 0x0000000431307825 */ /* 0x000fc600078e0020 */
[----:B------:R3:W-:Y:S01]  /*1e20*/  STG.E desc[UR10][R46.64], R85 ;  /* 0x000000552e007986 */ /* 0x0007e2000c10190a */
[--C-:B-1----:R-:W-:Y:S01]  /*1e30*/  IMAD.WIDE.U32 R38, R91, 0x4, R32.reuse ;  /* 0x000000045b267825 */ /* 0x102fe200078e0020 */
[----:B------:R-:W-:Y:S02]  /*1e40*/  IADD3 R91, PT, PT, R113, 0x2, RZ ;  /* 0x00000002715b7810 */ /* 0x000fe40007ffe0ff */
[----:B------:R1:W-:Y:S01]  /*1e50*/  STG.E desc[UR10][R48.64], R86 ;  /* 0x0000005630007986 */ /* 0x0003e2000c10190a */
[--C-:B0-----:R-:W-:Y:S01]  /*1e60*/  IMAD.WIDE.U32 R36, R93, 0x4, R32.reuse ;  /* 0x000000045d247825 */ /* 0x101fe200078e0020 */
[C---:B--2---:R-:W-:Y:S02]  /*1e70*/  IADD3 R87, PT, PT, R113.reuse, 0x7, RZ ;  /* 0x0000000771577810 */ /* 0x044fe40007ffe0ff */
[----:B------:R0:W-:Y:S01]  /*1e80*/  STG.E desc[UR10][R38.64], R83 ;  /* 0x0000005326007986 */ /* 0x0001e2000c10190a */
[C---:B------:R-:W-:Y:S01]  /*1e90*/  IMAD.WIDE.U32 R34, R113.reuse, 0x4, R32 ;  /* 0x0000000471227825 */ /* 0x040fe200078e0020 */
[----:B---3--:R-:W-:-:S03]  /*1ea0*/  IADD3 R47, PT, PT, R113, 0x3, RZ ;  /* 0x00000003712f7810 */ /* 0x008fc60007ffe0ff */
[--C-:B------:R-:W-:Y:S01]  /*1eb0*/  IMAD.WIDE.U32 R88, R45, 0x4, R32.reuse ;  /* 0x000000042d587825 */ /* 0x100fe200078e0020 */
[C---:B------:R-:W-:Y:S01]  /*1ec0*/  IADD3 R85, PT, PT, R113.reuse, 0x4, RZ ;  /* 0x0000000471557810 */ /* 0x040fe20007ffe0ff */
[----:B------:R2:W-:Y:S01]  /*1ed0*/  STG.E desc[UR10][R36.64], R84 ;  /* 0x0000005424007986 */ /* 0x0005e2000c10190a */
[----:B-1----:R-:W-:Y:S01]  /*1ee0*/  IADD3 R49, PT, PT, R113, 0x5, RZ ;  /* 0x0000000571317810 */ /* 0x002fe20007ffe0ff */
[--C-:B------:R-:W-:Y:S01]  /*1ef0*/  IMAD.WIDE.U32 R90, R91, 0x4, R32.reuse ;  /* 0x000000045b5a7825 */ /* 0x100fe200078e0020 */
[-C--:B------:R-:W-:Y:S01]  /*1f00*/  IADD3 R45, PT, PT, R45, R118.reuse, RZ ;  /* 0x000000762d2d7210 */ /* 0x080fe20007ffe0ff */
[----:B------:R1:W-:Y:S02]  /*1f10*/  STG.E desc[UR10][R34.64], R81 ;  /* 0x0000005122007986 */ /* 0x0003e4000c10190a */
[--C-:B------:R-:W-:Y:S01]  /*1f20*/  IMAD.WIDE.U32 R46, R47, 0x4, R32.reuse ;  /* 0x000000042f2e7825 */ /* 0x100fe200078e0020 */
[-C--:B------:R-:W-:Y:S01]  /*1f30*/  IADD3 R115, PT, PT, R45, R118.reuse, RZ ;  /* 0x000000762d737210 */ /* 0x080fe20007ffe0ff */
[----:B------:R-:W-:Y:S02]  /*1f40*/  STG.E desc[UR10][R88.64], R82 ;  /* 0x0000005258007986 */ /* 0x000fe4000c10190a */
[----:B0-----:R-:W-:Y:S01]  /*1f50*/  IMAD.WIDE.U32 R38, R85, 0x4, R32 ;  /* 0x0000000455267825 */ /* 0x001fe200078e0020 */
[-C--:B------:R-:W-:Y:S01]  /*1f60*/  IADD3 R85, PT, PT, R113, R118.reuse, RZ ;  /* 0x0000007671557210 */ /* 0x080fe20007ffe0ff */
[----:B------:R0:W-:Y:S01]  /*1f70*/  STG.E desc[UR10][R90.64], R79 ;  /* 0x0000004f5a007986 */ /* 0x0001e2000c10190a */
[----:B------:R-:W-:Y:S01]  /*1f80*/  IADD3 R99, PT, PT, R115, R118, RZ ;  /* 0x0000007673637210 */ /* 0x000fe20007ffe0ff */
[----:B------:R-:W-:-:S02]  /*1f90*/  VIADD R83, R113, 0x6 ;  /* 0x0000000671537836 */ /* 0x000fc40000000000 */
[--C-:B--2---:R-:W-:Y:S01]  /*1fa0*/  IMAD.WIDE.U32 R36, R49, 0x4, R32.reuse ;  /* 0x0000000431247825 */ /* 0x104fe200078e0020 */
[----:B------:R2:W-:Y:S01]  /*1fb0*/  STG.E desc[UR10][R46.64], R80 ;  /* 0x000000502e007986 */ /* 0x0005e2000c10190a */
[----:B-1----:R-:W-:Y:S02]  /*1fc0*/  IADD3 R81, PT, PT, R85, 0x2, RZ ;  /* 0x0000000255517810 */ /* 0x002fe40007ffe0ff */
[----:B------:R-:W-:Y:S01]  /*1fd0*/  IMAD.WIDE.U32 R34, R83, 0x4, R32 ;  /* 0x0000000453227825 */ /* 0x000fe200078e0020 */
[----:B------:R1:W-:Y:S01]  /*1fe0*/  STG.E desc[UR10][R38.64], R77 ;  /* 0x0000004d26007986 */ /* 0x0003e2000c10190a */
[C---:B------:R-:W-:Y:S02]  /*1ff0*/  IADD3 R49, PT, PT, R85.reuse, 0x4, RZ ;  /* 0x0000000455317810 */ /* 0x040fe40007ffe0ff */
[C---:B0-----:R-:W-:Y:S01]  /*2000*/  VIADD R79, R85.reuse, 0x3 ;  /* 0x00000003554f7836 */ /* 0x041fe20000000000 */
[C---:B------:R-:W-:Y:S01]  /*2010*/  IADD3 R89, PT, PT, R85.reuse, 0x6, RZ ;  /* 0x0000000655597810 */ /* 0x040fe20007ffe0ff */
[----:B------:R-:W-:Y:S01]  /*2020*/  IMAD.IADD R91, R85, 0x1, R118 ;  /* 0x00000001555b7824 */ /* 0x000fe200078e0276 */
[----:B------:R0:W-:Y:S01]  /*2030*/  STG.E desc[UR10][R36.64], R78 ;  /* 0x0000004e24007986 */ /* 0x0001e2000c10190a */
[----:B------:R-:W-:Y:S01]  /*2040*/  IMAD.WIDE.U32 R86, R87, 0x4, R32 ;  /* 0x0000000457567825 */ /* 0x000fe200078e0020 */
[----:B--2---:R-:W-:-:S02]  /*2050*/  IADD3 R47, PT, PT, R85, 0x5, RZ ;  /* 0x00000005552f7810 */ /* 0x004fc40007ffe0ff */
[----:B------:R2:W-:Y:S01]  /*2060*/  STG.E desc[UR10][R34.64], R75 ;  /* 0x0000004b22007986 */ /* 0x0005e2000c10190a */
[--C-:B------:R-:W-:Y:S01]  /*2070*/  IMAD.WIDE.U32 R82, R45, 0x4, R32.reuse ;  /* 0x000000042d527825 */ /* 0x100fe200078e0020 */
[C---:B-1----:R-:W-:Y:S02]  /*2080*/  IADD3 R77, PT, PT, R85.reuse, 0x7, RZ ;  /* 0x00000007554d7810 */ /* 0x042fe40007ffe0ff */
[----:B------:R1:W-:Y:S01]  /*2090*/  STG.E desc[UR10][R86.64], R76 ;  /* 0x0000004c56007986 */ /* 0x0003e2000c10190a */
[--C-:B------:R-:W-:Y:S01]  /*20a0*/  IMAD.WIDE.U32 R84, R85, 0x4, R32.reuse ;  /* 0x0000000455547825 */ /* 0x100fe200078e0020 */
[C---:B------:R-:W-:Y:S02]  /*20b0*/  IADD3 R113, PT, PT, R91.reuse, 0x2, RZ ;  /* 0x000000025b717810 */ /* 0x040fe40007ffe0ff */
[----:B------:R-:W-:Y:S01]  /*20c0*/  IADD3 R111, PT, PT, R91, 0x3, RZ ;  /* 0x000000035b6f7810 */ /* 0x000fe20007ffe0ff */
[----:B------:R-:W-:Y:S01]  /*20d0*/  IMAD.WIDE.U32 R80, R81, 0x4, R32 ;  /* 0x0000000451507825 */ /* 0x000fe200078e0020 */
[----:B------:R1:W-:Y:S01]  /*20e0*/  STG.E desc[UR10][R84.64], R73 ;  /* 0x0000004954007986 */ /* 0x0003e2000c10190a */
[----:B------:R-:W-:-:S02]  /*20f0*/  IADD3 R109, PT, PT, R91, 0x4, RZ ;  /* 0x000000045b6d7810 */ /* 0x000fc40007ffe0ff */
[--C-:B0-----:R-:W-:Y:S01]  /*2100*/  IMAD.WIDE.U32 R78, R79, 0x4, R32.reuse ;  /* 0x000000044f4e7825 */ /* 0x101fe200078e0020 */
[----:B------:R1:W-:Y:S01]  /*2110*/  STG.E desc[UR10][R82.64], R74 ;  /* 0x0000004a52007986 */ /* 0x0003e2000c10190a */
[----:B------:R-:W-:Y:S02]  /*2120*/  IADD3 R105, PT, PT, R91, 0x6, RZ ;  /* 0x000000065b697810 */ /* 0x000fe40007ffe0ff */
[--C-:B------:R-:W-:Y:S01]  /*2130*/  IMAD.WIDE.U32 R48, R49, 0x4, R32.reuse ;  /* 0x0000000431307825 */ /* 0x100fe200078e0020 */
[----:B------:R1:W-:Y:S01]  /*2140*/  STG.E desc[UR10][R80.64], R71 ;  /* 0x0000004750007986 */ /* 0x0003e2000c10190a */
[----:B------:R-:W-:Y:S02]  /*2150*/  IADD3 R101, PT, PT, R91, R118, RZ ;  /* 0x000000765b657210 */ /* 0x000fe40007ffe0ff */
[----:B------:R-:W-:Y:S01]  /*2160*/  IMAD.WIDE.U32 R46, R47, 0x4, R32 ;  /* 0x000000042f2e7825 */ /* 0x000fe200078e0020 */
[----:B------:R1:W-:Y:S01]  /*2170*/  STG.E desc[UR10][R78.64], R72 ;  /* 0x000000484e007986 */ /* 0x0003e2000c10190a */
[----:B------:R-:W-:-:S02]  /*2180*/  IADD3 R103, PT, PT, R91, 0x7, RZ ;  /* 0x000000075b677810 */ /* 0x000fc40007ffe0ff */
[--C-:B------:R-:W-:Y:S01]  /*2190*/  IMAD.WIDE.U32 R38, R89, 0x4, R32.reuse ;  /* 0x0000000459267825 */ /* 0x100fe200078e0020 */
[----:B------:R1:W-:Y:S01]  /*21a0*/  STG.E desc[UR10][R48.64], R69 ;  /* 0x0000004530007986 */ /* 0x0003e2000c10190a */
[----:B------:R-:W-:Y:S02]  /*21b0*/  IADD3 R95, PT, PT, R101, 0x3, RZ ;  /* 0x00000003655f7810 */ /* 0x000fe40007ffe0ff */
[--C-:B------:R-:W-:Y:S01]  /*21c0*/  IMAD.WIDE.U32 R36, R77, 0x4, R32.reuse ;  /* 0x000000044d247825 */ /* 0x100fe200078e0020 */
[----:B------:R1:W-:Y:S01]  /*21d0*/  STG.E desc[UR10][R46.64], R70 ;  /* 0x000000462e007986 */ /* 0x0003e2000c10190a */
[----:B------:R-:W-:Y:S02]  /*21e0*/  IADD3 R93, PT, PT, R101, 0x4, RZ ;  /* 0x00000004655d7810 */ /* 0x000fe40007ffe0ff */
[----:B--2---:R-:W-:Y:S01]  /*21f0*/  IMAD.WIDE.U32 R34, R91, 0x4, R32 ;  /* 0x000000045b227825 */ /* 0x004fe200078e0020 */
[----:B------:R1:W-:Y:S01]  /*2200*/  STG.E desc[UR10][R38.64], R67 ;  /* 0x0000004326007986 */ /* 0x0003e2000c10190a */
[----:B------:R-:W-:-:S02]  /*2210*/  IADD3 R89, PT, PT, R101, 0x6, RZ ;  /* 0x0000000665597810 */ /* 0x000fc40007ffe0ff */
[----:B------:R-:W-:Y:S01]  /*2220*/  VIADD R107, R91, 0x5 ;  /* 0x000000055b6b7836 */ /* 0x000fe20000000000 */
        /* <DEDUP_REMOVED lines=10> */
[----:B------:R-:W-:-:S03]  /*22d0*/  IMAD.WIDE.U32 R106, R107, 0x4, R32 ;  /* 0x000000046b6a7825 */ /* 0x000fc600078e0020 */
[----:B------:R1:W-:Y:S01]  /*22e0*/  STG.E desc[UR10][R108.64], R61 ;  /* 0x0000003d6c007986 */ /* 0x0003e2000c10190a */
[----:B------:R-:W-:Y:S02]  /*22f0*/  VIADD R97, R101, 0x2 ;  /* 0x0000000265617836 */ /* 0x000fe40000000000 */
[--C-:B------:R-:W-:Y:S01]  /*2300*/  IMAD.WIDE.U32 R104, R105, 0x4, R32.reuse ;  /* 0x0000000469687825 */ /* 0x100fe200078e0020 */
[----:B------:R1:W-:Y:S03]  /*2310*/  STG.E desc[UR10][R106.64], R62 ;  /* 0x0000003e6a007986 */ /* 0x0003e6000c10190a */
        /* <DEDUP_REMOVED lines=20> */
.L_x_53:
[----:B-1----:R-:W0:Y:S01]  /*2460*/  LDC R37, c[0x0][0x374] ;  /* 0x0000dd00ff257b82 */ /* 0x002e220000000800 */
[----:B------:R-:W1:Y:S01]  /*2470*/  LDCU UR4, c[0x0][0x398] ;  /* 0x00007300ff0477ac */ /* 0x000e620008000800 */
[----:B0-----:R-:W-:Y:S01]  /*2480*/  IMAD R37, R37, R28, R37 ;  /* 0x0000001c25257224 */ /* 0x001fe200078e0225 */
[----:B------:R-:W-:-:S04]  /*2490*/  IADD3 R28, PT, PT, R28, 0x1, RZ ;  /* 0x000000011c1c7810 */ /* 0x000fc80007ffe0ff */
[----:B------:R-:W-:-:S04]  /*24a0*/  SHF.L.U32 R37, R37, 0x7, RZ ;  /* 0x0000000725257819 */ /* 0x000fc800000006ff */
[----:B-1----:R-:W-:-:S13]  /*24b0*/  ISETP.GE.U32.AND P0, PT, R37, UR4, PT ;  /* 0x0000000425007c0c */ /* 0x002fda000bf06070 */
[----:B------:R-:W-:Y:S05]  /*24c0*/  @!P0 BRA `(.L_x_57) ;  /* 0xffffffe000408947 */ /* 0x000fea000383ffff */
[----:B------:R-:W-:Y:S05]  /*24d0*/  BSYNC.RECONVERGENT B0 ;  /* 0x0000000000007941 */ /* 0x000fea0003800200 */
.L_x_52:
        /* <DEDUP_REMOVED lines=8> */
.L_x_59:
        /* <DEDUP_REMOVED lines=10> */
.L_x_68:


//--------------------- .text._Z13shared_matmulPKfS0_Pfiii --------------------------
	.section	.text._Z13shared_matmulPKfS0_Pfiii,"ax",@progbits
	.align	128
        .global         _Z13shared_matmulPKfS0_Pfiii
        .type           _Z13shared_matmulPKfS0_Pfiii,@function
        .size           _Z13shared_matmulPKfS0_Pfiii,(.L_x_69 - _Z13shared_matmulPKfS0_Pfiii)
        .other          _Z13shared_matmulPKfS0_Pfiii,@"STO_CUDA_ENTRY STV_DEFAULT"
_Z13shared_matmulPKfS0_Pfiii:
.text._Z13shared_matmulPKfS0_Pfiii:
[----:B------:R-:W-:Y:S01]  /*0000*/  LDC R1, c[0x0][0x37c] ;  /* 0x0000df00ff017b82 */ /* 0x000fe20000000800 */
[----:B------:R-:W0:Y:S02]  /*0010*/  LDCU UR9, c[0x0][0x39c] ;  /* 0x00007380ff0977ac */ /* 0x000e240008000800 */
[----:B0-----:R-:W-:-:S13]  /*0020*/  ISETP.NE.AND P0, PT, RZ, UR9, PT ;  /* 0x00000009ff007c0c */ /* 0x001fda000bf05270 */
[----:B------:R-:W-:Y:S05]  /*0030*/  @!P0 EXIT ;  /* 0x000000000000894d */ /* 0x000fea0003800000 */
[----:B------:R-:W0:Y:S01]  /*0040*/  S2R R15, SR_TID.X ;  /* 0x00000000000f7919 */ /* 0x000e220000002100 */
[----:B------:R-:W0:Y:S01]  /*0050*/  LDCU UR7, c[0x0][0x360] ;  /* 0x00006c00ff0777ac */ /* 0x000e220008000800 */
[----:B------:R-:W1:Y:S01]  /*0060*/  S2UR UR6, SR_CgaCtaId ;  /* 0x00000000000679c3 */ /* 0x000e620000008800 */
[----:B------:R-:W-:Y:S01]  /*0070*/  HFMA2 R31, -RZ, RZ, 0, 0 ;  /* 0x00000000ff1f7431 */ /* 0x000fe200000001ff */
[----:B------:R-:W0:Y:S01]  /*0080*/  S2R R2, SR_TID.Y ;  /* 0x0000000000027919 */ /* 0x000e220000002200 */
[----:B------:R-:W2:Y:S01]  /*0090*/  LDCU UR8, c[0x0][0x364] ;  /* 0x00006c80ff0877ac */ /* 0x000ea20008000800 */
[----:B------:R-:W3:Y:S01]  /*00a0*/  S2R R11, SR_CTAID.X ;  /* 0x00000000000b7919 */ /* 0x000ee20000002500 */
[----:B------:R-:W-:Y:S02]  /*00b0*/  UMOV UR4, 0x400 ;  /* 0x0000040000047882 */ /* 0x000fe40000000000 */
[----:B------:R-:W-:Y:S02]  /*00c0*/  UIADD3 UR5, UPT, UPT, UR4, 0x2000, URZ ;  /* 0x0000200004057890 */ /* 0x000fe4000fffe0ff */
[----:B-1----:R-:W-:-:S02]  /*00d0*/  ULEA UR4, UR6, UR4, 0x18 ;  /* 0x0000000406047291 */ /* 0x002fc4000f8ec0ff */
[----:B------:R-:W-:Y:S01]  /*00e0*/  ULEA UR5, UR6, UR5, 0x18 ;  /* 0x0000000506057291 */ /* 0x000fe2000f8ec0ff */
[C---:B0-----:R-:W-:Y:S01]  /*00f0*/  IMAD R0, R2.reuse, UR7, R15 ;  /* 0x0000000702007c24 */ /* 0x041fe2000f8e020f */
[----:B--2---:R-:W-:Y:S02]  /*0100*/  IADD3 R2, PT, PT, R2, UR8, RZ ;  /* 0x0000000802027c10 */ /* 0x004fe4000fffe0ff */
[----:B---3--:R-:W-:-:S03]  /*0110*/  SHF.L.U32 R11, R11, 0x7, RZ ;  /* 0x000000070b0b7819 */ /* 0x008fc600000006ff */
[C---:B------:R-:W-:Y:S01]  /*0120*/  IMAD R3, R2.reuse, UR7, R15 ;  /* 0x0000000702037c24 */ /* 0x040fe2000f8e020f */
[----:B------:R-:W-:Y:S02]  /*0130*/  SHF.R.U32.HI R4, RZ, 0x7, R0 ;  /* 0x00000007ff047819 */ /* 0x000fe40000011600 */
[----:B------:R-:W-:Y:S02]  /*0140*/  IADD3 R2, PT, PT, R2, UR8, RZ ;  /* 0x0000000802027c10 */ /* 0x000fe4000fffe0ff */
[----:B------:R-:W-:Y:S01]  /*0150*/  LOP3.LUT R0, R0, 0x7f, RZ, 0xc0, !PT ;  /* 0x0000007f00007812 */ /* 0x000fe200078ec0ff */
[----:B------:R-:W-:Y:S01]  /*0160*/  IMAD R5, R4, UR9, R11 ;  /* 0x0000000904057c24 */ /* 0x000fe2000f8e020b */
[C---:B------:R-:W-:Y:S01]  /*0170*/  IADD3 R6, PT, PT, R2.reuse, UR8, RZ ;  /* 0x0000000802067c10 */ /* 0x040fe2000fffe0ff */
[--C-:B------:R-:W-:Y:S01]  /*0180*/  IMAD R4, R2, UR7, R15.reuse ;  /* 0x0000000702047c24 */ /* 0x100fe2000f8e020f */
[----:B------:R-:W-:Y:S02]  /*0190*/  SHF.L.U32 R3, R3, 0x2, RZ ;  /* 0x0000000203037819 */ /* 0x000fe400000006ff */
[----:B------:R-:W-:Y:S01]  /*01a0*/  IADD3 R0, PT, PT, R0, R5, RZ ;  /* 0x0000000500007210 */ /* 0x000fe20007ffe0ff */
[C---:B------:R-:W-:Y:S01]  /*01b0*/  IMAD R7, R6.reuse, UR7, R15 ;  /* 0x0000000706077c24 */ /* 0x040fe2000f8e020f */
[----:B------:R-:W-:-:S02]  /*01c0*/  IADD3 R6, PT, PT, R6, UR8, RZ ;  /* 0x0000000806067c10 */ /* 0x000fc4000fffe0ff */
[C---:B------:R-:W-:Y:S02]  /*01d0*/  LOP3.LUT R2, R3.reuse, 0xffffffc0, RZ, 0xc0, !PT ;  /* 0xffffffc003027812 */ /* 0x040fe400078ec0ff */
[C---:B------:R-:W-:Y:S01]  /*01e0*/  LOP3.LUT R5, R3.reuse, 0x3c, RZ, 0xc0, !PT ;  /* 0x0000003c03057812 */ /* 0x040fe200078ec0ff */
[----:B------:R-:W-:Y:S01]  /*01f0*/  IMAD R16, R6, UR7, R15 ;  /* 0x0000000706107c24 */ /* 0x000fe2000f8e020f */
[C---:B------:R-:W-:Y:S02]  /*0200*/  LOP3.LUT R8, R3.reuse, 0xfffffe00, RZ, 0xc0, !PT ;  /* 0xfffffe0003087812 */ /* 0x040fe400078ec0ff */
[----:B------:R-:W-:Y:S02]  /*0210*/  LOP3.LUT R3, R3, 0x1fc, RZ, 0xc0, !PT ;  /* 0x000001fc03037812 */ /* 0x000fe400078ec0ff */
[----:B------:R-:W-:Y:S02]  /*0220*/  SHF.L.U32 R4, R4, 0x2, RZ ;  /* 0x0000000204047819 */ /* 0x000fe400000006ff */
[----:B------:R-:W-:-:S02]  /*0230*/  SHF.L.U32 R10, R7, 0x2, RZ ;  /* 0x00000002070a7819 */ /* 0x000fc400000006ff */
[----:B------:R-:W-:Y:S02]  /*0240*/  IADD3 R2, PT, PT, R5, UR4, R2 ;  /* 0x0000000405027c10 */ /* 0x000fe4000fffe002 */
[----:B------:R-:W-:Y:S02]  /*0250*/  IADD3 R7, PT, PT, R6, UR8, RZ ;  /* 0x0000000806077c10 */ /* 0x000fe4000fffe0ff */
[----:B------:R-:W-:Y:S02]  /*0260*/  IADD3 R3, PT, PT, R3, UR5, R8 ;  /* 0x0000000503037c10 */ /* 0x000fe4000fffe008 */
[C---:B------:R-:W-:Y:S01]  /*0270*/  LOP3.LUT R5, R4.reuse, 0xffffffc0, RZ, 0xc0, !PT ;  /* 0xffffffc004057812 */ /* 0x040fe200078ec0ff */
[----:B------:R-:W-:Y:S01]  /*0280*/  IMAD R18, R7, UR7, R15 ;  /* 0x0000000707127c24 */ /* 0x000fe2000f8e020f */
[C---:B------:R-:W-:Y:S02]  /*0290*/  LOP3.LUT R6, R4.reuse, 0x3c, RZ, 0xc0, !PT ;  /* 0x0000003c04067812 */ /* 0x040fe400078ec0ff */
[----:B------:R-:W-:-:S02]  /*02a0*/  LOP3.LUT R8, R4, 0xfffffe00, RZ, 0xc0, !PT ;  /* 0xfffffe0004087812 */ /* 0x000fc400078ec0ff */
[----:B------:R-:W-:Y:S02]  /*02b0*/  LOP3.LUT R9, R4, 0x1fc, RZ, 0xc0, !PT ;  /* 0x000001fc04097812 */ /* 0x000fe400078ec0ff */
[----:B------:R-:W-:Y:S02]  /*02c0*/  IADD3 R4, PT, PT, R6, UR4, R5 ;  /* 0x0000000406047c10 */ /* 0x000fe4000fffe005 */
[----:B------:R-:W-:Y:S02]  /*02d0*/  IADD3 R5, PT, PT, R9, UR5, R8 ;  /* 0x0000000509057c10 */ /* 0x000fe4000fffe008 */
[----:B------:R-:W-:Y:S02]  /*02e0*/  IADD3 R8, PT, PT, R7, UR8, RZ ;  /* 0x0000000807087c10 */ /* 0x000fe4000fffe0ff */
[----:B------:R-:W-:Y:S02]  /*02f0*/  SHF.L.U32 R9, R16, 0x2, RZ ;  /* 0x0000000210097819 */ /* 0x000fe400000006ff */
[C---:B------:R-:W-:Y:S01]  /*0300*/  IADD3 R7, PT, PT, R8.reuse, UR8, RZ ;  /* 0x0000000808077c10 */ /* 0x040fe2000fffe0ff */
[----:B------:R-:W-:Y:S01]  /*0310*/  IMAD R20, R8, UR7, R15 ;  /* 0x0000000708147c24 */ /* 0x000fe2000f8e020f */
[----:B------:R-:W-:-:S02]  /*0320*/  LOP3.LUT R8, R9, 0xfffffe00, RZ, 0xc0, !PT ;  /* 0xfffffe0009087812 */ /* 0x000fc400078ec0ff */
[----:B------:R-:W-:Y:S01]  /*0330*/  LOP3.LUT R9, R9, 0x1fc, RZ, 0xc0, !PT ;  /* 0x000001fc09097812 */ /* 0x000fe200078ec0ff */
[----:B------:R-:W-:Y:S01]  /*0340*/  IMAD R22, R7, UR7, R15 ;  /* 0x0000000707167c24 */ /* 0x000fe2000f8e020f */
[C---:B------:R-:W-:Y:S02]  /*0350*/  LOP3.LUT R12, R10.reuse, 0xfffffe00, RZ, 0xc0, !PT ;  /* 0xfffffe000a0c7812 */ /* 0x040fe400078ec0ff */
[----:B------:R-:W-:Y:S02]  /*0360*/  LOP3.LUT R13, R10, 0x1fc, RZ, 0xc0, !PT ;  /* 0x000001fc0a0d7812 */ /* 0x000fe400078ec0ff */
[----:B------:R-:W-:Y:S02]  /*0370*/  IADD3 R7, PT, PT, R9, UR5, R8 ;  /* 0x0000000509077c10 */ /* 0x000fe4000fffe008 */
[----:B------:R-:W0:Y:S01]  /*0380*/  S2R R8, SR_CTAID.Y ;  /* 0x0000000000087919 */ /* 0x000e220000002600 */
[----:B------:R-:W-:Y:S02]  /*0390*/  IADD3 R6, PT, PT, R13, UR5, R12 ;  /* 0x000000050d067c10 */ /* 0x000fe4000fffe00c */
[----:B------:R-:W-:-:S02]  /*03a0*/  SHF.L.U32 R10, R18, 0x2, RZ ;  /* 0x00000002120a7819 */ /* 0x000fc400000006ff */
[----:B------:R-:W-:Y:S02]  /*03b0*/  SHF.R.U32.HI R12, RZ, 0x7, R20 ;  /* 0x00000007ff0c7819 */ /* 0x000fe40000011614 */
[C---:B------:R-:W-:Y:S02]  /*03c0*/  LOP3.LUT R9, R10.reuse, 0xfffffe00, RZ, 0xc0, !PT ;  /* 0xfffffe000a097812 */ /* 0x040fe400078ec0ff */
[----:B------:R-:W-:Y:S01]  /*03d0*/  LOP3.LUT R10, R10, 0x1fc, RZ, 0xc0, !PT ;  /* 0x000001fc0a0a7812 */ /* 0x000fe200078ec0ff */
[----:B------:R-:W-:Y:S01]  /*03e0*/  IMAD R26, R12, UR9, R11 ;  /* 0x000000090c1a7c24 */ /* 0x000fe2000f8e020b */
[C---:B------:R-:W-:Y:S02]  /*03f0*/  LOP3.LUT R13, R20.reuse, 0x7f, RZ, 0xc0, !PT ;  /* 0x0000007f140d7812 */ /* 0x040fe400078ec0ff */
[----:B------:R-:W-:Y:S02]  /*0400*/  SHF.R.U32.HI R24, RZ, 0x7, R22 ;  /* 0x00000007ff187819 */ /* 0x000fe40000011616 */
[----:B------:R-:W-:-:S02]  /*0410*/  SHF.L.U32 R14, R20, 0x2, RZ ;  /* 0x00000002140e7819 */ /* 0x000fc400000006ff */
[----:B------:R-:W-:Y:S01]  /*0420*/  SHF.L.U32 R15, R22, 0x2, RZ ;  /* 0x00000002160f7819 */ /* 0x000fe200000006ff */
[----:B------:R-:W-:Y:S01]  /*0430*/  IMAD R17, R24, UR9, R11 ;  /* 0x0000000918117c24 */ /* 0x000fe2000f8e020b */
[----:B------:R-:W-:Y:S01]  /*0440*/  IADD3 R9, PT, PT, R10, UR5, R9 ;  /* 0x000000050a097c10 */ /* 0x000fe2000fffe009 */
[----:B------:R-:W1:Y:S01]  /*0450*/  LDCU.64 UR8, c[0x0][0x358] ;  /* 0x00006b00ff0877ac */ /* 0x000e620008000a00 */
[----:B------:R-:W-:Y:S02]  /*0460*/  IADD3 R10, PT, PT, R13, R26, RZ ;  /* 0x0000001a0d0a7210 */ /* 0x000fe40007ffe0ff */
[----:B------:R-:W-:Y:S02]  /*0470*/  LEA R12, R12, UR5, 0x9 ;  /* 0x000000050c0c7c11 */ /* 0x000fe4000f8e48ff */
[----:B------:R-:W-:Y:S02]  /*0480*/  LOP3.LUT R13, R14, 0x1fc, RZ, 0xc0, !PT ;  /* 0x000001fc0e0d7812 */ /* 0x000fe400078ec0ff */
[----:B------:R-:W-:-:S02]  /*0490*/  LOP3.LUT R14, R22, 0x7f, RZ, 0xc0, !PT ;  /* 0x0000007f160e7812 */ /* 0x000fc400078ec0ff */
[----:B------:R-:W-:Y:S02]  /*04a0*/  LEA R24, R24, UR5, 0x9 ;  /* 0x0000000518187c11 */ /* 0x000fe4000f8e48ff */
[----:B------:R-:W-:Y:S02]  /*04b0*/  LOP3.LUT R15, R15, 0x1fc, RZ, 0xc0, !PT ;  /* 0x000001fc0f0f7812 */ /* 0x000fe400078ec0ff */
[----:B------:R-:W-:Y:S02]  /*04c0*/  IADD3 R11, PT, PT, R12, R13, RZ ;  /* 0x0000000d0c0b7210 */ /* 0x000fe40007ffe0ff */
[----:B------:R-:W-:Y:S02]  /*04d0*/  IADD3 R12, PT, PT, R14, R17, RZ ;  /* 0x000000110e0c7210 */ /* 0x000fe40007ffe0ff */
[----:B------:R-:W-:Y:S02]  /*04e0*/  IADD3 R13, PT, PT, R24, R15, RZ ;  /* 0x0000000f180d7210 */ /* 0x000fe40007ffe0ff */
[----:B------:R-:W-:-:S02]  /*04f0*/  SHF.R.U32.HI R15, RZ, 0x4, R16 ;  /* 0x00000004ff0f7819 */ /* 0x000fc40000011610 */
[----:B------:R-:W-:Y:S02]  /*0500*/  SHF.R.U32.HI R17, RZ, 0x4, R18 ;  /* 0x00000004ff117819 */ /* 0x000fe40000011612 */
[----:B------:R-:W-:Y:S02]  /*0510*/  SHF.R.U32.HI R19, RZ, 0x4, R20 ;  /* 0x00000004ff137819 */ /* 0x000fe40000011614 */
[----:B------:R-:W-:Y:S02]  /*0520*/  SHF.R.U32.HI R21, RZ, 0x4, R22 ;  /* 0x00000004ff157819 */ /* 0x000fe40000011616 */
[----:B------:R-:W-:Y:S02]  /*0530*/  MOV R14, RZ ;  /* 0x000000ff000e7202 */ /* 0x000fe40000000f00 */
[----:B------:R-:W-:Y:S02]  /*0540*/  LOP3.LUT R16, R16, 0xf, RZ, 0xc0, !PT ;  /* 0x0000000f10107812 */ /* 0x000fe400078ec0ff */
[----:B------:R-:W-:-:S02]  /*0550*/  LOP3.LUT R18, R18, 0xf, RZ, 0xc0, !PT ;  /* 0x0000000f12127812 */ /* 0x000fc400078ec0ff */
[----:B------:R-:W-:Y:S02]  /*0560*/  LOP3.LUT R20, R20, 0xf, RZ, 0xc0, !PT ;  /* 0x0000000f14147812 */ /* 0x000fe400078ec0ff */
[----:B01----:R-:W-:-:S07]  /*0570*/  LOP3.LUT R22, R22, 0xf, RZ, 0xc0, !PT ;  /* 0x0000000f16167812 */ /* 0x003fce00078ec0ff */
.L_x_64:
[----:B------:R-:W0:Y:S02]  /*0580*/  LDCU UR4, c[0x0][0x398] ;  /* 0x00007300ff0477ac */ /* 0x000e240008000800 */
[----:B0-----:R-:W-:-:S09]  /*0590*/  UISETP.NE.AND UP0, UPT, UR4, URZ, UPT ;  /* 0x000000ff0400728c */ /* 0x001fd2000bf05270 */
[----:B------:R-:W-:Y:S05]  /*05a0*/  BRA.U !UP0, `(.L_x_60) ;  /* 0x0000006508b07547 */ /* 0x000fea000b800000 */
[----:B------:R-:W0:Y:S01]  /*05b0*/  S2R R23, SR_TID.Y ;  /* 0x0000000000177919 */ /* 0x000e220000002200 */
[----:B------:R-:W1:Y:S01]  /*05c0*/  LDCU UR5, c[0x0][0x360] ;  /* 0x00006c00ff0577ac */ /* 0x000e620008000800 */
[----:B------:R-:W2:Y:S01]  /*05d0*/  S2UR UR4, SR_CTAID.X ;  /* 0x00000000000479c3 */ /* 0x000ea20000002500 */
[----:B------:R-:W-:Y:S01]  /*05e0*/  BSSY.RECONVERGENT B0, `(.L_x_60) ;  /* 0x0000668000007945 */ /* 0x000fe20003800200 */
[----:B------:R-:W1:Y:S01]  /*05f0*/  S2R R34, SR_TID.X ;  /* 0x0000000000227919 */ /* 0x000e620000002100 */
[----:B------:R-:W0:Y:S01]  /*0600*/  LDCU UR6, c[0x0][0x364] ;  /* 0x00006c80ff0677ac */ /* 0x000e220008000800 */
[----:B------:R-:W-:-:S04]  /*0610*/  MOV R160, RZ ;  /* 0x000000ff00a07202 */ /* 0x000fc80000000f00 */
[----:B------:R-:W3:Y:S01]  /*0620*/  LDC R35, c[0x0][0x39c] ;  /* 0x0000e700ff237b82 */ /* 0x000ee20000000800 */
[----:B--2---:R-:W-:Y:S01]  /*0630*/  USHF.L.U32 UR4, UR4, 0x7, URZ ;  /* 0x0000000704047899 */ /* 0x004fe200080006ff */
[----:B0-----:R-:W-:-:S04]  /*0640*/  IADD3 R23, PT, PT, R23, UR6, RZ ;  /* 0x0000000617177c10 */ /* 0x001fc8000fffe0ff */
[C---:B------:R-:W-:Y:S01]  /*0650*/  IADD3 R25, PT, PT, R23.reuse, UR6, RZ ;  /* 0x0000000617197c10 */ /* 0x040fe2000fffe0ff */
[----:B-1----:R-:W-:-:S03]  /*0660*/  IMAD R23, R23, UR5, R34 ;  /* 0x0000000517177c24 */ /* 0x002fc6000f8e0222 */
[C---:B------:R-:W-:Y:S01]  /*0670*/  IADD3 R26, PT, PT, R25.reuse, UR6, RZ ;  /* 0x00000006191a7c10 */ /* 0x040fe2000fffe0ff */
[--C-:B------:R-:W-:Y:S01]  /*0680*/  IMAD R25, R25, UR5, R34.reuse ;  /* 0x0000000519197c24 */ /* 0x100fe2000f8e0222 */
[----:B------:R-:W-:Y:S02]  /*0690*/  SHF.R.U32.HI R24, RZ, 0x7, R23 ;  /* 0x00000007ff187819 */ /* 0x000fe40000011617 */
[C---:B------:R-:W-:Y:S01]  /*06a0*/  IADD3 R28, PT, PT, R26.reuse, UR6, RZ ;  /* 0x000000061a1c7c10 */ /* 0x040fe2000fffe0ff */
[--C-:B------:R-:W-:Y:S01]  /*06b0*/  IMAD R27, R26, UR5, R34.reuse ;  /* 0x000000051a1b7c24 */ /* 0x100fe2000f8e0222 */
[----:B------:R-:W-:Y:S01]  /*06c0*/  LOP3.LUT R23, R23, 0x7f, RZ, 0xc0, !PT ;  /* 0x0000007f17177812 */ /* 0x000fe200078ec0ff */
[----:B---3--:R-:W-:Y:S01]  /*06d0*/  IMAD R24, R24, R35, UR4 ;  /* 0x0000000418187e24 */ /* 0x008fe2000f8e0223 */
[C---:B------:R-:W-:Y:S01]  /*06e0*/  IADD3 R30, PT, PT, R28.reuse, UR6, RZ ;  /* 0x000000061c1e7c10 */ /* 0x040fe2000fffe0ff */
[----:B------:R-:W-:Y:S01]  /*06f0*/  IMAD R29, R28, UR5, R34 ;  /* 0x000000051c1d7c24 */ /* 0x000fe2000f8e0222 */
[----:B------:R-:W-:-:S02]  /*0700*/  SHF.R.U32.HI R26, RZ, 0x7, R25 ;  /* 0x00000007ff1a7819 */ /* 0x000fc40000011619 */
[----:B------:R-:W-:Y:S01]  /*0710*/  SHF.R.U32.HI R28, RZ, 0x7, R27 ;  /* 0x00000007ff1c7819 */ /* 0x000fe2000001161b */
[----:B------:R-:W-:Y:S01]  /*0720*/  IMAD R32, R30, UR5, R34 ;  /* 0x000000051e207c24 */ /* 0x000fe2000f8e0222 */
[----:B------:R-:W-:Y:S02]  /*0730*/  SHF.R.U32.HI R30, RZ, 0x7, R29 ;  /* 0x00000007ff1e7819 */ /* 0x000fe4000001161d */
[----:B------:R-:W-:Y:S01]  /*0740*/  IADD3 R23, PT, PT, R31, R24, R23 ;  /* 0x000000181f177210 */ /* 0x000fe20007ffe017 */
[-C--:B------:R-:W-:Y:S01]  /*0750*/  IMAD R24, R26, R35.reuse, UR4 ;  /* 0x000000041a187e24 */ /* 0x080fe2000f8e0223 */
[----:B------:R-:W-:Y:S01]  /*0760*/  SHF.R.U32.HI R33, RZ, 0x7, R32 ;  /* 0x00000007ff217819 */ /* 0x000fe20000011620 */
[-C--:B------:R-:W-:Y:S01]  /*0770*/  IMAD R28, R28, R35.reuse, UR4 ;  /* 0x000000041c1c7e24 */ /* 0x080fe2000f8e0223 */
[----:B------:R-:W-:Y:S01]  /*0780*/  LOP3.LUT R25, R25, 0x7f, RZ, 0xc0, !PT ;  /* 0x0000007f19197812 */ /* 0x000fe200078ec0ff */
[-C--:B------:R-:W-:Y:S01]  /*0790*/  IMAD R26, R30, R35.reuse, UR4 ;  /* 0x000000041e1a7e24 */ /* 0x080fe2000f8e0223 */
[----:B------:R-:W-:Y:S01]  /*07a0*/  LOP3.LUT R27, R27, 0x7f, RZ, 0xc0, !PT ;  /* 0x0000007f1b1b7812 */ /* 0x000fe200078ec0ff */
[----:B------:R-:W-:Y:S01]  /*07b0*/  IMAD R30, R33, R35, UR4 ;  /* 0x00000004211e7e24 */ /* 0x000fe2000f8e0223 */
[----:B------:R-:W-:Y:S01]  /*07c0*/  LOP3.LUT R29, R29, 0x7f, RZ, 0xc0, !PT ;  /* 0x0000007f1d1d7812 */ /* 0x000fe200078ec0ff */
[----:B------:R-:W-:Y:S01]  /*07d0*/  HFMA2 R33, -RZ, RZ, 0, 0 ;  /* 0x00000000ff217431 */ /* 0x000fe200000001ff */
[----:B------:R-:W-:-:S02]  /*07e0*/  LOP3.LUT R32, R32, 0x7f, RZ, 0xc0, !PT ;  /* 0x0000007f20207812 */ /* 0x000fc400078ec0ff */
[C---:B------:R-:W-:Y:S02]  /*07f0*/  IADD3 R24, PT, PT, R31.reuse, R24, R25 ;  /* 0x000000181f187210 */ /* 0x040fe40007ffe019 */
[C---:B------:R-:W-:Y:S02]  /*0800*/  IADD3 R25, PT, PT, R31.reuse, R28, R27 ;  /* 0x0000001c1f197210 */ /* 0x040fe40007ffe01b */
[C---:B------:R-:W-:Y:S02]  /*0810*/  IADD3 R26, PT, PT, R31.reuse, R26, R29 ;  /* 0x0000001a1f1a7210 */ /* 0x040fe40007ffe01d */
[----:B------:R-:W-:Y:S02]  /*0820*/  IADD3 R27, PT, PT, R31, R30, R32 ;  /* 0x0000001e1f1b7210 */ /* 0x000fe40007ffe020 */
[-C--:B------:R-:W-:Y:S02]  /*0830*/  IADD3 R28, PT, PT, R0, R31.reuse, RZ ;  /* 0x0000001f001c7210 */ /* 0x080fe40007ffe0ff */
[----:B------:R-:W-:-:S02]  /*0840*/  IADD3 R29, PT, PT, R10, R31, RZ ;  /* 0x0000001f0a1d7210 */ /* 0x000fc40007ffe0ff */
[----:B------:R-:W-:Y:S02]  /*0850*/  IADD3 R30, PT, PT, R31, UR4, R34 ;  /* 0x000000041f1e7c10 */ /* 0x000fe4000fffe022 */
[----:B------:R-:W-:-:S07]  /*0860*/  IADD3 R31, PT, PT, R12, R31, RZ ;  /* 0x0000001f0c1f7210 */ /* 0x000fce0007ffe0ff */
.L_x_63:
[----:B------:R-:W0:Y:S01]  /*0870*/  S2R R161, SR_TID.Y ;  /* 0x0000000000a17919 */ /* 0x000e220000002200 */
[----:B------:R-:W1:Y:S01]  /*0880*/  LDC.64 R190, c[0x0][0x398] ;  /* 0x0000e600ffbe7b82 */ /* 0x000e620000000a00 */
[----:B0-----:R-:W-:-:S04]  /*0890*/  LEA R32, R8, R161, 0x7 ;  /* 0x000000a108207211 */ /* 0x001fc800078e38ff */
[----:B------:R-:W-:-:S04]  /*08a0*/  IADD3 R163, PT, PT, R32, R33, RZ ;  /* 0x0000002120a37210 */ /* 0x000fc80007ffe0ff */
[----:B-1----:R-:W-:-:S04]  /*08b0*/  ISETP.GE.AND P0, PT, R163, R190, PT ;  /* 0x000000bea300720c */ /* 0x002fc80003f06270 */
[----:B------:R-:W-:-:S13]  /*08c0*/  ISETP.GE.OR P0, PT, R30, R191, P0 ;  /* 0x000000bf1e00720c */ /* 0x000fda0000706670 */
[----:B------:R-:W-:Y:S05]  /*08d0*/  @P0 BRA `(.L_x_61) ;  /* 0x0000006000c40947 */ /* 0x000fea0003800000 */
[----:B------:R-:W0:Y:S01]  /*08e0*/  S2R R162, SR_TID.X ;  /* 0x0000000000a27919 */ /* 0x000e220000002100 */
[----:B------:R-:W0:Y:S01]  /*08f0*/  LDCU UR4, c[0x0][0x360] ;  /* 0x00006c00ff0477ac */ /* 0x000e220008000800 */
[----:B------:R-:W-:Y:S01]  /*0900*/  LEA R164, R8, R33, 0x7 ;  /* 0x0000002108a47211 */ /* 0x000fe200078e38ff */
[----:B------:R-:W-:Y:S01]  /*0910*/  HFMA2 R169, -RZ, RZ, 0, 0 ;  /* 0x00000000ffa97431 */ /* 0x000fe200000001ff */
[----:B------:R-:W-:Y:S01]  /*0920*/  CS2R R188, SRZ ;  /* 0x0000000000bc7805 */ /* 0x000fe2000001ff00 */
[----:B------:R-:W1:Y:S01]  /*0930*/  LDCU UR5, c[0x0][0x364] ;  /* 0x00006c80ff0577ac */ /* 0x000e620008000800 */
[----:B------:R-:W-:Y:S01]  /*0940*/  HFMA2 R173, -RZ, RZ, 0, 0 ;  /* 0x00000000ffad7431 */ /* 0x000fe200000001ff */
[----:B------:R-:W-:Y:S01]  /*0950*/  MOV R174, R31 ;  /* 0x0000001f00ae7202 */ /* 0x000fe20000000f00 */
[----:B------:R-:W-:Y:S01]  /*0960*/  HFMA2 R177, -RZ, RZ, 0, 0 ;  /* 0x00000000ffb17431 */ /* 0x000fe200000001ff */
[----:B------:R-:W2:Y:S01]  /*0970*/  LDCU UR6, c[0x0][0x3a0] ;  /* 0x00007400ff0677ac */ /* 0x000ea20008000800 */
[----:B------:R-:W-:Y:S01]  /*0980*/  HFMA2 R181, -RZ, RZ, 0, 0 ;  /* 0x00000000ffb57431 */ /* 0x000fe200000001ff */
[----:B------:R-:W-:Y:S01]  /*0990*/  MOV R176, R29 ;  /* 0x0000001d00b07202 */ /* 0x000fe20000000f00 */
        /* <DEDUP_REMOVED lines=9> */
[----:B------:R-:W-:-:S02]  /*0a30*/  MOV R186, R23 ;  /* 0x0000001700ba7202 */ /* 0x000fc40000000f00 */
[----:B------:R-:W-:Y:S02]  /*0a40*/  CS2R R242, SRZ ;  /* 0x0000000000f27805 */ /* 0x000fe4000001ff00 */
[----:B-1----:R-:W-:Y:S02]  /*0a50*/  IADD3 R37, PT, PT, R161, UR5, RZ ;  /* 0x00000005a1257c10 */ /* 0x002fe4000fffe0ff */
[----:B------:R-:W-:Y:S02]  /*0a60*/  CS2R R238, SRZ ;  /* 0x0000000000ee7805 */ /* 0x000fe4000001ff00 */
[----:B------:R-:W-:Y:S02]  /*0a70*/  MOV R166, R28 ;  /* 0x0000001c00a67202 */ /* 0x000fe40000000f00 */
[----:B------:R-:W-:Y:S02]  /*0a80*/  CS2R R192, SRZ ;  /* 0x0000000000c07805 */ /* 0x000fe4000001ff00 */
[----:B------:R-:W-:-:S02]  /*0a90*/  IADD3 R39, PT, PT, R37, UR5, RZ ;  /* 0x0000000525277c10 */ /* 0x000fc4000fffe0ff */
[----:B------:R-:W-:Y:S02]  /*0aa0*/  CS2R R194, SRZ ;  /* 0x0000000000c27805 */ /* 0x000fe4000001ff00 */
[----:B------:R-:W-:Y:S02]  /*0ab0*/  MOV R175, RZ ;  /* 0x000000ff00af7202 */ /* 0x000fe40000000f00 */
[----:B------:R-:W-:Y:S02]  /*0ac0*/  CS2R R196, SRZ ;  /* 0x0000000000c47805 */ /* 0x000fe4000001ff00 */
[C---:B------:R-:W-:Y:S01]  /*0ad0*/  IADD3 R33, PT, PT, R39.reuse, UR5, RZ ;  /* 0x0000000527217c10 */ /* 0x040fe2000fffe0ff */
[--C-:B0-----:R-:W-:Y:S01]  /*0ae0*/  IMAD R39, R39, UR4, R162.reuse ;  /* 0x0000000427277c24 */ /* 0x101fe2000f8e02a2 */
[----:B------:R-:W-:Y:S01]  /*0af0*/  MOV R179, RZ ;  /* 0x000000ff00b37202 */ /* 0x000fe20000000f00 */
[--C-:B------:R-:W-:Y:S01]  /*0b00*/  IMAD R35, R161, UR4, R162.reuse ;  /* 0x00000004a1237c24 */ /* 0x100fe2000f8e02a2 */
[----:B------:R-:W-:Y:S01]  /*0b10*/  MOV R183, RZ ;  /* 0x000000ff00b77202 */ /* 0x000fe20000000f00 */
[--C-:B------:R-:W-:Y:S01]  /*0b20*/  IMAD R33, R33, UR4, R162.reuse ;  /* 0x0000000421217c24 */ /* 0x100fe2000f8e02a2 */
[----:B------:R-:W-:Y:S01]  /*0b30*/  LEA.HI R168, R39, R164, RZ, 0x1c ;  /* 0x000000a427a87211 */ /* 0x000fe200078fe0ff */
[----:B------:R-:W-:Y:S01]  /*0b40*/  IMAD R37, R37, UR4, R162 ;  /* 0x0000000425257c24 */ /* 0x000fe2000f8e02a2 */
[----:B------:R-:W-:-:S02]  /*0b50*/  LOP3.LUT R39, R39, 0xf, RZ, 0xc0, !PT ;  /* 0x0000000f27277812 */ /* 0x000fc400078ec0ff */
[----:B------:R-:W-:Y:S02]  /*0b60*/  CS2R R222, SRZ ;  /* 0x0000000000de7805 */ /* 0x000fe4000001ff00 */
[CC--:B------:R-:W-:Y:S02]  /*0b70*/  LEA.HI R210, R33.reuse, R164.reuse, RZ, 0x1c ;  /* 0x000000a421d27211 */ /* 0x0c0fe400078fe0ff */
[----:B------:R-:W-:Y:S02]  /*0b80*/  CS2R R236, SRZ ;  /* 0x0000000000ec7805 */ /* 0x000fe4000001ff00 */
[----:B------:R-:W-:Y:S01]  /*0b90*/  LOP3.LUT R33, R33, 0xf, RZ, 0xc0, !PT ;  /* 0x0000000f21217812 */ /* 0x000fe200078ec0ff */
[----:B--2---:R-:W-:Y:S01]  /*0ba0*/  IMAD R168, R168, UR6, R39 ;  /* 0x00000006a8a87c24 */ /* 0x004fe2000f8e0227 */
[----:B------:R-:W-:Y:S02]  /*0bb0*/  LEA.HI R165, R35, R164, RZ, 0x1c ;  /* 0x000000a423a57211 */ /* 0x000fe400078fe0ff */
[----:B------:R-:W-:-:S02]  /*0bc0*/  CS2R R198, SRZ ;  /* 0x0000000000c67805 */ /* 0x000fc4000001ff00 */
[----:B------:R-:W-:Y:S01]  /*0bd0*/  LOP3.LUT R32, R35, 0xf, RZ, 0xc0, !PT ;  /* 0x0000000f23207812 */ /* 0x000fe200078ec0ff */
[----:B------:R-:W-:Y:S01]  /*0be0*/  IMAD R210, R210, UR6, R33 ;  /* 0x00000006d2d27c24 */ /* 0x000fe2000f8e0221 */
[CC--:B------:R-:W-:Y:S02]  /*0bf0*/  LEA.HI R167, R37.reuse, R164.reuse, RZ, 0x1c ;  /* 0x000000a425a77211 */ /* 0x0c0fe400078fe0ff */
[----:B------:R-:W-:Y:S02]  /*0c00*/  CS2R R200, SRZ ;  /* 0x0000000000c87805 */ /* 0x000fe4000001ff00 */
[----:B------:R-:W-:Y:S01]  /*0c10*/  LOP3.LUT R34, R37, 0xf, RZ, 0xc0, !PT ;  /* 0x0000000f25227812 */ /* 0x000fe200078ec0ff */
[----:B------:R-:W-:Y:S01]  /*0c20*/  IMAD R165, R165, UR6, R32 ;  /* 0x00000006a5a57c24 */ /* 0x000fe2000f8e0220 */
[----:B------:R-:W-:Y:S02]  /*0c30*/  IADD3 R33, PT, PT, R15, R164, RZ ;  /* 0x000000a40f217210 */ /* 0x000fe40007ffe0ff */
[----:B------:R-:W-:-:S02]  /*0c40*/  CS2R R202, SRZ ;  /* 0x0000000000ca7805 */ /* 0x000fc4000001ff00 */
[-C--:B------:R-:W-:Y:S01]  /*0c50*/  IADD3 R35, PT, PT, R17, R164.reuse, RZ ;  /* 0x000000a411237210 */ /* 0x080fe20007ffe0ff */
[----:B------:R-:W-:Y:S01]  /*0c60*/  IMAD R167, R167, UR6, R34 ;  /* 0x00000006a7a77c24 */ /* 0x000fe2000f8e0222 */
[-C--:B------:R-:W-:Y:S02]  /*0c70*/  IADD3 R37, PT, PT, R19, R164.reuse, RZ ;  /* 0x000000a413257210 */ /* 0x080fe40007ffe0ff */
[----:B------:R-:W-:Y:S02]  /*0c80*/  CS2R R204, SRZ ;  /* 0x0000000000cc7805 */ /* 0x000fe4000001ff00 */
[----:B------:R-:W-:Y:S02]  /*0c90*/  IADD3 R39, PT, PT, R21, R164, RZ ;  /* 0x000000a415277210 */ /* 0x000fe40007ffe0ff */
[----:B------:R-:W-:Y:S02]  /*0ca0*/  CS2R R206, SRZ ;  /* 0x0000000000ce7805 */ /* 0x000fe4000001ff00 */
[----:B------:R-:W-:-:S02]  /*0cb0*/  MOV R185, RZ ;  /* 0x000000ff00b97202 */ /* 0x000fc40000000f00 */
[----:B------:R-:W-:Y:S02]  /*0cc0*/  CS2R R208, SRZ ;  /* 0x0000000000d07805 */ /* 0x000fe4000001ff00 */
[----:B------:R-:W-:Y:S02]  /*0cd0*/  CS2R R220, SRZ ;  /* 0x0000000000dc7805 */ /* 0x000fe4000001ff00 */
[----:B------:R-:W-:Y:S02]  /*0ce0*/  CS2R R234, SRZ ;  /* 0x0000000000ea7805 */ /* 0x000fe4000001ff00 */
[----:B------:R-:W-:Y:S02]  /*0cf0*/  MOV R213, RZ ;  /* 0x000000ff00d57202 */ /* 0x000fe40000000f00 */
[----:B------:R-:W-:Y:S02]  /*0d00*/  CS2R R226, SRZ ;  /* 0x0000000000e27805 */ /* 0x000fe4000001ff00 */
[----:B------:R-:W-:-:S02]  /*0d10*/  MOV R217, RZ ;  /* 0x000000ff00d97202 */ /* 0x000fc40000000f00 */
[----:B------:R-:W-:Y:S02]  /*0d20*/  CS2R R232, SRZ ;  /* 0x0000000000e87805 */ /* 0x000fe4000001ff00 */
[----:B------:R-:W-:Y:S02]  /*0d30*/  CS2R R224, SRZ ;  /* 0x0000000000e07805 */ /* 0x000fe4000001ff00 */
[----:B------:R-:W-:Y:S02]  /*0d40*/  CS2R R228, SRZ ;  /* 0x0000000000e47805 */ /* 0x000fe4000001ff00 */
[----:B------:R-:W-:Y:S02]  /*0d50*/  CS2R R230, SRZ ;  /* 0x0000000000e67805 */ /* 0x000fe4000001ff00 */
[----:B------:R-:W-:Y:S02]  /*0d60*/  CS2R R248, SRZ ;  /* 0x0000000000f87805 */ /* 0x000fe4000001ff00 */
[----:B------:R-:W-:-:S02]  /*0d70*/  MOV R241, RZ ;  /* 0x000000ff00f17202 */ /* 0x000fc40000000f00 */
[----:B------:R-:W-:Y:S02]  /*0d80*/  CS2R R244, SRZ ;  /* 0x0000000000f47805 */ /* 0x000fe4000001ff00 */
[----:B------:R-:W-:Y:S02]  /*0d90*/  CS2R R246, SRZ ;  /* 0x0000000000f67805 */ /* 0x000fe4000001ff00 */
[----:B------:R-:W-:Y:S01]  /*0da0*/  MOV R190, RZ ;  /* 0x000000ff00be7202 */ /* 0x000fe20000000f00 */
[----:B------:R-:W-:Y:S02]  /*0db0*/  IMAD R212, R33, UR6, R16 ;  /* 0x0000000621d47c24 */ /* 0x000fe4000f8e0210 */
[----:B------:R-:W-:Y:S02]  /*0dc0*/  IMAD R214, R35, UR6, R18 ;  /* 0x0000000623d67c24 */ /* 0x000fe4000f8e0212 */
[----:B------:R-:W-:Y:S02]  /*0dd0*/  IMAD R216, R37, UR6, R20 ;  /* 0x0000000625d87c24 */ /* 0x000fe4000f8e0214 */
[----:B------:R-:W-:-:S07]  /*0de0*/  IMAD R170, R39, UR6, R22 ;  /* 0x0000000627aa7c24 */ /* 0x000fce000f8e0216 */
.L_x_62:
[----:B------:R-:W0:Y:S08]  /*0df0*/  LDC.64 R34, c[0x0][0x380] ;  /* 0x0000e000ff227b82 */ /* 0x000e300000000a00 */
[----:B------:R-:W1:Y:S01]  /*0e00*/  LDC.64 R32, c[0x0][0x388] ;  /* 0x0000e200ff207b82 */ /* 0x000e620000000a00 */
[----:B0-----:R-:W-:-:S04]  /*0e10*/  IMAD.WIDE.U32 R46, R165, 0x4, R34 ;  /* 0x00000004a52e7825 */ /* 0x001fc800078e0022 */
[--C-:B------:R-:W-:Y:S01]  /*0e20*/  IMAD.WIDE.U32 R50, R167, 0x4, R34.reuse ;  /* 0x00000004a7327825 */ /* 0x100fe200078e0022 */
[----:B------:R0:W2:Y:S03]  /*0e30*/  LDG.E R52, desc[UR8][R46.64] ;  /* 0x000000082e347981 */ /* 0x0000a6000c1e1900 */
[--C-:B------:R-:W-:Y:S01]  /*0e40*/  IMAD.WIDE.U32 R40, R168, 0x4, R34.reuse ;  /* 0x00000004a8287825 */ /* 0x100fe200078e0022 */
[----:B------:R-:W3:Y:S03]  /*0e50*/  LDG.E R53, desc[UR8][R50.64] ;  /* 0x0000000832357981 */ /* 0x000ee6000c1e1900 */
[--C-:B------:R-:W-:Y:S01]  /*0e60*/  IMAD.WIDE.U32 R38, R210, 0x4, R34.reuse ;  /* 0x00000004d2267825 */ /* 0x100fe200078e0022 */
[----:B------:R-:W4:Y:S03]  /*0e70*/  LDG.E R55, desc[UR8][R40.64] ;  /* 0x0000000828377981 */ /* 0x000f26000c1e1900 */
[--C-:B------:R-:W-:Y:S01]  /*0e80*/  IMAD.WIDE.U32 R48, R212, 0x4, R34.reuse ;  /* 0x00000004d4307825 */ /* 0x100fe200078e0022 */
[----:B------:R5:W4:Y:S03]  /*0e90*/  LDG.E R54, desc[UR8][R38.64] ;  /* 0x0000000826367981 */ /* 0x000b26000c1e1900 */
[--C-:B------:R-:W-:Y:S01]  /*0ea0*/  IMAD.WIDE.U32 R42, R214, 0x4, R34.reuse ;  /* 0x00000004d62a7825 */ /* 0x100fe200078e0022 */
[----:B------:R5:W4:Y:S03]  /*0eb0*/  LDG.E R56, desc[UR8][R48.64] ;  /* 0x0000000830387981 */ /* 0x000b26000c1e1900 */
[--C-:B------:R-:W-:Y:S01]  /*0ec0*/  IMAD.WIDE.U32 R36, R216, 0x4, R34.reuse ;  /* 0x00000004d8247825 */ /* 0x100fe200078e0022 */
[----:B------:R5:W4:Y:S03]  /*0ed0*/  LDG.E R57, desc[UR8][R42.64] ;  /* 0x000000082a397981 */ /* 0x000b26000c1e1900 */
[----:B------:R-:W-:-:S02]  /*0ee0*/  IMAD.WIDE.U32 R34, R170, 0x4, R34 ;  /* 0x00000004aa227825 */ /* 0x000fc400078e0022 */
[----:B------:R5:W4:Y:S02]  /*0ef0*/  LDG.E R36, desc[UR8][R36.64] ;  /* 0x0000000824247981 */ /* 0x000b24000c1e1900 */
[--C-:B-1----:R-:W-:Y:S02]  /*0f00*/  IMAD.WIDE.U32 R44, R166, 0x4, R32.reuse ;  /* 0x00000004a62c7825 */ /* 0x102fe400078e0020 */
[----:B------:R1:W4:Y:S02]  /*0f10*/  LDG.E R58, desc[UR8][R34.64] ;  /* 0x00000008223a7981 */ /* 0x000324000c1e1900 */
[--C-:B0-----:R-:W-:Y:S02]  /*0f20*/  IMAD.WIDE.U32 R46, R186, 0x4, R32.reuse ;  /* 0x00000004ba2e7825 */ /* 0x101fe400078e0020 */
[----:B------:R-:W4:Y:S02]  /*0f30*/  LDG.E R44, desc[UR8][R44.64] ;  /* 0x000000082c2c7981 */ /* 0x000f24000c1e1900 */
[----:B-----5:R-:W-:-:S02]  /*0f40*/  IMAD.WIDE.U32 R38, R184, 0x4, R32 ;  /* 0x00000004b8267825 */ /* 0x020fc400078e0020 */
[----:B------:R-:W5:Y:S02]  /*0f50*/  LDG.E R46, desc[UR8][R46.64] ;  /* 0x000000082e2e7981 */ /* 0x000f64000c1e1900 */
[--C-:B------:R-:W-:Y:S02]  /*0f60*/  IMAD.WIDE.U32 R40, R182, 0x4, R32.reuse ;  /* 0x00000004b6287825 */ /* 0x100fe400078e0020 */
[----:B------:R-:W5:Y:S02]  /*0f70*/  LDG.E R38, desc[UR8][R38.64] ;  /* 0x0000000826267981 */ /* 0x000f64000c1e1900 */
[--C-:B------:R-:W-:Y:S02]  /*0f80*/  IMAD.WIDE.U32 R48, R180, 0x4, R32.reuse ;  /* 0x00000004b4307825 */ /* 0x100fe400078e0020 */
[----:B------:R0:W5:Y:S02]  /*0f90*/  LDG.E R59, desc[UR8][R40.64] ;  /* 0x00000008283b7981 */ /* 0x000164000c1e1900 */
[----:B------:R-:W-:-:S02]  /*0fa0*/  IMAD.WIDE.U32 R42, R178, 0x4, R32 ;  /* 0x00000004b22a7825 */ /* 0x000fc400078e0020 */
[----:B------:R-:W5:Y:S02]  /*0fb0*/  LDG.E R48, desc[UR8][R48.64] ;  /* 0x0000000830307981 */ /* 0x000f64000c1e1900 */
[--C-:B------:R-:W-:Y:S02]  /*0fc0*/  IMAD.WIDE.U32 R50, R176, 0x4, R32.reuse ;  /* 0x00000004b0327825 */ /* 0x100fe400078e0020 */
[----:B------:R-:W5:Y:S02]  /*0fd0*/  LDG.E R42, desc[UR8][R42.64] ;  /* 0x000000082a2a7981 */ /* 0x000f64000c1e1900 */
[----:B------:R-:W-:Y:S02]  /*0fe0*/  IMAD.WIDE.U32 R32, R174, 0x4, R32 ;  /* 0x00000004ae207825 */ /* 0x000fe400078e0020 */
[----:B------:R-:W5:Y:S04]  /*0ff0*/  LDG.E R50, desc[UR8][R50.64] ;  /* 0x0000000832327981 */ /* 0x000f68000c1e1900 */
[----:B------:R0:W5:Y:S01]  /*1000*/  LDG.E R60, desc[UR8][R32.64] ;  /* 0x00000008203c7981 */ /* 0x000162000c1e1900 */
[----:B------:R-:W1:Y:S01]  /*1010*/  LDC R218, c[0x0][0x360] ;  /* 0x0000d800ffda7b82 */ /* 0x000e620000000800 */
[----:B------:R-:W0:Y:S07]  /*1020*/  S2R R62, SR_CgaCtaId ;  /* 0x00000000003e7919 */ /* 0x000e2e0000008800 */
[----:B------:R-:W0:Y:S01]  /*1030*/  LDC R172, c[0x0][0x364] ;  /* 0x0000d900ffac7b82 */ /* 0x000e220000000800 */
[----:B------:R-:W-:Y:S01]  /*1040*/  MOV R37, 0x400 ;  /* 0x0000040000257802 */ /* 0x000fe20000000f00 */
[C---:B-1----:R-:W-:Y:S01]  /*1050*/  IMAD R34, R161.reuse, R218, R162 ;  /* 0x000000daa1227224 */ /* 0x042fe200078e02a2 */
[----:B0-----:R-:W-:-:S04]  /*1060*/  IADD3 R35, PT, PT, R161, R172, RZ ;  /* 0x000000aca1237210 */ /* 0x001fc80007ffe0ff */
[----:B------:R-:W-:Y:S02]  /*1070*/  IADD3 R35, PT, PT, R172, R35, R172 ;  /* 0x00000023ac237210 */ /* 0x000fe40007ffe0ac */
[----:B------:R-:W-:Y:S02]  /*1080*/  LEA R40, R62, R37, 0x18 ;  /* 0x000000253e287211 */ /* 0x000fe400078ec0ff */
[----:B------:R-:W-:Y:S01]  /*1090*/  SHF.L.U32 R34, R34, 0x2, RZ ;  /* 0x0000000222227819 */ /* 0x000fe200000006ff */
[----:B------:R-:W-:Y:S01]  /*10a0*/  IMAD R35, R35, R218, R162 ;  /* 0x000000da23237224 */ /* 0x000fe200078e02a2 */
[----:B------:R-:W-:Y:S02]  /*10b0*/  IADD3 R37, PT, PT, R37, 0x2000, RZ ;  /* 0x0000200025257810 */ /* 0x000fe40007ffe0ff */
[C---:B------:R-:W-:Y:S02]  /*10c0*/  LOP3.LUT R32, R34.reuse, 0xffffffc0, RZ, 0xc0, !PT ;  /* 0xffffffc022207812 */ /* 0x040fe400078ec0ff */
[----:B------:R-:W-:-:S02]  /*10d0*/  LOP3.LUT R33, R34, 0x3c, RZ, 0xc0, !PT ;  /* 0x0000003c22217812 */ /* 0x000fc400078ec0ff */
[----:B------:R-:W-:Y:S02]  /*10e0*/  LEA R47, R62, R37, 0x18 ;  /* 0x000000253e2f7211 */ /* 0x000fe400078ec0ff */
[----:B------:R-:W-:Y:S02]  /*10f0*/  SHF.L.U32 R35, R35, 0x2, RZ ;  /* 0x0000000223237819 */ /* 0x000fe400000006ff */
[C---:B------:R-:W-:Y:S02]  /*1100*/  LOP3.LUT R37, R34.reuse, 0xfffffe00, RZ, 0xc0, !PT ;  /* 0xfffffe0022257812 */ /* 0x040fe400078ec0ff */
[----:B------:R-:W-:Y:S02]  /*1110*/  LOP3.LUT R34, R34, 0x1fc, RZ, 0xc0, !PT ;  /* 0x000001fc22227812 */ /* 0x000fe400078ec0ff */
[----:B------:R-:W-:Y:S02]  /*1120*/  IADD3 R33, PT, PT, R33, R40, R32 ;  /* 0x0000002821217210 */ /* 0x000fe40007ffe020 */
[----:B------:R-:W-:-:S02]  /*1130*/  LOP3.LUT R32, R35, 0xffffffc0, RZ, 0xc0, !PT ;  /* 0xffffffc023207812 */ /* 0x000fc400078ec0ff */
[----:B------:R-:W-:Y:S02]  /*1140*/  LOP3.LUT R35, R35, 0x3c, RZ, 0xc0, !PT ;  /* 0x0000003c23237812 */ /* 0x000fe400078ec0ff */
[----:B------:R-:W-:Y:S02]  /*1150*/  IADD3 R45, PT, PT, R34, R47, R37 ;  /* 0x0000002f222d7210 */ /* 0x000fe40007ffe025 */
[-C--:B------:R-:W-:Y:S02]  /*1160*/  LEA R37, R15, R40.reuse, 0x6 ;  /* 0x000000280f257211 */ /* 0x080fe400078e30ff */
[-C--:B------:R-:W-:Y:S02]  /*1170*/  LEA R39, R17, R40.reuse, 0x6 ;  /* 0x0000002811277211 */ /* 0x080fe400078e30ff */
[-C--:B------:R-:W-:Y:S02]  /*1180*/  LEA R41, R19, R40.reuse, 0x6 ;  /* 0x0000002813297211 */ /* 0x080fe400078e30ff */
[----:B------:R-:W-:-:S02]  /*1190*/  IADD3 R35, PT, PT, R35, R40, R32 ;  /* 0x0000002823237210 */ /* 0x000fc40007ffe020 */
[-C--:B------:R-:W-:Y:S02]  /*11a0*/  LEA R43, R21, R40.reuse, 0x6 ;  /* 0x00000028152b7211 */ /* 0x080fe400078e30ff */
[----:B------:R-:W-:Y:S02]  /*11b0*/  LEA R37, R16, R37, 0x2 ;  /* 0x0000002510257211 */ /* 0x000fe400078e10ff */
[----:B------:R-:W-:Y:S02]  /*11c0*/  LEA R32, R18, R39, 0x2 ;  /* 0x0000002712207211 */ /* 0x000fe400078e10ff */
[----:B------:R-:W-:Y:S02]  /*11d0*/  LEA R41, R20, R41, 0x2 ;  /* 0x0000002914297211 */ /* 0x000fe400078e10ff */
[----:B------:R-:W-:Y:S02]  /*11e0*/  LEA R43, R22, R43, 0x2 ;  /* 0x0000002b162b7211 */ /* 0x000fe400078e10ff */
[----:B------:R-:W-:-:S04]  /*11f0*/  LEA R129, R161, R40, 0x6 ;  /* 0x00000028a1817211 */ /* 0x000fc800078e30ff */
[C---:B------:R-:W-:Y:S01]  /*1200*/  LEA R133, R172.reuse, R129, 0x6 ;  /* 0x00000081ac857211 */ /* 0x040fe200078e30ff */
[----:B------:R-:W-:Y:S05]  /*1210*/  WARPSYNC.ALL ;  /* 0x0000000000007948 */ /* 0x000fea0003800000 */
[----:B------:R-:W-:-:S04]  /*1220*/  LEA R137, R172, R133, 0x6 ;  /* 0x00000085ac897211 */ /* 0x000fc800078e30ff */
[----:B------:R-:W-:-:S04]  /*1230*/  LEA R141, R172, R137, 0x6 ;  /* 0x00000089ac8d7211 */ /* 0x000fc800078e30ff */
[----:B------:R-:W-:-:S04]  /*1240*/  LEA R145, R172, R141, 0x6 ;  /* 0x0000008dac917211 */ /* 0x000fc800078e30ff */
[----:B------:R-:W-:-:S04]  /*1250*/  LEA R149, R172, R145, 0x6 ;  /* 0x00000091ac957211 */ /* 0x000fc800078e30ff */
[----:B------:R-:W-:Y:S02]  /*1260*/  LEA R153, R172, R149, 0x6 ;  /* 0x00000095ac997211 */ /* 0x000fe400078e30ff */
[----:B------:R-:W-:Y:S02]  /*1270*/  LEA R240, R162, R47, 0x2 ;  /* 0x0000002fa2f07211 */ /* 0x000fe400078e10ff */
[----:B------:R-:W-:Y:S01]  /*1280*/  LEA R156, R172, R153, 0x6 ;  /* 0x00000099ac9c7211 */ /* 0x000fe200078e30ff */
[----:B--2---:R-:W-:Y:S04]  /*1290*/  STS [R33], R52 ;  /* 0x0000003421007388 */ /* 0x004fe80000000800 */
[----:B---3--:R-:W-:Y:S04]  /*12a0*/  STS [R2], R53 ;  /* 0x0000003502007388 */ /* 0x008fe80000000800 */
[----:B----4-:R-:W-:Y:S04]  /*12b0*/  STS [R4], R55 ;  /* 0x0000003704007388 */ /* 0x010fe80000000800 */
[----:B------:R-:W-:Y:S04]  /*12c0*/  STS [R35], R54 ;  /* 0x0000003623007388 */ /* 0x000fe80000000800 */
[----:B------:R-:W-:Y:S04]  /*12d0*/  STS [R37], R56 ;  /* 0x0000003825007388 */ /* 0x000fe80000000800 */
[----:B------:R-:W-:Y:S04]  /*12e0*/  STS [R32], R57 ;  /* 0x0000003920007388 */ /* 0x000fe80000000800 */
[----:B------:R-:W-:Y:S04]  /*12f0*/  STS [R41], R36 ;  /* 0x0000002429007388 */ /* 0x000fe80000000800 */
[----:B------:R-:W-:Y:S04]  /*1300*/  STS [R43], R58 ;  /* 0x0000003a2b007388 */ /* 0x000fe80000000800 */
[----:B------:R-:W-:Y:S04]  /*1310*/  STS [R45], R44 ;  /* 0x0000002c2d007388 */ /* 0x000fe80000000800 */
[----:B-----5:R-:W-:Y:S04]  /*1320*/  STS [R3], R46 ;  /* 0x0000002e03007388 */ /* 0x020fe80000000800 */
[----:B------:R-:W-:Y:S04]  /*1330*/  STS [R5], R38 ;  /* 0x0000002605007388 */ /* 0x000fe80000000800 */
[----:B------:R-:W-:Y:S04]  /*1340*/  STS [R6], R59 ;  /* 0x0000003b06007388 */ /* 0x000fe80000000800 */
[----:B------:R-:W-:Y:S04]  /*1350*/  STS [R7], R48 ;  /* 0x0000003007007388 */ /* 0x000fe80000000800 */
[----:B------:R-:W-:Y:S04]  /*1360*/  STS [R9], R42 ;  /* 0x0000002a09007388 */ /* 0x000fe80000000800 */
[----:B------:R-:W-:Y:S04]  /*1370*/  STS [R11], R50 ;  /* 0x000000320b007388 */ /* 0x000fe80000000800 */
[----:B------:R-:W-:Y:S01]  /*1380*/  STS [R13], R60 ;  /* 0x0000003c0d007388 */ /* 0x000fe20000000800 */
[----:B------:R-:W-:Y:S06]  /*1390*/  BAR.SYNC.DEFER_BLOCKING 0x0 ;  /* 0x0000000000007b1d */ /* 0x000fec0000010000 */
[----:B------:R-:W-:Y:S04]  /*13a0*/  LDS R65, [R240] ;  /* 0x00000000f0417984 */ /* 0x000fe80000000800 */
[----:B------:R-:W0:Y:S04]  /*13b0*/  LDS.128 R32, [R129] ;  /* 0x0000000081207984 */ /* 0x000e280000000c00 */
[----:B------:R-:W1:Y:S04]  /*13c0*/  LDS.128 R36, [R133] ;  /* 0x0000000085247984 */ /* 0x000e680000000c00 */
[----:B------:R-:W2:Y:S04]  /*13d0*/  LDS.128 R40, [R137] ;  /* 0x0000000089287984 */ /* 0x000ea80000000c00 */
[----:B------:R-:W3:Y:S04]  /*13e0*/  LDS.128 R44, [R141] ;  /* 0x000000008d2c7984 */ /* 0x000ee80000000c00 */
[----:B------:R-:W4:Y:S04]  /*13f0*/  LDS.128 R48, [R145] ;  /* 0x0000000091307984 */ /* 0x000f280000000c00 */
[----:B------:R-:W5:Y:S04]  /*1400*/  LDS.128 R52, [R149] ;  /* 0x0000000095347984 */ /* 0x000f680000000c00 */
[----:B------:R-:W5:Y:S04]  /*1410*/  LDS.128 R56, [R153] ;  /* 0x0000000099387984 */ /* 0x000f680000000c00 */
[----:B------:R-:W5:Y:S04]  /*1420*/  LDS.128 R60, [R156] ;  /* 0x000000009c3c7984 */ /* 0x000f680000000c00 */
[----:B------:R-:W5:Y:S04]  /*1430*/  LDS R96, [R240+0x200] ;  /* 0x00020000f0607984 */ /* 0x000f680000000800 */
[----:B------:R-:W5:Y:S04]  /*1440*/  LDS R99, [R240+0x400] ;  /* 0x00040000f0637984 */ /* 0x000f680000000800 */
[----:B------:R-:W5:Y:S01]  /*1450*/  LDS R98, [R240+0x600] ;  /* 0x00060000f0627984 */ /* 0x000f620000000800 */
[----:B0-----:R-:W-:Y:S01]  /*1460*/  FFMA R208, R32, R65, R208 ;  /* 0x0000004120d07223 */ /* 0x001fe200000000d0 */
[----:B-1----:R-:W-:-:S02]  /*1470*/  FFMA R196, R65, R36, R196 ;  /* 0x0000002441c47223 */ /* 0x002fc400000000c4 */
[----:B------:R-:W-:Y:S01]  /*1480*/  LDS R135, [R240+0x800] ;  /* 0x00080000f0877984 */ /* 0x000fe20000000800 */
[----:B--2---:R-:W-:-:S03]  /*1490*/  FFMA R100, R65, R40, R247 ;  /* 0x0000002841647223 */ /* 0x004fc600000000f7 */
[----:B------:R-:W-:Y:S01]  /*14a0*/  LDS.128 R68, [R133+0x10] ;  /* 0x0000100085447984 */ /* 0x000fe20000000c00 */
[----:B---3--:R-:W-:-:S03]  /*14b0*/  FFMA R102, R65, R44, R235 ;  /* 0x0000002c41667223 */ /* 0x008fc600000000eb */
[----:B------:R-:W-:Y:S01]  /*14c0*/  LDS.128 R72, [R137+0x10] ;  /* 0x0000100089487984 */ /* 0x000fe20000000c00 */
[----:B----4-:R-:W-:-:S03]  /*14d0*/  FFMA R104, R65, R48, R223 ;  /* 0x0000003041687223 */ /* 0x010fc600000000df */
[----:B------:R-:W-:Y:S01]  /*14e0*/  LDS.128 R76, [R141+0x10] ;  /* 0x000010008d4c7984 */ /* 0x000fe20000000c00 */
[----:B-----5:R-:W-:-:S03]  /*14f0*/  FFMA R106, R65, R52, R209 ;  /* 0x00000034416a7223 */ /* 0x020fc600000000d1 */
[----:B------:R-:W-:Y:S01]  /*1500*/  LDS.128 R80, [R145+0x10] ;  /* 0x0000100091507984 */ /* 0x000fe20000000c00 */
[----:B------:R-:W-:-:S03]  /*1510*/  FFMA R108, R65, R56, R197 ;  /* 0x00000038416c7223 */ /* 0x000fc600000000c5 */
[----:B------:R-:W-:Y:S01]  /*1520*/  LDS.128 R84, [R149+0x10] ;  /* 0x0000100095547984 */ /* 0x000fe20000000c00 */
[----:B------:R-:W-:-:S03]  /*1530*/  FFMA R110, R65, R60, R183 ;  /* 0x0000003c416e7223 */ /* 0x000fc600000000b7 */
[----:B------:R-:W-:Y:S04]  /*1540*/  LDS.128 R88, [R153+0x10] ;  /* 0x0000100099587984 */ /* 0x000fe80000000c00 */
[----:B------:R-:W0:Y:S04]  /*1550*/  LDS.128 R64, [R129+0x10] ;  /* 0x0000100081407984 */ /* 0x000e280000000c00 */
[----:B------:R-:W1:Y:S04]  /*1560*/  LDS.128 R92, [R156+0x10] ;  /* 0x000010009c5c7984 */ /* 0x000e680000000c00 */
[----:B------:R-:W2:Y:S01]  /*1570*/  LDS R128, [R240+0xa00] ;  /* 0x000a0000f0807984 */ /* 0x000ea20000000800 */
[C---:B------:R-:W-:Y:S01]  /*1580*/  FFMA R97, R96.reuse, R33, R208 ;  /* 0x0000002160617223 */ /* 0x040fe200000000d0 */
[C---:B------:R-:W-:Y:S01]  /*1590*/  FFMA R101, R96.reuse, R37, R196 ;  /* 0x0000002560657223 */ /* 0x040fe200000000c4 */
[C---:B------:R-:W-:Y:S01]  /*15a0*/  FFMA R103, R96.reuse, R41, R100 ;  /* 0x0000002960677223 */ /* 0x040fe20000000064 */
[C---:B------:R-:W-:Y:S01]  /*15b0*/  FFMA R105, R96.reuse, R45, R102 ;  /* 0x0000002d60697223 */ /* 0x040fe20000000066 */
[C---:B------:R-:W-:Y:S01]  /*15c0*/  FFMA R107, R96.reuse, R49, R104 ;  /* 0x00000031606b7223 */ /* 0x040fe20000000068 */
[C---:B------:R-:W-:Y:S01]  /*15d0*/  FFMA R109, R96.reuse, R53, R106 ;  /* 0x00000035606d7223 */ /* 0x040fe2000000006a */
[C---:B------:R-:W-:Y:S01]  /*15e0*/  FFMA R111, R96.reuse, R57, R108 ;  /* 0x00000039606f7223 */ /* 0x040fe2000000006c */
[----:B------:R-:W-:Y:S01]  /*15f0*/  FFMA R113, R96, R61, R110 ;  /* 0x0000003d60717223 */ /* 0x000fe2000000006e */
[----:B------:R-:W3:Y:S01]  /*1600*/  LDS R131, [R240+0xc00] ;  /* 0x000c0000f0837984 */ /* 0x000ee20000000800 */
        /* <DEDUP_REMOVED lines=8> */
[----:B------:R-:W4:Y:S01]  /*1690*/  LDS R132, [R240+0xe00] ;  /* 0x000e0000f0847984 */ /* 0x000f220000000800 */
        /* <DEDUP_REMOVED lines=8> */
[----:B------:R-:W-:Y:S04]  /*1720*/  LDS R139, [R240+0x1000] ;  /* 0x00100000f08b7984 */ /* 0x000fe80000000800 */
[----:B------:R-:W5:Y:S04]  /*1730*/  LDS.128 R96, [R129+0x20] ;  /* 0x0000200081607984 */ /* 0x000f680000000c00 */
[----:B------:R-:W5:Y:S04]  /*1740*/  LDS.128 R104, [R137+0x20] ;  /* 0x0000200089687984 */ /* 0x000f680000000c00 */
[----:B------:R-:W5:Y:S04]  /*1750*/  LDS.128 R108, [R141+0x20] ;  /* 0x000020008d6c7984 */ /* 0x000f680000000c00 */
[----:B------:R-:W5:Y:S04]  /*1760*/  LDS.128 R112, [R145+0x20] ;  /* 0x0000200091707984 */ /* 0x000f680000000c00 */
[----:B------:R-:W5:Y:S04]  /*1770*/  LDS.128 R116, [R149+0x20] ;  /* 0x0000200095747984 */ /* 0x000f680000000c00 */
[----:B------:R-:W5:Y:S04]  /*1780*/  LDS.128 R124, [R156+0x20] ;  /* 0x000020009c7c7984 */ /* 0x000f680000000c00 */
[----:B------:R-:W5:Y:S04]  /*1790*/  LDS.128 R100, [R133+0x20] ;  /* 0x0000200085647984 */ /* 0x000f680000000c00 */
[----:B------:R-:W5:Y:S01]  /*17a0*/  LDS.128 R120, [R153+0x20] ;  /* 0x0000200099787984 */ /* 0x000f620000000c00 */
[----:B0-----:R-:W-:-:S03]  /*17b0*/  FFMA R143, R64, R135, R143 ;  /* 0x00000087408f7223 */ /* 0x001fc6000000008f */
[----:B------:R-:W0:Y:S01]  /*17c0*/  LDS R130, [R240+0x1200] ;  /* 0x00120000f0827984 */ /* 0x000e220000000800 */
[C---:B------:R-:W-:Y:S01]  /*17d0*/  FFMA R136, R135.reuse, R68, R134 ;  /* 0x0000004487887223 */ /* 0x040fe20000000086 */
[C---:B------:R-:W-:Y:S01]  /*17e0*/  FFMA R138, R135.reuse, R72, R147 ;  /* 0x00000048878a7223 */ /* 0x040fe20000000093 */
[C---:B------:R-:W-:Y:S01]  /*17f0*/  FFMA R140, R135.reuse, R76, R151 ;  /* 0x0000004c878c7223 */ /* 0x040fe20000000097 */
[C---:B------:R-:W-:Y:S01]  /*1800*/  FFMA R142, R135.reuse, R80, R155 ;  /* 0x00000050878e7223 */ /* 0x040fe2000000009b */
[C---:B------:R-:W-:Y:S01]  /*1810*/  FFMA R144, R135.reuse, R84, R157 ;  /* 0x0000005487907223 */ /* 0x040fe2000000009d */
[C---:B------:R-:W-:Y:S01]  /*1820*/  FFMA R146, R135.reuse, R88, R159 ;  /* 0x0000005887927223 */ /* 0x040fe2000000009f */
[----:B-1----:R-:W-:Y:S01]  /*1830*/  FFMA R148, R135, R92, R171 ;  /* 0x0000005c87947223 */ /* 0x002fe200000000ab */
[----:B------:R-:W-:Y:S04]  /*1840*/  LDS R197, [R240+0x1800] ;  /* 0x00180000f0c57984 */ /* 0x000fe80000000800 */
[----:B------:R-:W1:Y:S01]  /*1850*/  LDS R135, [R240+0x1400] ;  /* 0x00140000f0877984 */ /* 0x000e620000000800 */
[C---:B--2---:R-:W-:Y:S01]  /*1860*/  FFMA R134, R128.reuse, R65, R143 ;  /* 0x0000004180867223 */ /* 0x044fe2000000008f */
        /* <DEDUP_REMOVED lines=8> */
[----:B------:R-:W2:Y:S01]  /*18f0*/  LDS R128, [R240+0x1600] ;  /* 0x00160000f0807984 */ /* 0x000ea20000000800 */
        /* <DEDUP_REMOVED lines=16> */
[----:B-----5:R-:W-:Y:S01]  /*1a00*/  FFMA R143, R96, R139, R143 ;  /* 0x0000008b608f7223 */ /* 0x020fe2000000008f */
[C---:B------:R-:W-:Y:S01]  /*1a10*/  FFMA R136, R139.reuse, R104, R131 ;  /* 0x000000688b887223 */ /* 0x040fe20000000083 */
[C---:B------:R-:W-:Y:S01]  /*1a20*/  FFMA R138, R139.reuse, R108, R147 ;  /* 0x0000006c8b8a7223 */ /* 0x040fe20000000093 */
[C---:B------:R-:W-:Y:S01]  /*1a30*/  FFMA R140, R139.reuse, R112, R151 ;  /* 0x000000708b8c7223 */ /* 0x040fe20000000097 */
[C---:B------:R-:W-:Y:S01]  /*1a40*/  FFMA R142, R139.reuse, R116, R155 ;  /* 0x000000748b8e7223 */ /* 0x040fe2000000009b */
[C---:B------:R-:W-:Y:S01]  /*1a50*/  FFMA R146, R139.reuse, R124, R159 ;  /* 0x0000007c8b927223 */ /* 0x040fe2000000009f */
[C---:B------:R-:W-:Y:S01]  /*1a60*/  FFMA R134, R139.reuse, R100, R134 ;  /* 0x000000648b867223 */ /* 0x040fe20000000086 */
[----:B------:R-:W-:Y:S01]  /*1a70*/  FFMA R144, R139, R120, R157 ;  /* 0x000000788b907223 */ /* 0x000fe2000000009d */
[C---:B0-----:R-:W-:Y:S01]  /*1a80*/  FFMA R132, R130.reuse, R97, R143 ;  /* 0x0000006182847223 */ /* 0x041fe2000000008f */
[C---:B------:R-:W-:Y:S01]  /*1a90*/  FFMA R139, R130.reuse, R105, R136 ;  /* 0x00000069828b7223 */ /* 0x040fe20000000088 */
[C---:B------:R-:W-:Y:S01]  /*1aa0*/  FFMA R143, R130.reuse, R109, R138 ;  /* 0x0000006d828f7223 */ /* 0x040fe2000000008a */
[C---:B------:R-:W-:Y:S01]  /*1ab0*/  FFMA R147, R130.reuse, R113, R140 ;  /* 0x0000007182937223 */ /* 0x040fe2000000008c */
[C---:B------:R-:W-:Y:S01]  /*1ac0*/  FFMA R151, R130.reuse, R117, R142 ;  /* 0x0000007582977223 */ /* 0x040fe2000000008e */
[C---:B------:R-:W-:Y:S01]  /*1ad0*/  FFMA R157, R130.reuse, R125, R146 ;  /* 0x0000007d829d7223 */ /* 0x040fe20000000092 */
[C---:B------:R-:W-:Y:S01]  /*1ae0*/  FFMA R131, R130.reuse, R101, R134 ;  /* 0x0000006582837223 */ /* 0x040fe20000000086 */
[----:B------:R-:W-:Y:S01]  /*1af0*/  FFMA R155, R130, R121, R144 ;  /* 0x00000079829b7223 */ /* 0x000fe20000000090 */
        /* <DEDUP_REMOVED lines=16> */
[----:B------:R-:W0:Y:S04]  /*1c00*/  LDS.128 R132, [R133+0x30] ;  /* 0x0000300085847984 */ /* 0x000e280000000c00 */
[----:B------:R-:W1:Y:S04]  /*1c10*/  LDS.128 R128, [R129+0x30] ;  /* 0x0000300081807984 */ /* 0x000e680000000c00 */
[----:B------:R-:W2:Y:S04]  /*1c20*/  LDS.128 R136, [R137+0x30] ;  /* 0x0000300089887984 */ /* 0x000ea80000000c00 */
[----:B------:R-:W3:Y:S04]  /*1c30*/  LDS.128 R140, [R141+0x30] ;  /* 0x000030008d8c7984 */ /* 0x000ee80000000c00 */
[----:B------:R-:W4:Y:S04]  /*1c40*/  LDS.128 R144, [R145+0x30] ;  /* 0x0000300091907984 */ /* 0x000f280000000c00 */
[----:B------:R-:W5:Y:S04]  /*1c50*/  LDS.128 R148, [R149+0x30] ;  /* 0x0000300095947984 */ /* 0x000f680000000c00 */
[----:B------:R-:W5:Y:S04]  /*1c60*/  LDS.128 R152, [R153+0x30] ;  /* 0x0000300099987984 */ /* 0x000f680000000c00 */
[----:B------:R-:W5:Y:S01]  /*1c70*/  LDS.128 R156, [R156+0x30] ;  /* 0x000030009c9c7984 */ /* 0x000f620000000c00 */
[C---:B0-----:R-:W-:Y:S01]  /*1c80*/  FFMA R196, R197.reuse, R132, R196 ;  /* 0x00000084c5c47223 */ /* 0x041fe200000000c4 */
[----:B-1----:R-:W-:Y:S01]  /*1c90*/  FFMA R171, R128, R197, R171 ;  /* 0x000000c580ab7223 */ /* 0x002fe200000000ab */
[C---:B--2---:R-:W-:Y:S01]  /*1ca0*/  FFMA R247, R197.reuse, R136, R247 ;  /* 0x00000088c5f77223 */ /* 0x044fe200000000f7 */
[C---:B---3--:R-:W-:Y:S01]  /*1cb0*/  FFMA R235, R197.reuse, R140, R235 ;  /* 0x0000008cc5eb7223 */ /* 0x048fe200000000eb */
[C---:B----4-:R-:W-:Y:S01]  /*1cc0*/  FFMA R223, R197.reuse, R144, R223 ;  /* 0x00000090c5df7223 */ /* 0x050fe200000000df */
[C---:B-----5:R-:W-:Y:S01]  /*1cd0*/  FFMA R209, R197.reuse, R148, R209 ;  /* 0x00000094c5d17223 */ /* 0x060fe200000000d1 */
[C---:B------:R-:W-:Y:S01]  /*1ce0*/  FFMA R252, R197.reuse, R152, R252 ;  /* 0x00000098c5fc7223 */ /* 0x040fe200000000fc */
[----:B------:R-:W-:Y:S01]  /*1cf0*/  FFMA R208, R197, R156, R183 ;  /* 0x0000009cc5d07223 */ /* 0x000fe200000000b7 */
        /* <DEDUP_REMOVED lines=17> */
[----:B------:R-:W-:-:S04]  /*1e10*/  FFMA R250, R250, R158, R183 ;  /* 0x0000009efafa7223 */ /* 0x000fc800000000b7 */
[----:B------:R-:W-:Y:S01]  /*1e20*/  FFMA R183, R252, R159, R250 ;  /* 0x0000009ffcb77223 */ /* 0x000fe200000000fa */
[----:B------:R-:W-:Y:S01]  /*1e30*/  LEA R250, R218, R240, 0x2 ;  /* 0x000000f0dafa7211 */ /* 0x000fe200078e10ff */
[----:B------:R-:W-:-:S04]  /*1e40*/  FFMA R208, R252, R131, R171 ;  /* 0x00000083fcd07223 */ /* 0x000fc800000000ab */
[----:B------:R-:W0:Y:S01]  /*1e50*/  LDS R171, [R250] ;  /* 0x00000000faab7984 */ /* 0x000e220000000800 */
[C---:B------:R-:W-:Y:S01]  /*1e60*/  FFMA R196, R252.reuse, R135, R196 ;  /* 0x00000087fcc47223 */ /* 0x040fe200000000c4 */
[C---:B------:R-:W-:Y:S01]  /*1e70*/  FFMA R247, R252.reuse, R139, R247 ;  /* 0x0000008bfcf77223 */ /* 0x040fe200000000f7 */
[C---:B------:R-:W-:Y:S01]  /*1e80*/  FFMA R235, R252.reuse, R143, R235 ;  /* 0x0000008ffceb7223 */ /* 0x040fe200000000eb */
[C---:B------:R-:W-:Y:S01]  /*1e90*/  FFMA R223, R252.reuse, R147, R223 ;  /* 0x00000093fcdf7223 */ /* 0x040fe200000000df */
[C---:B------:R-:W-:Y:S01]  /*1ea0*/  FFMA R209, R252.reuse, R151, R209 ;  /* 0x00000097fcd17223 */ /* 0x040fe200000000d1 */
[----:B------:R-:W-:Y:S01]  /*1eb0*/  FFMA R197, R252, R155, R197 ;  /* 0x0000009bfcc57223 */ /* 0x000fe200000000c5 */
[-C--:B0-----:R-:W-:Y:S01]  /*1ec0*/  FFMA R206, R32, R171.reuse, R206 ;  /* 0x000000ab20ce7223 */ /* 0x081fe200000000ce */
[-C--:B------:R-:W-:Y:S01]  /*1ed0*/  FFMA R194, R36, R171.reuse, R194 ;  /* 0x000000ab24c27223 */ /* 0x080fe200000000c2 */
[-C--:B------:R-:W-:Y:S01]  /*1ee0*/  FFMA R245, R40, R171.reuse, R245 ;  /* 0x000000ab28f57223 */ /* 0x080fe200000000f5 */
[-C--:B------:R-:W-:Y:S01]  /*1ef0*/  FFMA R233, R44, R171.reuse, R233 ;  /* 0x000000ab2ce97223 */ /* 0x080fe200000000e9 */
[-C--:B------:R-:W-:Y:S01]  /*1f00*/  FFMA R240, R48, R171.reuse, R221 ;  /* 0x000000ab30f07223 */ /* 0x080fe200000000dd */
[-C--:B------:R-:W-:Y:S01]  /*1f10*/  FFMA R252, R52, R171.reuse, R207 ;  /* 0x000000ab34fc7223 */ /* 0x080fe200000000cf */
[-C--:B------:R-:W-:Y:S01]  /*1f20*/  FFMA R195, R56, R171.reuse, R195 ;  /* 0x000000ab38c37223 */ /* 0x080fe200000000c3 */
[----:B------:R-:W-:-:S02]  /*1f30*/  FFMA R181, R60, R171, R181 ;  /* 0x000000ab3cb57223 */ /* 0x000fc400000000b5 */
[----:B------:R-:W0:Y:S02]  /*1f40*/  LDS R171, [R250+0x200] ;  /* 0x00020000faab7984 */ /* 0x000e240000000800 */
[C---:B0-----:R-:W-:Y:S01]  /*1f50*/  FFMA R207, R171.reuse, R53, R252 ;  /* 0x00000035abcf7223 */ /* 0x041fe200000000fc */
[C---:B------:R-:W-:Y:S02]  /*1f60*/  FFMA R252, R171.reuse, R57, R195 ;  /* 0x00000039abfc7223 */ /* 0x040fe400000000c3 */
[----:B------:R-:W0:Y:S01]  /*1f70*/  LDS R195, [R250+0x400] ;  /* 0x00040000fac37984 */ /* 0x000e220000000800 */
[----:B------:R-:W-:-:S03]  /*1f80*/  FFMA R221, R171, R49, R240 ;  /* 0x00000031abdd7223 */ /* 0x000fc600000000f0 */
[----:B------:R-:W1:Y:S01]  /*1f90*/  LDS R240, [R250+0x600] ;  /* 0x00060000faf07984 */ /* 0x000e620000000800 */
        /* <DEDUP_REMOVED lines=13> */
[----:B------:R-:W0:Y:S01]  /*2070*/  LDS R195, [R250+0x800] ;  /* 0x00080000fac37984 */ /* 0x000e220000000800 */
[C---:B-1----:R-:W-:Y:S01]  /*2080*/  FFMA R171, R240.reuse, R35, R171 ;  /* 0x00000023f0ab7223 */ /* 0x042fe200000000ab */
[C---:B------:R-:W-:Y:S01]  /*2090*/  FFMA R194, R240.reuse, R39, R194 ;  /* 0x00000027f0c27223 */ /* 0x040fe200000000c2 */
[C---:B------:R-:W-:Y:S01]  /*20a0*/  FFMA R245, R240.reuse, R43, R245 ;  /* 0x0000002bf0f57223 */ /* 0x040fe200000000f5 */
[C---:B------:R-:W-:Y:S01]  /*20b0*/  FFMA R233, R240.reuse, R47, R233 ;  /* 0x0000002ff0e97223 */ /* 0x040fe200000000e9 */
[C---:B------:R-:W-:Y:S01]  /*20c0*/  FFMA R221, R240.reuse, R51, R221 ;  /* 0x00000033f0dd7223 */ /* 0x040fe200000000dd */
[C---:B------:R-:W-:Y:S01]  /*20d0*/  FFMA R207, R240.reuse, R55, R207 ;  /* 0x00000037f0cf7223 */ /* 0x040fe200000000cf */
[C---:B------:R-:W-:Y:S01]  /*20e0*/  FFMA R252, R240.reuse, R59, R252 ;  /* 0x0000003bf0fc7223 */ /* 0x040fe200000000fc */
[----:B------:R-:W-:Y:S02]  /*20f0*/  FFMA R181, R240, R63, R206 ;  /* 0x0000003ff0b57223 */ /* 0x000fe400000000ce */
[----:B------:R-:W1:Y:S01]  /*2100*/  LDS R240, [R250+0xa00] ;  /* 0x000a0000faf07984 */ /* 0x000e620000000800 */
[-C--:B0-----:R-:W-:Y:S01]  /*2110*/  FFMA R171, R64, R195.reuse, R171 ;  /* 0x000000c340ab7223 */ /* 0x081fe200000000ab */
[-C--:B------:R-:W-:Y:S01]  /*2120*/  FFMA R194, R68, R195.reuse, R194 ;  /* 0x000000c344c27223 */ /* 0x080fe200000000c2 */
[-C--:B------:R-:W-:Y:S01]  /*2130*/  FFMA R245, R72, R195.reuse, R245 ;  /* 0x000000c348f57223 */ /* 0x080fe200000000f5 */
[-C--:B------:R-:W-:Y:S01]  /*2140*/  FFMA R233, R76, R195.reuse, R233 ;  /* 0x000000c34ce97223 */ /* 0x080fe200000000e9 */
[-C--:B------:R-:W-:Y:S01]  /*2150*/  FFMA R221, R80, R195.reuse, R221 ;  /* 0x000000c350dd7223 */ /* 0x080fe200000000dd */
[-C--:B------:R-:W-:Y:S01]  /*2160*/  FFMA R207, R84, R195.reuse, R207 ;  /* 0x000000c354cf7223 */ /* 0x080fe200000000cf */
[-C--:B------:R-:W-:Y:S01]  /*2170*/  FFMA R252, R88, R195.reuse, R252 ;  /* 0x000000c358fc7223 */ /* 0x080fe200000000fc */
        /* <DEDUP_REMOVED lines=65> */
[-C--:B-1----:R-:W-:Y:S01]  /*2590*/  FFMA R171, R128, R195.reuse, R171 ;  /* 0x000000c380ab7223 */ /* 0x082fe200000000ab */
[-C--:B------:R-:W-:Y:S01]  /*25a0*/  FFMA R194, R132, R195.reuse, R194 ;  /* 0x000000c384c27223 */ /* 0x080fe200000000c2 */
[-C--:B------:R-:W-:Y:S01]  /*25b0*/  FFMA R245, R136, R195.reuse, R245 ;  /* 0x000000c388f57223 */ /* 0x080fe200000000f5 */
[-C--:B------:R-:W-:Y:S01]  /*25c0*/  FFMA R233, R140, R195.reuse, R233 ;  /* 0x000000c38ce97223 */ /* 0x080fe200000000e9 */
[-C--:B------:R-:W-:Y:S01]  /*25d0*/  FFMA R221, R144, R195.reuse, R221 ;  /* 0x000000c390dd7223 */ /* 0x080fe200000000dd */
[-C--:B------:R-:W-:Y:S01]  /*25e0*/  FFMA R207, R148, R195.reuse, R207 ;  /* 0x000000c394cf7223 */ /* 0x080fe200000000cf */
[-C--:B------:R-:W-:Y:S01]  /*25f0*/  FFMA R252, R152, R195.reuse, R252 ;  /* 0x000000c398fc7223 */ /* 0x080fe200000000fc */
        /* <DEDUP_REMOVED lines=599> */
[----:B------:R-:W-:Y:S01]  /*4b70*/  FFMA R198, R252, R131, R171 ;  /* 0x00000083fcc67223 */ /* 0x000fe200000000ab */
[----:B------:R-:W-:-:S02]  /*4b80*/  LEA R171, R218, R250, 0x2 ;  /* 0x000000fadaab7211 */ /* 0x000fc400078e10ff */
[----:B------:R-:W-:-:S03]  /*4b90*/  FFMA R173, R252, R159, R240 ;  /* 0x0000009ffcad7223 */ /* 0x000fc600000000f0 */
[----:B------:R-:W0:Y:S02]  /*4ba0*/  LDS R240, [R171] ;  /* 0x00000000abf07984 */ /* 0x000e240000000800 */
[-C--:B0-----:R-:W-:Y:S01]  /*4bb0*/  FFMA R244, R32, R240.reuse, R244 ;  /* 0x000000f020f47223 */ /* 0x081fe200000000f4 */
[-C--:B------:R-:W-:Y:S01]  /*4bc0*/  FFMA R246, R36, R240.reuse, R246 ;  /* 0x000000f024f67223 */ /* 0x080fe200000000f6 */
[-C--:B------:R-:W-:Y:S01]  /*4bd0*/  FFMA R248, R40, R240.reuse, R248 ;  /* 0x000000f028f87223 */ /* 0x080fe200000000f8 */
[-C--:B------:R-:W-:Y:S01]  /*4be0*/  FFMA R232, R44, R240.reuse, R232 ;  /* 0x000000f02ce87223 */ /* 0x080fe200000000e8 */
[-C--:B------:R-:W-:Y:S01]  /*4bf0*/  FFMA R234, R48, R240.reuse, R234 ;  /* 0x000000f030ea7223 */ /* 0x080fe200000000ea */
[-C--:B------:R-:W-:Y:S01]  /*4c00*/  FFMA R236, R52, R240.reuse, R236 ;  /* 0x000000f034ec7223 */ /* 0x080fe200000000ec */
[-C--:B------:R-:W-:Y:S01]  /*4c10*/  FFMA R238, R56, R240.reuse, R238 ;  /* 0x000000f038ee7223 */ /* 0x080fe200000000ee */
        /* <DEDUP_REMOVED lines=136> */
[----:B------:R-:W-:-:S05]  /*54a0*/  LEA R240, R218, R171, 0x2 ;  /* 0x000000abdaf07211 */ /* 0x000fca00078e10ff */
[----:B------:R-:W0:Y:S02]  /*54b0*/  LDS R171, [R240] ;  /* 0x00000000f0ab7984 */ /* 0x000e240000000800 */
[-C--:B0-----:R-:W-:Y:S02]  /*54c0*/  FFMA R36, R36, R171.reuse, R224 ;  /* 0x000000ab24247223 */ /* 0x081fe400000000e0 */
[----:B------:R-:W0:Y:S01]  /*54d0*/  LDS R224, [R240+0x200] ;  /* 0x00020000f0e07984 */ /* 0x000e220000000800 */
[----:B------:R-:W-:-:S03]  /*54e0*/  FFMA R228, R40, R171, R228 ;  /* 0x000000ab28e47223 */ /* 0x000fc600000000e4 */
[----:B------:R-:W1:Y:S01]  /*54f0*/  LDS R40, [R240+0x400] ;  /* 0x00040000f0287984 */ /* 0x000e620000000800 */
[----:B------:R-:W-:-:S03]  /*5500*/  FFMA R222, R52, R171, R222 ;  /* 0x000000ab34de7223 */ /* 0x000fc600000000de */
[----:B------:R-:W2:Y:S01]  /*5510*/  LDS R52, [R240+0x600] ;  /* 0x00060000f0347984 */ /* 0x000ea20000000800 */
[-C--:B------:R-:W-:Y:S01]  /*5520*/  FFMA R32, R32, R171.reuse, R230 ;  /* 0x000000ab20207223 */ /* 0x080fe200000000e6 */
[-C--:B------:R-:W-:Y:S01]  /*5530*/  FFMA R60, R60, R171.reuse, R169 ;  /* 0x000000ab3c3c7223 */ /* 0x080fe200000000a9 */
[----:B------:R-:W-:Y:S02]  /*5540*/  FFMA R44, R44, R171, R226 ;  /* 0x000000ab2c2c7223 */ /* 0x000fe400000000e2 */
[C---:B0-----:R-:W-:Y:S02]  /*5550*/  FFMA R169, R224.reuse, R33, R32 ;  /* 0x00000021e0a97223 */ /* 0x041fe40000000020 */
[----:B------:R-:W0:Y:S01]  /*5560*/  LDS R33, [R240+0x800] ;  /* 0x00080000f0217984 */ /* 0x000e220000000800 */
[----:B------:R-:W-:-:S03]  /*5570*/  FFMA R37, R224, R37, R36 ;  /* 0x00000025e0257223 */ /* 0x000fc60000000024 */
[----:B------:R-:W3:Y:S01]  /*5580*/  LDS R32, [R240+0xa00] ;  /* 0x000a0000f0207984 */ /* 0x000ee20000000800 */
[----:B-1----:R-:W-:-:S03]  /*5590*/  FFMA R38, R40, R38, R37 ;  /* 0x0000002628267223 */ /* 0x002fc60000000025 */
[----:B------:R-:W1:Y:S01]  /*55a0*/  LDS R37, [R240+0xc00] ;  /* 0x000c0000f0257984 */ /* 0x000e620000000800 */
[----:B------:R-:W-:-:S03]  /*55b0*/  FFMA R169, R40, R34, R169 ;  /* 0x0000002228a97223 */ /* 0x000fc600000000a9 */
[----:B------:R-:W4:Y:S01]  /*55c0*/  LDS R34, [R240+0xe00] ;  /* 0x000e0000f0227984 */ /* 0x000f220000000800 */
[----:B--2---:R-:W-:-:S03]  /*55d0*/  FFMA R169, R52, R35, R169 ;  /* 0x0000002334a97223 */ /* 0x004fc600000000a9 */
[----:B------:R-:W2:Y:S01]  /*55e0*/  LDS R35, [R240+0x1000] ;  /* 0x00100000f0237984 */ /* 0x000ea20000000800 */
[----:B------:R-:W-:-:S03]  /*55f0*/  FFMA R48, R48, R171, R220 ;  /* 0x000000ab30307223 */ /* 0x000fc600000000dc */
[----:B------:R-:W5:Y:S01]  /*5600*/  LDS R36, [R240+0x1200] ;  /* 0x00120000f0247984 */ /* 0x000f620000000800 */
[----:B------:R-:W-:Y:S01]  /*5610*/  FFMA R56, R56, R171, R211 ;  /* 0x000000ab38387223 */ /* 0x000fe200000000d3 */
[C---:B------:R-:W-:Y:S01]  /*5620*/  FFMA R41, R224.reuse, R41, R228 ;  /* 0x00000029e0297223 */ /* 0x040fe200000000e4 */
[C---:B------:R-:W-:Y:S01]  /*5630*/  FFMA R45, R224.reuse, R45, R44 ;  /* 0x0000002de02d7223 */ /* 0x040fe2000000002c */
[C---:B------:R-:W-:Y:S01]  /*5640*/  FFMA R49, R224.reuse, R49, R48 ;  /* 0x00000031e0317223 */ /* 0x040fe20000000030 */
[C---:B------:R-:W-:Y:S01]  /*5650*/  FFMA R53, R224.reuse, R53, R222 ;  /* 0x00000035e0357223 */ /* 0x040fe200000000de */
[C---:B------:R-:W-:Y:S01]  /*5660*/  FFMA R57, R224.reuse, R57, R56 ;  /* 0x00000039e0397223 */ /* 0x040fe20000000038 */
        /* <DEDUP_REMOVED lines=13> */
[----:B0-----:R-:W-:Y:S01]  /*5740*/  FFMA R169, R64, R33, R169 ;  /* 0x0000002140a97223 */ /* 0x001fe200000000a9 */
[----:B------:R-:W-:Y:S01]  /*5750*/  FFMA R63, R52, R63, R40 ;  /* 0x0000003f343f7223 */ /* 0x000fe20000000028 */
[-C--:B------:R-:W-:Y:S01]  /*5760*/  FFMA R68, R68, R33.reuse, R39 ;  /* 0x0000002144447223 */ /* 0x080fe20000000027 */
[----:B------:R-:W-:Y:S01]  /*5770*/  FFMA R72, R72, R33, R43 ;  /* 0x0000002148487223 */ /* 0x000fe2000000002b */
[----:B---3--:R-:W-:Y:S01]  /*5780*/  FFMA R38, R32, R65, R169 ;  /* 0x0000004120267223 */ /* 0x008fe200000000a9 */
[-C--:B------:R-:W-:Y:S01]  /*5790*/  FFMA R76, R76, R33.reuse, R47 ;  /* 0x000000214c4c7223 */ /* 0x080fe2000000002f */
[-C--:B------:R-:W-:Y:S01]  /*57a0*/  FFMA R80, R80, R33.reuse, R51 ;  /* 0x0000002150507223 */ /* 0x080fe20000000033 */
[-C--:B------:R-:W-:Y:S01]  /*57b0*/  FFMA R84, R84, R33.reuse, R55 ;  /* 0x0000002154547223 */ /* 0x080fe20000000037 */
[-C--:B------:R-:W-:Y:S01]  /*57c0*/  FFMA R88, R88, R33.reuse, R59 ;  /* 0x0000002158587223 */ /* 0x080fe2000000003b */
        /* <DEDUP_REMOVED lines=8> */
[----:B------:R-:W-:Y:S01]  /*5850*/  FFMA R93, R32, R93, R92 ;  /* 0x0000005d205d7223 */ /* 0x000fe2000000005c */
[C---:B-1----:R-:W-:Y:S02]  /*5860*/  FFMA R39, R37.reuse, R66, R38 ;  /* 0x0000004225277223 */ /* 0x042fe40000000026 */
[----:B------:R-:W1:Y:S01]  /*5870*/  LDS R38, [R240+0x1600] ;  /* 0x00160000f0267984 */ /* 0x000e620000000800 */
[C---:B------:R-:W-:Y:S01]  /*5880*/  FFMA R70, R37.reuse, R70, R69 ;  /* 0x0000004625467223 */ /* 0x040fe20000000045 */
[C---:B------:R-:W-:Y:S01]  /*5890*/  FFMA R74, R37.reuse, R74, R73 ;  /* 0x0000004a254a7223 */ /* 0x040fe20000000049 */
[C---:B------:R-:W-:Y:S01]  /*58a0*/  FFMA R78, R37.reuse, R78, R77 ;  /* 0x0000004e254e7223 */ /* 0x040fe2000000004d */
[C---:B------:R-:W-:Y:S01]  /*58b0*/  FFMA R82, R37.reuse, R82, R81 ;  /* 0x0000005225527223 */ /* 0x040fe20000000051 */
[C---:B------:R-:W-:Y:S01]  /*58c0*/  FFMA R86, R37.reuse, R86, R85 ;  /* 0x0000005625567223 */ /* 0x040fe20000000055 */
[C---:B------:R-:W-:Y:S01]  /*58d0*/  FFMA R90, R37.reuse, R90, R89 ;  /* 0x0000005a255a7223 */ /* 0x040fe20000000059 */
[----:B------:R-:W-:-:S02]  /*58e0*/  FFMA R94, R37, R94, R93 ;  /* 0x0000005e255e7223 */ /* 0x000fc4000000005d */
[----:B------:R-:W3:Y:S01]  /*58f0*/  LDS R37, [R240+0x1800] ;  /* 0x00180000f0257984 */ /* 0x000ee20000000800 */
[C---:B----4-:R-:W-:Y:S01]  /*5900*/  FFMA R39, R34.reuse, R67, R39 ;  /* 0x0000004322277223 */ /* 0x050fe20000000027 */
[C---:B------:R-:W-:Y:S01]  /*5910*/  FFMA R71, R34.reuse, R71, R70 ;  /* 0x0000004722477223 */ /* 0x040fe20000000046 */
[C---:B------:R-:W-:Y:S01]  /*5920*/  FFMA R75, R34.reuse, R75, R74 ;  /* 0x0000004b224b7223 */ /* 0x040fe2000000004a */
[C---:B------:R-:W-:Y:S01]  /*5930*/  FFMA R79, R34.reuse, R79, R78 ;  /* 0x0000004f224f7223 */ /* 0x040fe2000000004e */
[C---:B------:R-:W-:Y:S01]  /*5940*/  FFMA R83, R34.reuse, R83, R82 ;  /* 0x0000005322537223 */ /* 0x040fe20000000052 */
[C---:B------:R-:W-:Y:S01]  /*5950*/  FFMA R87, R34.reuse, R87, R86 ;  /* 0x0000005722577223 */ /* 0x040fe20000000056 */
[C---:B------:R-:W-:Y:S01]  /*5960*/  FFMA R91, R34.reuse, R91, R90 ;  /* 0x0000005b225b7223 */ /* 0x040fe2000000005a */
[----:B------:R-:W-:Y:S02]  /*5970*/  FFMA R95, R34, R95, R94 ;  /* 0x0000005f225f7223 */ /* 0x000fe4000000005e */
[----:B------:R-:W4:Y:S01]  /*5980*/  LDS R34, [R240+0x1a00] ;  /* 0x001a0000f0227984 */ /* 0x000f220000000800 */
[-C--:B--2---:R-:W-:Y:S01]  /*5990*/  FFMA R39, R96, R35.reuse, R39 ;  /* 0x0000002360277223 */ /* 0x084fe20000000027 */
[-C--:B------:R-:W-:Y:S01]  /*59a0*/  FFMA R100, R100, R35.reuse, R71 ;  /* 0x0000002364647223 */ /* 0x080fe20000000047 */
[-C--:B------:R-:W-:Y:S01]  /*59b0*/  FFMA R104, R104, R35.reuse, R75 ;  /* 0x0000002368687223 */ /* 0x080fe2000000004b */
[-C--:B------:R-:W-:Y:S01]  /*59c0*/  FFMA R108, R108, R35.reuse, R79 ;  /* 0x000000236c6c7223 */ /* 0x080fe2000000004f */
[-C--:B------:R-:W-:Y:S01]  /*59d0*/  FFMA R112, R112, R35.reuse, R83 ;  /* 0x0000002370707223 */ /* 0x080fe20000000053 */
[-C--:B------:R-:W-:Y:S01]  /*59e0*/  FFMA R116, R116, R35.reuse, R87 ;  /* 0x0000002374747223 */ /* 0x080fe20000000057 */
[-C--:B------:R-:W-:Y:S01]  /*59f0*/  FFMA R120, R120, R35.reuse, R91 ;  /* 0x0000002378787223 */ /* 0x080fe2000000005b */
[----:B------:R-:W-:-:S02]  /*5a00*/  FFMA R124, R124, R35, R95 ;  /* 0x000000237c7c7223 */ /* 0x000fc4000000005f */
[----:B------:R-:W2:Y:S01]  /*5a10*/  LDS R35, [R240+0x1c00] ;  /* 0x001c0000f0237984 */ /* 0x000ea20000000800 */
[C---:B-----5:R-:W-:Y:S01]  /*5a20*/  FFMA R32, R36.reuse, R97, R39 ;  /* 0x0000006124207223 */ /* 0x060fe20000000027 */
[C---:B------:R-:W-:Y:S01]  /*5a30*/  FFMA R101, R36.reuse, R101, R100 ;  /* 0x0000006524657223 */ /* 0x040fe20000000064 */
[C---:B------:R-:W-:Y:S01]  /*5a40*/  FFMA R105, R36.reuse, R105, R104 ;  /* 0x0000006924697223 */ /* 0x040fe20000000068 */
[C---:B------:R-:W-:Y:S01]  /*5a50*/  FFMA R109, R36.reuse, R109, R108 ;  /* 0x0000006d246d7223 */ /* 0x040fe2000000006c */
[C---:B------:R-:W-:Y:S01]  /*5a60*/  FFMA R113, R36.reuse, R113, R112 ;  /* 0x0000007124717223 */ /* 0x040fe20000000070 */
[C---:B------:R-:W-:Y:S01]  /*5a70*/  FFMA R117, R36.reuse, R117, R116 ;  /* 0x0000007524757223 */ /* 0x040fe20000000074 */
[C---:B------:R-:W-:Y:S01]  /*5a80*/  FFMA R121, R36.reuse, R121, R120 ;  /* 0x0000007924797223 */ /* 0x040fe20000000078 */
[----:B------:R-:W-:Y:S02]  /*5a90*/  FFMA R125, R36, R125, R124 ;  /* 0x0000007d247d7223 */ /* 0x000fe4000000007c */
[----:B------:R-:W5:Y:S01]  /*5aa0*/  LDS R36, [R240+0x1e00] ;  /* 0x001e0000f0247984 */ /* 0x000f620000000800 */
        /* <DEDUP_REMOVED lines=8> */
[----:B------:R-:W-:Y:S01]  /*5b30*/  IADD3 R188, PT, PT, R188, 0x1, RZ ;  /* 0x00000001bcbc7810 */ /* 0x000fe20007ffe0ff */
        /* <DEDUP_REMOVED lines=8> */
[----:B------:R-:W-:Y:S01]  /*5bc0*/  ISETP.NE.AND P0, PT, R188, 0x80, PT ;  /* 0x00000080bc00780c */ /* 0x000fe20003f05270 */
[-C--:B---3--:R-:W-:Y:S01]  /*5bd0*/  FFMA R128, R128, R37.reuse, R99 ;  /* 0x0000002580807223 */ /* 0x088fe20000000063 */
[-C--:B------:R-:W-:Y:S01]  /*5be0*/  FFMA R132, R132, R37.reuse, R103 ;  /* 0x0000002584847223 */ /* 0x080fe20000000067 */
[-C--:B------:R-:W-:Y:S01]  /*5bf0*/  FFMA R136, R136, R37.reuse, R107 ;  /* 0x0000002588887223 */ /* 0x080fe2000000006b */
[-C--:B------:R-:W-:Y:S01]  /*5c00*/  FFMA R140, R140, R37.reuse, R111 ;  /* 0x000000258c8c7223 */ /* 0x080fe2000000006f */
[-C--:B------:R-:W-:Y:S01]  /*5c10*/  FFMA R144, R144, R37.reuse, R115 ;  /* 0x0000002590907223 */ /* 0x080fe20000000073 */
[-C--:B------:R-:W-:Y:S01]  /*5c20*/  FFMA R148, R148, R37.reuse, R119 ;  /* 0x0000002594947223 */ /* 0x080fe20000000077 */
[-C--:B------:R-:W-:Y:S01]  /*5c30*/  FFMA R152, R152, R37.reuse, R123 ;  /* 0x0000002598987223 */ /* 0x080fe2000000007b */
        /* <DEDUP_REMOVED lines=23> */
[C---:B-----5:R-:W-:Y:S01]  /*5db0*/  FFMA R230, R36.reuse, R131, R130 ;  /* 0x0000008324e67223 */ /* 0x060fe20000000082 */
[C---:B------:R-:W-:Y:S01]  /*5dc0*/  FFMA R224, R36.reuse, R135, R134 ;  /* 0x0000008724e07223 */ /* 0x040fe20000000086 */
[C---:B------:R-:W-:Y:S01]  /*5dd0*/  FFMA R228, R36.reuse, R139, R138 ;  /* 0x0000008b24e47223 */ /* 0x040fe2000000008a */
[C---:B------:R-:W-:Y:S01]  /*5de0*/  FFMA R226, R36.reuse, R143, R142 ;  /* 0x0000008f24e27223 */ /* 0x040fe2000000008e */
[C---:B------:R-:W-:Y:S01]  /*5df0*/  FFMA R220, R36.reuse, R147, R146 ;  /* 0x0000009324dc7223 */ /* 0x040fe20000000092 */
[C---:B------:R-:W-:Y:S01]  /*5e00*/  FFMA R222, R36.reuse, R151, R150 ;  /* 0x0000009724de7223 */ /* 0x040fe20000000096 */
[C---:B------:R-:W-:Y:S01]  /*5e10*/  FFMA R211, R36.reuse, R155, R154 ;  /* 0x0000009b24d37223 */ /* 0x040fe2000000009a */
[----:B------:R-:W-:Y:S01]  /*5e20*/  FFMA R169, R36, R159, R158 ;  /* 0x0000009f24a97223 */ /* 0x000fe2000000009e */
[----:B------:R-:W-:-:S02]  /*5e30*/  IADD3 R170, PT, PT, R170, 0x10, RZ ;  /* 0x00000010aaaa7810 */ /* 0x000fc40007ffe0ff */
[----:B------:R-:W-:Y:S02]  /*5e40*/  IADD3 R216, PT, PT, R216, 0x10, RZ ;  /* 0x00000010d8d87810 */ /* 0x000fe40007ffe0ff */
[----:B------:R-:W-:Y:S02]  /*5e50*/  IADD3 R214, PT, PT, R214, 0x10, RZ ;  /* 0x00000010d6d67810 */ /* 0x000fe40007ffe0ff */
[----:B------:R-:W-:Y:S02]  /*5e60*/  IADD3 R212, PT, PT, R212, 0x10, RZ ;  /* 0x00000010d4d47810 */ /* 0x000fe40007ffe0ff */
[----:B------:R-:W-:Y:S02]  /*5e70*/  IADD3 R210, PT, PT, R210, 0x10, RZ ;  /* 0x00000010d2d27810 */ /* 0x000fe40007ffe0ff */
[----:B------:R-:W-:Y:S02]  /*5e80*/  IADD3 R168, PT, PT, R168, 0x10, RZ ;  /* 0x00000010a8a87810 */ /* 0x000fe40007ffe0ff */
[----:B------:R-:W-:-:S02]  /*5e90*/  IADD3 R167, PT, PT, R167, 0x10, RZ ;  /* 0x00000010a7a77810 */ /* 0x000fc40007ffe0ff */
[----:B------:R-:W-:Y:S02]  /*5ea0*/  IADD3 R165, PT, PT, R165, 0x10, RZ ;  /* 0x00000010a5a57810 */ /* 0x000fe40007ffe0ff */
[C---:B------:R-:W-:Y:S02]  /*5eb0*/  LEA R166, R191.reuse, R166, 0x4 ;  /* 0x000000a6bfa67211 */ /* 0x040fe400078e20ff */
[C---:B------:R-:W-:Y:S02]  /*5ec0*/  LEA R186, R191.reuse, R186, 0x4 ;  /* 0x000000babfba7211 */ /* 0x040fe400078e20ff */
[C---:B------:R-:W-:Y:S02]  /*5ed0*/  LEA R184, R191.reuse, R184, 0x4 ;  /* 0x000000b8bfb87211 */ /* 0x040fe400078e20ff */
[C---:B------:R-:W-:Y:S02]  /*5ee0*/  LEA R182, R191.reuse, R182, 0x4 ;  /* 0x000000b6bfb67211 */ /* 0x040fe400078e20ff */
[----:B------:R-:W-:-:S02]  /*5ef0*/  LEA R180, R191, R180, 0x4 ;  /* 0x000000b4bfb47211 */ /* 0x000fc400078e20ff */
[C---:B------:R-:W-:Y:S02]  /*5f00*/  LEA R178, R191.reuse, R178, 0x4 ;  /* 0x000000b2bfb27211 */ /* 0x040fe400078e20ff */
[C---:B------:R-:W-:Y:S02]  /*5f10*/  LEA R176, R191.reuse, R176, 0x4 ;  /* 0x000000b0bfb07211 */ /* 0x040fe400078e20ff */
[----:B------:R-:W-:Y:S01]  /*5f20*/  LEA R174, R191, R174, 0x4 ;  /* 0x000000aebfae7211 */ /* 0x000fe200078e20ff */
[----:B------:R-:W-:Y:S06]  /*5f30*/  BAR.SYNC.DEFER_BLOCKING 0x0 ;  /* 0x0000000000007b1d */ /* 0x000fec0000010000 */
[----:B------:R-:W-:Y:S05]  /*5f40*/  @P0 BRA `(.L_x_62) ;  /* 0xffffffac00a80947 */ /* 0x000fea000383ffff */
[----:B------:R-:W0:Y:S01]  /*5f50*/  S2R R33, SR_TID.Y ;  /* 0x0000000000217919 */ /* 0x000e220000002200 */
[----:B------:R-:W-:Y:S01]  /*5f60*/  IMAD R163, R163, R191, R30 ;  /* 0x000000bfa3a37224 */ /* 0x000fe200078e021e */
[----:B0-----:R-:W-:-:S04]  /*5f70*/  IADD3 R33, PT, PT, R33, R172, RZ ;  /* 0x000000ac21217210 */ /* 0x001fc80007ffe0ff */
[----:B------:R-:W-:Y:S02]  /*5f80*/  IADD3 R35, PT, PT, R164, R33, RZ ;  /* 0x00000021a4237210 */ /* 0x000fe40007ffe0ff */
[----:B------:R-:W0:Y:S02]  /*5f90*/  LDC.64 R32, c[0x0][0x390] ;  /* 0x0000e400ff207b82 */ /* 0x000e240000000a00 */
[C---:B------:R-:W-:Y:S01]  /*5fa0*/  IADD3 R37, PT, PT, R35.reuse, R172, RZ ;  /* 0x000000ac23257210 */ /* 0x040fe20007ffe0ff */
[----:B------:R-:W-:-:S03]  /*5fb0*/  IMAD R49, R35, R191, R30 ;  /* 0x000000bf23317224 */ /* 0x000fc600078e021e */
[C---:B------:R-:W-:Y:S01]  /*5fc0*/  IADD3 R39, PT, PT, R37.reuse, R172, RZ ;  /* 0x000000ac25277210 */ /* 0x040fe20007ffe0ff */
[-CC-:B------:R-:W-:Y:S01]  /*5fd0*/  IMAD R51, R37, R191.reuse, R30.reuse ;  /* 0x000000bf25337224 */ /* 0x180fe200078e021e */
[----:B------:R-:W-:Y:S02]  /*5fe0*/  IADD3 R61, PT, PT, R49, R218, RZ ;  /* 0x000000da313d7210 */ /* 0x000fe40007ffe0ff */
[C---:B------:R-:W-:Y:S01]  /*5ff0*/  IADD3 R41, PT, PT, R39.reuse, R172, RZ ;  /* 0x000000ac27297210 */ /* 0x040fe20007ffe0ff */
[----:B------:R-:W-:-:S03]  /*6000*/  IMAD R53, R39, R191, R30 ;  /* 0x000000bf27357224 */ /* 0x000fc600078e021e */
[C---:B------:R-:W-:Y:S01]  /*6010*/  IADD3 R43, PT, PT, R41.reuse, R172, RZ ;  /* 0x000000ac292b7210 */ /* 0x040fe20007ffe0ff */
[----:B------:R-:W-:-:S03]  /*6020*/  IMAD R55, R41, R191, R30 ;  /* 0x000000bf29377224 */ /* 0x000fc600078e021e */
[C---:B------:R-:W-:Y:S01]  /*6030*/  IADD3 R45, PT, PT, R43.reuse, R172, RZ ;  /* 0x000000ac2b2d7210 */ /* 0x040fe20007ffe0ff */
[----:B------:R-:W-:-:S03]  /*6040*/  IMAD R57, R43, R191, R30 ;  /* 0x000000bf2b397224 */ /* 0x000fc600078e021e */
[C---:B------:R-:W-:Y:S01]  /*6050*/  IADD3 R172, PT, PT, R45.reuse, R172, RZ ;  /* 0x000000ac2dac7210 */ /* 0x040fe20007ffe0ff */
[----:B------:R-:W-:Y:S02]  /*6060*/  IMAD R59, R45, R191, R30 ;  /* 0x000000bf2d3b7224 */ /* 0x000fe400078e021e */
[C-C-:B0-----:R-:W-:Y:S01]  /*6070*/  IMAD.WIDE.U32 R34, R163.reuse, 0x4, R32.reuse ;  /* 0x00000004a3227825 */ /* 0x141fe200078e0020 */
[-C--:B------:R-:W-:Y:S02]  /*6080*/  IADD3 R163, PT, PT, R163, R218.reuse, RZ ;  /* 0x000000daa3a37210 */ /* 0x080fe40007ffe0ff */
[-C--:B------:R-:W-:Y:S01]  /*6090*/  IADD3 R123, PT, PT, R59, R218.reuse, RZ ;  /* 0x000000da3b7b7210 */ /* 0x080fe20007ffe0ff */
[--C-:B------:R-:W-:Y:S01]  /*60a0*/  IMAD.WIDE.U32 R36, R49, 0x4, R32.reuse ;  /* 0x0000000431247825 */ /* 0x100fe200078e0020 */
[----:B------:R0:W-:Y:S03]  /*60b0*/  STG.E desc[UR8][R34.64], R208 ;  /* 0x000000d022007986 */ /* 0x0001e6000c101908 */
[C---:B------:R-:W-:Y:S01]  /*60c0*/  IMAD.WIDE.U32 R38, R51.reuse, 0x4, R32 ;  /* 0x0000000433267825 */ /* 0x040fe200078e0020 */
[----:B------:R-:W-:Y:S01]  /*60d0*/  STG.E desc[UR8][R36.64], R196 ;  /* 0x000000c424007986 */ /* 0x000fe2000c101908 */
[----:B------:R-:W-:-:S02]  /*60e0*/  IADD3 R51, PT, PT, R51, R218, RZ ;  /* 0x000000da33337210 */ /* 0x000fc40007ffe0ff */
[----:B------:R-:W-:Y:S01]  /*60f0*/  IMAD R191, R172, R191, R30 ;  /* 0x000000bfacbf7224 */ /* 0x000fe200078e021e */
[----:B------:R-:W-:Y:S01]  /*6100*/  STG.E desc[UR8][R38.64], R247 ;  /* 0x000000f726007986 */ /* 0x000fe2000c101908 */
[C-C-:B------:R-:W-:Y:S01]  /*6110*/  IMAD.WIDE.U32 R40, R53.reuse, 0x4, R32.reuse ;  /* 0x0000000435287825 */ /* 0x140fe200078e0020 */
[-C--:B------:R-:W-:Y:S02]  /*6120*/  IADD3 R53, PT, PT, R53, R218.reuse, RZ ;  /* 0x000000da35357210 */ /* 0x080fe40007ffe0ff */
[-C--:B------:R-:W-:Y:S01]  /*6130*/  IADD3 R121, PT, PT, R191, R218.reuse, RZ ;  /* 0x000000dabf797210 */ /* 0x080fe20007ffe0ff */
[C-C-:B------:R-:W-:Y:S01]  /*6140*/  IMAD.WIDE.U32 R42, R55.reuse, 0x4, R32.reuse ;  /* 0x00000004372a7825 */ /* 0x140fe200078e0020 */
[----:B------:R1:W-:Y:S01]  /*6150*/  STG.E desc[UR8][R40.64], R235 ;  /* 0x000000eb28007986 */ /* 0x0003e2000c101908 */
[-C--:B------:R-:W-:Y:S02]  /*6160*/  IADD3 R55, PT, PT, R55, R218.reuse, RZ ;  /* 0x000000da37377210 */ /* 0x080fe40007ffe0ff */
[C-C-:B0-----:R-:W-:Y:S01]  /*6170*/  IMAD.WIDE.U32 R34, R163.reuse, 0x4, R32.reuse ;  /* 0x00000004a3227825 */ /* 0x141fe200078e0020 */
[-C--:B------:R-:W-:Y:S01]  /*6180*/  IADD3 R163, PT, PT, R163, R218.reuse, RZ ;  /* 0x000000daa3a37210 */ /* 0x080fe20007ffe0ff */
[----:B------:R0:W-:Y:S01]  /*6190*/  STG.E desc[UR8][R42.64], R223 ;  /* 0x000000df2a007986 */ /* 0x0001e2000c101908 */
[-C--:B------:R-:W-:Y:S01]  /*61a0*/  IADD3 R85, PT, PT, R121, R218.reuse, RZ ;  /* 0x000000da79557210 */ /* 0x080fe20007ffe0ff */
[C---:B------:R-:W-:Y:S01]  /*61b0*/  IMAD.WIDE.U32 R44, R57.reuse, 0x4, R32 ;  /* 0x00000004392c7825 */ /* 0x040fe200078e0020 */
[----:B------:R-:W-:-:S03]  /*61c0*/  IADD3 R57, PT, PT, R57, R218, RZ ;  /* 0x000000da39397210 */ /* 0x000fc60007ffe0ff */
[--C-:B------:R-:W-:Y:S01]  /*61d0*/  IMAD.WIDE.U32 R46, R59, 0x4, R32.reuse ;  /* 0x000000043b2e7825 */ /* 0x100fe200078e0020 */
[-C--:B-1----:R-:W-:Y:S01]  /*61e0*/  IADD3 R41, PT, PT, R163, R218.reuse, RZ ;  /* 0x000000daa3297210 */ /* 0x082fe20007ffe0ff */
[----:B------:R1:W-:Y:S02]  /*61f0*/  STG.E desc[UR8][R44.64], R209 ;  /* 0x000000d12c007986 */ /* 0x0003e4000c101908 */
[--C-:B------:R-:W-:Y:S02]  /*6200*/  IMAD.WIDE.U32 R48, R191, 0x4, R32.reuse ;  /* 0x00000004bf307825 */ /* 0x100fe400078e0020 */
[----:B------:R-:W-:Y:S02]  /*6210*/  STG.E desc[UR8][R46.64], R197 ;  /* 0x000000c52e007986 */ /* 0x000fe4000c101908 */
[C-C-:B------:R-:W-:Y:S01]  /*6220*/  IMAD.WIDE.U32 R36, R61.reuse, 0x4, R32.reuse ;  /* 0x000000043d247825 */ /* 0x140fe200078e0020 */
[-C--:B------:R-:W-:Y:S01]  /*6230*/  IADD3 R61, PT, PT, R61, R218.reuse, RZ ;  /* 0x000000da3d3d7210 */ /* 0x080fe20007ffe0ff */
[----:B------:R2:W-:Y:S02]  /*6240*/  STG.E desc[UR8][R48.64], R183 ;  /* 0x000000b730007986 */ /* 0x0005e4000c101908 */
[C-C-:B------:R-:W-:Y:S01]  /*6250*/  IMAD.WIDE.U32 R38, R51.reuse, 0x4, R32.reuse ;  /* 0x0000000433267825 */ /* 0x140fe200078e0020 */
[-C--:B------:R-:W-:Y:S01]  /*6260*/  IADD3 R51, PT, PT, R51, R218.reuse, RZ ;  /* 0x000000da33337210 */ /* 0x080fe20007ffe0ff */
[----:B------:R-:W-:Y:S02]  /*6270*/  STG.E desc[UR8][R34.64], R206 ;  /* 0x000000ce22007986 */ /* 0x000fe4000c101908 */
[C-C-:B0-----:R-:W-:Y:S01]  /*6280*/  IMAD.WIDE.U32 R42, R53.reuse, 0x4, R32.reuse ;  /* 0x00000004352a7825 */ /* 0x141fe200078e0020 */
[-C--:B------:R-:W-:Y:S01]  /*6290*/  IADD3 R53, PT, PT, R53, R218.reuse, RZ ;  /* 0x000000da35357210 */ /* 0x080fe20007ffe0ff */
[----:B------:R0:W-:Y:S02]  /*62a0*/  STG.E desc[UR8][R36.64], R194 ;  /* 0x000000c224007986 */ /* 0x0001e4000c101908 */
[C-C-:B-1----:R-:W-:Y:S01]  /*62b0*/  IMAD.WIDE.U32 R44, R55.reuse, 0x4, R32.reuse ;  /* 0x00000004372c7825 */ /* 0x142fe200078e0020 */
[-C--:B------:R-:W-:Y:S01]  /*62c0*/  IADD3 R55, PT, PT, R55, R218.reuse, RZ ;  /* 0x000000da37377210 */ /* 0x080fe20007ffe0ff */
[----:B------:R1:W-:Y:S01]  /*62d0*/  STG.E desc[UR8][R38.64], R245 ;  /* 0x000000f526007986 */ /* 0x0003e2000c101908 */
[----:B--2---:R-:W-:Y:S01]  /*62e0*/  IADD3 R49, PT, PT, R41, R218, RZ ;  /* 0x000000da29317210 */ /* 0x004fe20007ffe0ff */
[----:B------:R-:W-:-:S02]  /*62f0*/  IMAD.WIDE.U32 R46, R57, 0x4, R32 ;  /* 0x00000004392e7825 */ /* 0x000fc400078e0020 */
[----:B------:R-:W-:Y:S01]  /*6300*/  STG.E desc[UR8][R42.64], R233 ;  /* 0x000000e92a007986 */ /* 0x000fe2000c101908 */
[-C--:B------:R-:W-:Y:S01]  /*6310*/  IADD3 R63, PT, PT, R49, R218.reuse, RZ ;  /* 0x000000da313f7210 */ /* 0x080fe20007ffe0ff */
[--C-:B------:R-:W-:Y:S02]  /*6320*/  IMAD.WIDE.U32 R118, R61, 0x4, R32.reuse ;  /* 0x000000043d767825 */ /* 0x100fe400078e0020 */
[----:B------:R2:W-:Y:S01]  /*6330*/  STG.E desc[UR8][R44.64], R221 ;  /* 0x000000dd2c007986 */ /* 0x0005e2000c101908 */
[-C--:B------:R-:W-:Y:S01]  /*6340*/  IADD3 R65, PT, PT, R63, R218.reuse, RZ ;  /* 0x000000da3f417210 */ /* 0x080fe20007ffe0ff */
[--C-:B0-----:R-:W-:Y:S02]  /*6350*/  IMAD.WIDE.U32 R36, R41, 0x4, R32.reuse ;  /* 0x0000000429247825 */ /* 0x101fe400078e0020 */
[----:B------:R0:W-:Y:S01]  /*6360*/  STG.E desc[UR8][R46.64], R207 ;  /* 0x000000cf2e007986 */ /* 0x0001e2000c101908 */
[-C--:B------:R-:W-:Y:S01]  /*6370*/  IADD3 R67, PT, PT, R65, R218.reuse, RZ ;  /* 0x000000da41437210 */ /* 0x080fe20007ffe0ff */
[----:B------:R-:W-:Y:S01]  /*6380*/  IMAD.WIDE.U32 R40, R49, 0x4, R32 ;  /* 0x0000000431287825 */ /* 0x000fe200078e0020 */
[----:B------:R-:W-:-:S02]  /*6390*/  IADD3 R49, PT, PT, R61, R218, RZ ;  /* 0x000000da3d317210 */ /* 0x000fc40007ffe0ff */
[-C--:B------:R-:W-:Y:S01]  /*63a0*/  IADD3 R61, PT, PT, R51, R218.reuse, RZ ;  /* 0x000000da333d7210 */ /* 0x080fe20007ffe0ff */
[--C-:B-1----:R-:W-:Y:S01]  /*63b0*/  IMAD.WIDE.U32 R38, R63, 0x4, R32.reuse ;  /* 0x000000043f267825 */ /* 0x102fe200078e0020 */
[-C--:B------:R-:W-:Y:S02]  /*63c0*/  IADD3 R63, PT, PT, R49, R218.reuse, RZ ;  /* 0x000000da313f7210 */ /* 0x080fe40007ffe0ff */
[-C--:B------:R-:W-:Y:S01]  /*63d0*/  IADD3 R69, PT, PT, R61, R218.reuse, RZ ;  /* 0x000000da3d457210 */ /* 0x080fe20007ffe0ff */
[--C-:B--2---:R-:W-:Y:S01]  /*63e0*/  IMAD.WIDE.U32 R44, R65, 0x4, R32.reuse ;  /* 0x00000004412c7825 */ /* 0x104fe200078e0020 */
[-C--:B------:R-:W-:Y:S02]  /*63f0*/  IADD3 R73, PT, PT, R63, R218.reuse, RZ ;  /* 0x000000da3f497210 */ /* 0x080fe40007ffe0ff */
[-C--:B------:R-:W-:Y:S01]  /*6400*/  IADD3 R65, PT, PT, R53, R218.reuse, RZ ;  /* 0x000000da35417210 */ /* 0x080fe20007ffe0ff */
[----:B------:R-:W-:Y:S01]  /*6410*/  IMAD.WIDE.U32 R42, R49, 0x4, R32 ;  /* 0x00000004312a7825 */ /* 0x000fe200078e0020 */
[----:B------:R-:W-:-:S02]  /*6420*/  IADD3 R83, PT, PT, R73, R218, RZ ;  /* 0x000000da49537210 */ /* 0x000fc40007ffe0ff */
[-C--:B------:R-:W-:Y:S01]  /*6430*/  IADD3 R71, PT, PT, R65, R218.reuse, RZ ;  /* 0x000000da41477210 */ /* 0x080fe20007ffe0ff */
[--C-:B0-----:R-:W-:Y:S01]  /*6440*/  IMAD.WIDE.U32 R46, R53, 0x4, R32.reuse ;  /* 0x00000004352e7825 */ /* 0x101fe200078e0020 */
[-C--:B------:R-:W-:Y:S02]  /*6450*/  IADD3 R97, PT, PT, R83, R218.reuse, RZ ;  /* 0x000000da53617210 */ /* 0x080fe40007ffe0ff */
[-C--:B------:R-:W-:Y:S01]  /*6460*/  IADD3 R81, PT, PT, R71, R218.reuse, RZ ;  /* 0x000000da47517210 */ /* 0x080fe20007ffe0ff */
[--C-:B------:R-:W-:Y:S01]  /*6470*/  IMAD.WIDE.U32 R48, R61, 0x4, R32.reuse ;  /* 0x000000043d307825 */ /* 0x100fe200078e0020 */
[-C--:B------:R-:W-:Y:S02]  /*6480*/  IADD3 R79, PT, PT, R69, R218.reuse, RZ ;  /* 0x000000da454f7210 */ /* 0x080fe40007ffe0ff */
[-C--:B------:R-:W-:Y:S01]  /*6490*/  IADD3 R95, PT, PT, R81, R218.reuse, RZ ;  /* 0x000000da515f7210 */ /* 0x080fe20007ffe0ff */
[----:B------:R-:W-:Y:S01]  /*64a0*/  IMAD.WIDE.U32 R52, R67, 0x4, R32 ;  /* 0x0000000443347825 */ /* 0x000fe200078e0020 */
[----:B------:R-:W-:-:S02]  /*64b0*/  IADD3 R67, PT, PT, R55, R218, RZ ;  /* 0x000000da37437210 */ /* 0x000fc40007ffe0ff */
[-C--:B------:R-:W-:Y:S01]  /*64c0*/  IADD3 R93, PT, PT, R79, R218.reuse, RZ ;  /* 0x000000da4f5d7210 */ /* 0x080fe20007ffe0ff */
[--C-:B------:R-:W-:Y:S01]  /*64d0*/  IMAD.WIDE.U32 R60, R73, 0x4, R32.reuse ;  /* 0x00000004493c7825 */ /* 0x100fe200078e0020 */
        /* <DEDUP_REMOVED lines=9> */
[-C--:B------:R-:W-:Y:S01]  /*6570*/  IADD3 R63, PT, PT, R57, R218.reuse, RZ ;  /* 0x000000da393f7210 */ /* 0x080fe20007ffe0ff */
[----:B------:R0:W-:Y:S01]  /*6580*/  STG.E desc[UR8][R122.64], R195 ;  /* 0x000000c37a007986 */ /* 0x0001e2000c101908 */
[-C--:B------:R-:W-:Y:S01]  /*6590*/  IADD3 R109, PT, PT, R99, R218.reuse, RZ ;  /* 0x000000da636d7210 */ /* 0x080fe20007ffe0ff */
[--C-:B------:R-:W-:Y:S01]  /*65a0*/  IMAD.WIDE.U32 R120, R121, 0x4, R32.reuse ;  /* 0x0000000479787825 */ /* 0x100fe200078e0020 */
[-C--:B------:R-:W-:Y:S02]  /*65b0*/  IADD3 R75, PT, PT, R63, R218.reuse, RZ ;  /* 0x000000da3f4b7210 */ /* 0x080fe40007ffe0ff */
[-C--:B------:R-:W-:Y:S01]  /*65c0*/  IADD3 R105, PT, PT, R93, R218.reuse, RZ ;  /* 0x000000da5d697210 */ /* 0x080fe20007ffe0ff */
[----:B------:R-:W-:Y:S01]  /*65d0*/  IMAD.WIDE.U32 R34, R163, 0x4, R32 ;  /* 0x00000004a3227825 */ /* 0x000fe200078e0020 */
[----:B------:R0:W-:Y:S01]  /*65e0*/  STG.E desc[UR8][R120.64], R181 ;  /* 0x000000b578007986 */ /* 0x0001e2000c101908 */
[----:B------:R-:W-:-:S02]  /*65f0*/  IADD3 R89, PT, PT, R75, R218, RZ ;  /* 0x000000da4b597210 */ /* 0x000fc40007ffe0ff */
[--C-:B------:R-:W-:Y:S01]  /*6600*/  IMAD.WIDE.U32 R56, R65, 0x4, R32.reuse ;  /* 0x0000000441387825 */ /* 0x100fe200078e0020 */
[----:B------:R0:W-:Y:S01]  /*6610*/  STG.E desc[UR8][R34.64], R204 ;  /* 0x000000cc22007986 */ /* 0x0001e2000c101908 */
[-C--:B------:R-:W-:Y:S02]  /*6620*/  IADD3 R101, PT, PT, R89, R218.reuse, RZ ;  /* 0x000000da59657210 */ /* 0x080fe40007ffe0ff */
[--C-:B------:R-:W-:Y:S01]  /*6630*/  IMAD.WIDE.U32 R64, R67, 0x4, R32.reuse ;  /* 0x0000000443407825 */ /* 0x100fe200078e0020 */
[----:B------:R0:W-:Y:S01]  /*6640*/  STG.E desc[UR8][R118.64], R192 ;  /* 0x000000c076007986 */ /* 0x0001e2000c101908 */
[-C--:B------:R-:W-:Y:S02]  /*6650*/  IADD3 R111, PT, PT, R101, R218.reuse, RZ ;  /* 0x000000da656f7210 */ /* 0x080fe40007ffe0ff */
        /* <DEDUP_REMOVED lines=10> */
[----:B------:R-:W-:-:S03]  /*6700*/  IADD3 R127, PT, PT, R111, R218, RZ ;  /* 0x000000da6f7f7210 */ /* 0x000fc60007ffe0ff */
[--C-:B------:R-:W-:Y:S01]  /*6710*/  IMAD.WIDE.U32 R82, R97, 0x4, R32.reuse ;  /* 0x0000000461527825 */ /* 0x100fe200078e0020 */
[-C--:B------:R-:W-:Y:S01]  /*6720*/  IADD3 R97, PT, PT, R85, R218.reuse, RZ ;  /* 0x000000da55617210 */ /* 0x080fe20007ffe0ff */
[----:B------:R0:W-:Y:S02]  /*6730*/  STG.E desc[UR8][R62.64], R205 ;  /* 0x000000cd3e007986 */ /* 0x0001e4000c101908 */
[----:B------:R-:W-:Y:S01]  /*6740*/  IMAD.WIDE.U32 R72, R73, 0x4, R32 ;  /* 0x0000000449487825 */ /* 0x000fe200078e0020 */
[----:B------:R-:W-:-:S03]  /*6750*/  IADD3 R107, PT, PT, R97, R218, RZ ;  /* 0x000000da616b7210 */ /* 0x000fc60007ffe0ff */
        /* <DEDUP_REMOVED lines=72> */
[----:B------:R0:W-:Y:S02]  /*6be0*/  STG.E desc[UR8][R32.64], R169 ;  /* 0x000000a920007986 */ /* 0x0001e4000c101908 */
.L_x_61:
[----:B0-----:R-:W0:Y:S01]  /*6bf0*/  LDC R33, c[0x0][0x374] ;  /* 0x0000dd00ff217b82 */ /* 0x001e220000000800 */
[----:B------:R-:W1:Y:S01]  /*6c00*/  LDCU UR4, c[0x0][0x398] ;  /* 0x00007300ff0477ac */ /* 0x000e620008000800 */
[----:B0-----:R-:W-:Y:S01]  /*6c10*/  IMAD R33, R33, R160, R33 ;  /* 0x000000a021217224 */ /* 0x001fe200078e0221 */
[----:B------:R-:W-:-:S04]  /*6c20*/  IADD3 R160, PT, PT, R160, 0x1, RZ ;  /* 0x00000001a0a07810 */ /* 0x000fc80007ffe0ff */
[----:B------:R-:W-:-:S04]  /*6c30*/  SHF.L.U32 R33, R33, 0x7, RZ ;  /* 0x0000000721217819 */ /* 0x000fc800000006ff */
[----:B-1----:R-:W-:-:S13]  /*6c40*/  ISETP.GE.U32.AND P0, PT, R33, UR4, PT ;  /* 0x0000000421007c0c */ /* 0x002fda000bf06070 */
[----:B------:R-:W-:Y:S05]  /*6c50*/  @!P0 BRA `(.L_x_63) ;  /* 0xffffff9c00048947 */ /* 0x000fea000383ffff */
[----:B------:R-:W-:Y:S05]  /*6c60*/  BSYNC.RECONVERGENT B0 ;  /* 0x0000000000007941 */ /* 0x000fea0003800200 */
.L_x_60:
        /* <DEDUP_REMOVED lines=8> */
.L_x_65:
        /* <DEDUP_REMOVED lines=9> */
.L_x_69:


//--------------------- .nv.global.init           --------------------------
	.section	.nv.global.init,"aw",@progbits
.nv.global.init:
	.type		$str$3,@object
	.size		$str$3,($str - $str$3)
$str$3:
        /*0000*/ 	.byte	0x42, 0x5f, 0x54, 0x49, 0x4c, 0x45, 0x5f, 0x52, 0x4f, 0x57, 0x5f, 0x53, 0x54, 0x41, 0x52, 0x54
        /*0010*/ 	.byte	0x2b, 0x6a, 0x20, 0x3c, 0x20, 0x4b, 0x49, 0x00
	.type		$str,@object
	.size		$str,($str$1 - $str)
$str:
        /*0018*/ 	.byte	0x41, 0x5f, 0x54, 0x49, 0x4c, 0x45, 0x5f, 0x52, 0x4f, 0x57, 0x5f, 0x53, 0x54, 0x41, 0x52, 0x54
        /*0028*/ 	.byte	0x2b, 0x6a, 0x20, 0x3c, 0x20, 0x4d, 0x49, 0x00
	.type		$str$1,@object
	.size		$str$1,(__unnamed_1 - $str$1)
$str$1:
        /*0030*/ 	.byte	0x2f, 0x74, 0x6d, 0x70, 0x2f, 0x73, 0x61, 0x73, 0x73, 0x5f, 0x63, 0x75, 0x5f, 0x65, 0x36, 0x5f
        /*0040*/ 	.byte	0x32, 0x34, 0x7a, 0x33, 0x6c, 0x2f, 0x6b, 0x2e, 0x63, 0x75, 0x00
	.type		__unnamed_1,@object
	.size		__unnamed_1,(.L_0 - __unnamed_1)
__unnamed_1:
        /*004b*/ 	.byte	0x76, 0x6f, 0x69, 0x64, 0x20, 0x73, 0x68, 0x61, 0x72, 0x65, 0x64, 0x5f, 0x6d, 0x61, 0x74, 0x6d
        /*005b*/ 	.byte	0x75, 0x6c, 0x5f, 0x74, 0x68, 0x72, 0x65, 0x61, 0x64, 0x5f, 0x74, 0x69, 0x6c, 0x65, 0x5f, 0x6c
        /*006b*/ 	.byte	0x6f, 0x61, 0x64, 0x5f, 0x6f, 0x70, 0x74, 0x28, 0x63, 0x6f, 0x6e, 0x73, 0x74, 0x20, 0x66, 0x6c
        /*007b*/ 	.byte	0x6f, 0x61, 0x74, 0x20, 0x2a, 0x2c, 0x20, 0x63, 0x6f, 0x6e, 0x73, 0x74, 0x20, 0x66, 0x6c, 0x6f
        /*008b*/ 	.byte	0x61, 0x74, 0x20, 0x2a, 0x2c, 0x20, 0x66, 0x6c, 0x6f, 0x61, 0x74, 0x20, 0x2a, 0x2c, 0x20, 0x69
        /*009b*/ 	.byte	0x6e, 0x74, 0x2c, 0x20, 0x69, 0x6e, 0x74, 0x2c, 0x20, 0x69, 0x6e, 0x74, 0x29, 0x00
.L_0:


//--------------------- .nv.shared._Z34shared_matmul_thread_tile_load_optPKfS0_Pfiii --------------------------
	.section	.nv.shared._Z34shared_matmul_thread_tile_load_optPKfS0_Pfiii,"aw",@nobits
	.sectionflags	@""
	.align	4
.nv.shared._Z34shared_matmul_thread_tile_load_optPKfS0_Pfiii:
	.zero		17408


//--------------------- .nv.shared.reserved.0     --------------------------
	.section	.nv.shared.reserved.0,"aw",@nobits
	.weak		__nv_reservedSMEM_offset_0_alias
	.size		__nv_reservedSMEM_offset_0_alias, 0, 64
	.other		__nv_reservedSMEM_offset_0_alias,@"STO_CUDA_RESERVED_SHARED STV_DEFAULT"
__nv_reservedSMEM_offset_0_alias:
	.zero		0
	.zero		64


//--------------------- .nv.shared._Z23shared_matmul_warp_tilePKfS0_Pfiii --------------------------
	.section	.nv.shared._Z23shared_matmul_warp_tilePKfS0_Pfiii,"aw",@nobits
	.sectionflags	@""
	.align	4
.nv.shared._Z23shared_matmul_warp_tilePKfS0_Pfiii:
	.zero		17408


//--------------------- .nv.shared._Z25shared_matmul_thread_tilePKfS0_Pfiii --------------------------
	.section	.nv.shared._Z25shared_matmul_thread_tilePKfS0_Pfiii,"aw",@nobits
	.sectionflags	@""
	.align	4
.nv.shared._Z25shared_matmul_thread_tilePKfS0_Pfiii:
	.zero		17408


//--------------------- .nv.shared._Z13shared_matmulPKfS0_Pfiii --------------------------
	.section	.nv.shared._Z13shared_matmulPKfS0_Pfiii,"aw",@nobits
	.sectionflags	@""
	.align	4
.nv.shared._Z13shared_matmulPKfS0_Pfiii:
	.zero		17408


//--------------------- .nv.constant0._Z34shared_matmul_thread_tile_load_optPKfS0_Pfiii --------------------------
	.section	.nv.constant0._Z34shared_matmul_thread_tile_load_optPKfS0_Pfiii,"a",@progbits
	.sectionflags	@""
	.align	4
.nv.constant0._Z34shared_matmul_thread_tile_load_optPKfS0_Pfiii:
	.zero		932


//--------------------- .nv.constant0._Z23shared_matmul_warp_tilePKfS0_Pfiii --------------------------
	.section	.nv.constant0._Z23shared_matmul_warp_tilePKfS0_Pfiii,"a",@progbits
	.sectionflags	@""
	.align	4
.nv.constant0._Z23shared_matmul_warp_tilePKfS0_Pfiii:
	.zero		932


//--------------------- .nv.constant0._Z25shared_matmul_thread_tilePKfS0_Pfiii --------------------------
	.section	.nv.constant0._Z25shared_matmul_thread_tilePKfS0_Pfiii,"a",@progbits
	.sectionflags	@""
	.align	4
.nv.constant0._Z25shared_matmul_thread_tilePKfS0_Pfiii:
	.zero		932


//--------------------- .nv.constant0._Z13shared_matmulPKfS0_Pfiii --------------------------
	.section	.nv.constant0._Z13shared_matmulPKfS0_Pfiii,"a",@progbits
	.sectionflags	@""
	.align	4
.nv.constant0._Z13shared_matmulPKfS0_Pfiii:
	.zero		932


//--------------------- SYMBOLS --------------------------

	.type		.nv.reservedSmem.offset0,@object
	.size		.nv.reservedSmem.offset0,0x4
	.type		.nv.reservedSmem.cap,@object
	.size		.nv.reservedSmem.cap,0x4
	.type		__assertfail,@function
